def matmul_kernel(
    a_ptr,
    b_ptr,
    c_ptr,
    M,
    N,
    K,
    stride_am,
    stride_ak,
    stride_bk,
    stride_bn,
    stride_cm,
    stride_cn,
    BLOCK_M: tl.constexpr,
    BLOCK_N: tl.constexpr,
    BLOCK_K: tl.constexpr,
    GROUP_M: tl.constexpr,
):
    pid = tl.program_id(axis=0)
    num_pid_m = tl.cdiv(M, BLOCK_M)
    num_pid_n = tl.cdiv(N, BLOCK_N)
    num_pid_in_group = GROUP_M * num_pid_n
    group_id = pid // num_pid_in_group
    first_pid_m = group_id * GROUP_M
    group_size_m = min(num_pid_m - first_pid_m, GROUP_M)
    pid_m = first_pid_m + ((pid % num_pid_in_group) % group_size_m)
    pid_n = (pid % num_pid_in_group) // group_size_m

    offs_am = (pid_m * BLOCK_M + tl.arange(0, BLOCK_M)) % M
    offs_bn = (pid_n * BLOCK_N + tl.arange(0, BLOCK_N)) % N
    offs_k = tl.arange(0, BLOCK_K)
    a_ptrs = a_ptr + offs_am[:, None] * stride_am + offs_k[None, :] * stride_ak
    b_ptrs = b_ptr + offs_k[:, None] * stride_bk + offs_bn[None, :] * stride_bn

    acc = tl.zeros((BLOCK_M, BLOCK_N), dtype=tl.float32)
    for kk in range(0, tl.cdiv(K, BLOCK_K)):
        a = tl.load(a_ptrs, mask=offs_k[None, :] < K - kk * BLOCK_K, other=0.0)
        b = tl.load(b_ptrs, mask=offs_k[:, None] < K - kk * BLOCK_K, other=0.0)
        acc = tl.dot(a, b, acc)
        a_ptrs += BLOCK_K * stride_ak
        b_ptrs += BLOCK_K * stride_bk

    c = acc.to(c_ptr.dtype.element_ty)
    offs_cm = pid_m * BLOCK_M + tl.arange(0, BLOCK_M)
    offs_cn = pid_n * BLOCK_N + tl.arange(0, BLOCK_N)
    c_ptrs = c_ptr + offs_cm[:, None] * stride_cm + offs_cn[None, :] * stride_cn
    mask = (offs_cm[:, None] < M) & (offs_cn[None, :] < N)
    tl.store(c_ptrs, c, mask=mask)

# config = {"BLOCK_K": 128, "BLOCK_M": 512, "BLOCK_N": 256, "GROUP_M": 8, "arch": "sm_80", "dtype": "bf16", "num_ctas": 1, "num_stages": 4, "num_warps": 4}
# arch = sm_80


// ===== COMPILED SASS (sm_80) =====

	.target	sm_80

	.elftype	@"ET_EXEC"


//--------------------- .note.nv.tkinfo           --------------------------
	.section	.note.nv.tkinfo,"",@"SHT_NOTE"
	.sectionflags	@"SHF_NOTE_NV_TKINFO"
	.tkinfo
        /*0018*/ 	.word	0x00000002
        /*0030*/ 	.string	""
        /*0030*/ 	.string	"ptxas"
        /*0030*/ 	.string	"Cuda compilation tools, release 13.0, V13.0.88"
        /*0030*/ 	.string	"Build cuda_13.0.r13.0/compiler.36424714_0"
        /*0030*/ 	.string	"-v  -suppress-debug-info  -lineinfo  -arch sm_80 "



//--------------------- .note.nv.cuinfo           --------------------------
	.section	.note.nv.cuinfo,"",@"SHT_NOTE"
	.sectionflags	@"SHF_NOTE_NV_CUINFO"
        /*0018*/ 	.short	0x0002
        /*001a*/ 	.short	0x0050
        /*001c*/ 	.short	0x0082
	.zero		2


//--------------------- .nv.info                  --------------------------
	.section	.nv.info,"",@"SHT_CUDA_INFO"
	.align	4


	//----- nvinfo : EIATTR_REGCOUNT
	.align		4
        /*0000*/ 	.byte	0x04, 0x2f
        /*0002*/ 	.short	(.L_1 - .L_0)
	.align		4
.L_0:
        /*0004*/ 	.word	index@(matmul_kernel)
        /*0008*/ 	.word	0x00000020


	//----- nvinfo : EIATTR_FRAME_SIZE
	.align		4
.L_1:
        /*000c*/ 	.byte	0x04, 0x11
        /*000e*/ 	.short	(.L_3 - .L_2)
	.align		4
.L_2:
        /*0010*/ 	.word	index@(matmul_kernel)
        /*0014*/ 	.word	0x00009d10


	//----- nvinfo : EIATTR_MIN_STACK_SIZE
	.align		4
.L_3:
        /*0018*/ 	.byte	0x04, 0x12
        /*001a*/ 	.short	(.L_5 - .L_4)
	.align		4
.L_4:
        /*001c*/ 	.word	index@(matmul_kernel)
        /*0020*/ 	.word	0x00009d10
.L_5:


//--------------------- .nv.info.matmul_kernel    --------------------------
	.section	.nv.info.matmul_kernel,"",@"SHT_CUDA_INFO"
	.sectionflags	@""
	.align	4


	//----- nvinfo : EIATTR_CUDA_API_VERSION
	.align		4
        /*0000*/ 	.byte	0x04, 0x37
        /*0002*/ 	.short	(.L_7 - .L_6)
.L_6:
        /*0004*/ 	.word	0x00000082


	//----- nvinfo : EIATTR_SW2861232_WAR
	.align		4
.L_7:
        /*0008*/ 	.byte	0x01, 0x35
	.zero		2


	//----- nvinfo : EIATTR_PARAM_CBANK
	.align		4
        /*000c*/ 	.byte	0x04, 0x0a
        /*000e*/ 	.short	(.L_9 - .L_8)
	.align		4
.L_8:
        /*0010*/ 	.word	index@(.nv.constant0.matmul_kernel)
        /*0014*/ 	.short	0x0160
        /*0016*/ 	.short	0x0050


	//----- nvinfo : EIATTR_CBANK_PARAM_SIZE
	.align		4
.L_9:
        /*0018*/ 	.byte	0x03, 0x19
        /*001a*/ 	.short	0x0050


	//----- nvinfo : EIATTR_KPARAM_INFO
	.align		4
        /*001c*/ 	.byte	0x04, 0x17
        /*001e*/ 	.short	(.L_11 - .L_10)
.L_10:
        /*0020*/ 	.word	0x00000000
        /*0024*/ 	.short	0x000d
        /*0026*/ 	.short	0x0048
        /*0028*/ 	.byte	0x00, 0xf4, 0x21, 0x00


	//----- nvinfo : EIATTR_KPARAM_INFO
	.align		4
.L_11:
        /*002c*/ 	.byte	0x04, 0x17
        /*002e*/ 	.short	(.L_13 - .L_12)
.L_12:
        /*0030*/ 	.word	0x00000000
        /*0034*/ 	.short	0x000c
        /*0036*/ 	.short	0x0040
        /*0038*/ 	.byte	0x00, 0xf4, 0x21, 0x00


	//----- nvinfo : EIATTR_KPARAM_INFO
	.align		4
.L_13:
        /*003c*/ 	.byte	0x04, 0x17
        /*003e*/ 	.short	(.L_15 - .L_14)
.L_14:
        /*0040*/ 	.word	0x00000000
        /*0044*/ 	.short	0x000b
        /*0046*/ 	.short	0x0038
        /*0048*/ 	.byte	0x00, 0xf0, 0x11, 0x00


	//----- nvinfo : EIATTR_KPARAM_INFO
	.align		4
.L_15:
        /*004c*/ 	.byte	0x04, 0x17
        /*004e*/ 	.short	(.L_17 - .L_16)
.L_16:
        /*0050*/ 	.word	0x00000000
        /*0054*/ 	.short	0x000a
        /*0056*/ 	.short	0x0034
        /*0058*/ 	.byte	0x00, 0xf0, 0x11, 0x00


	//----- nvinfo : EIATTR_KPARAM_INFO
	.align		4
.L_17:
        /*005c*/ 	.byte	0x04, 0x17
        /*005e*/ 	.short	(.L_19 - .L_18)
.L_18:
        /*0060*/ 	.word	0x00000000
        /*0064*/ 	.short	0x0009
        /*0066*/ 	.short	0x0030
        /*0068*/ 	.byte	0x00, 0xf0, 0x11, 0x00


	//----- nvinfo : EIATTR_KPARAM_INFO
	.align		4
.L_19:
        /*006c*/ 	.byte	0x04, 0x17
        /*006e*/ 	.short	(.L_21 - .L_20)
.L_20:
        /*0070*/ 	.word	0x00000000
        /*0074*/ 	.short	0x0008
        /*0076*/ 	.short	0x002c
        /*0078*/ 	.byte	0x00, 0xf0, 0x11, 0x00


	//----- nvinfo : EIATTR_KPARAM_INFO
	.align		4
.L_21:
        /*007c*/ 	.byte	0x04, 0x17
        /*007e*/ 	.short	(.L_23 - .L_22)
.L_22:
        /*0080*/ 	.word	0x00000000
        /*0084*/ 	.short	0x0007
        /*0086*/ 	.short	0x0028
        /*0088*/ 	.byte	0x00, 0xf0, 0x11, 0x00


	//----- nvinfo : EIATTR_KPARAM_INFO
	.align		4
.L_23:
        /*008c*/ 	.byte	0x04, 0x17
        /*008e*/ 	.short	(.L_25 - .L_24)
.L_24:
        /*0090*/ 	.word	0x00000000
        /*0094*/ 	.short	0x0006
        /*0096*/ 	.short	0x0024
        /*0098*/ 	.byte	0x00, 0xf0, 0x11, 0x00


	//----- nvinfo : EIATTR_KPARAM_INFO
	.align		4
.L_25:
        /*009c*/ 	.byte	0x04, 0x17
        /*009e*/ 	.short	(.L_27 - .L_26)
.L_26:
        /*00a0*/ 	.word	0x00000000
        /*00a4*/ 	.short	0x0005
        /*00a6*/ 	.short	0x0020
        /*00a8*/ 	.byte	0x00, 0xf0, 0x11, 0x00


	//----- nvinfo : EIATTR_KPARAM_INFO
	.align		4
.L_27:
        /*00ac*/ 	.byte	0x04, 0x17
        /*00ae*/ 	.short	(.L_29 - .L_28)
.L_28:
        /*00b0*/ 	.word	0x00000000
        /*00b4*/ 	.short	0x0004
        /*00b6*/ 	.short	0x001c
        /*00b8*/ 	.byte	0x00, 0xf0, 0x11, 0x00


	//----- nvinfo : EIATTR_KPARAM_INFO
	.align		4
.L_29:
        /*00bc*/ 	.byte	0x04, 0x17
        /*00be*/ 	.short	(.L_31 - .L_30)
.L_30:
        /*00c0*/ 	.word	0x00000000
        /*00c4*/ 	.short	0x0003
        /*00c6*/ 	.short	0x0018
        /*00c8*/ 	.byte	0x00, 0xf0, 0x11, 0x00


	//----- nvinfo : EIATTR_KPARAM_INFO
	.align		4
.L_31:
        /*00cc*/ 	.byte	0x04, 0x17
        /*00ce*/ 	.short	(.L_33 - .L_32)
.L_32:
        /*00d0*/ 	.word	0x00000000
        /*00d4*/ 	.short	0x0002
        /*00d6*/ 	.short	0x0010
        /*00d8*/ 	.byte	0x00, 0xf4, 0x21, 0x00


	//----- nvinfo : EIATTR_KPARAM_INFO
	.align		4
.L_33:
        /*00dc*/ 	.byte	0x04, 0x17
        /*00de*/ 	.short	(.L_35 - .L_34)
.L_34:
        /*00e0*/ 	.word	0x00000000
        /*00e4*/ 	.short	0x0001
        /*00e6*/ 	.short	0x0008
        /*00e8*/ 	.byte	0x00, 0xf4, 0x21, 0x00


	//----- nvinfo : EIATTR_KPARAM_INFO
	.align		4
.L_35:
        /*00ec*/ 	.byte	0x04, 0x17
        /*00ee*/ 	.short	(.L_37 - .L_36)
.L_36:
        /*00f0*/ 	.word	0x00000000
        /*00f4*/ 	.short	0x0000
        /*00f6*/ 	.short	0x0000
        /*00f8*/ 	.byte	0x00, 0xf4, 0x21, 0x00


	//----- nvinfo : EIATTR_MAXREG_COUNT
	.align		4
.L_37:
        /*00fc*/ 	.byte	0x03, 0x1b
        /*00fe*/ 	.short	0x00ff


	//----- nvinfo : EIATTR_NUM_BARRIERS
	.align		4
        /*0100*/ 	.byte	0x02, 0x4c
        /*0102*/ 	.byte	0x01
	.zero		1


	//----- nvinfo : EIATTR_ANNOTATIONS
	.align		4
        /*0104*/ 	.byte	0x04, 0x55
        /*0106*/ 	.short	(.L_39 - .L_38)


	//   ....[0]....
.L_38:
        /*0108*/ 	.word	0x00000001
        /*010c*/ 	.byte	0x00, 0x05, 0x00, 0x00, 0x01, 0x00, 0x00, 0x00, 0x40, 0x05, 0x00, 0x00, 0x01, 0x00, 0x00, 0x00
        /* <DEDUP_REMOVED lines=247> */
        /*108c*/ 	.byte	0x20, 0x35, 0x00, 0x00


	//----- nvinfo : EIATTR_MERCURY_ISA_VERSION
	.align		4
.L_39:
        /*1090*/ 	.byte	0x03, 0x5f
        /*1092*/ 	.short	0x0000


	//----- nvinfo : EIATTR_EXIT_INSTR_OFFSETS
	.align		4
        /*1094*/ 	.byte	0x04, 0x1c
        /*1096*/ 	.short	(.L_41 - .L_40)


	//   ....[0]....
.L_40:
        /*1098*/ 	.word	0x00100870


	//   ....[1]....
        /*109c*/ 	.word	0x001008a0


	//----- nvinfo : EIATTR_REQNTID
	.align		4
.L_41:
        /*10a0*/ 	.byte	0x04, 0x10
        /*10a2*/ 	.short	(.L_43 - .L_42)
.L_42:
        /*10a4*/ 	.word	0x00000080
        /*10a8*/ 	.word	0x00000001
        /*10ac*/ 	.word	0x00000001
.L_43:


//--------------------- .nv.callgraph             --------------------------
	.section	.nv.callgraph,"",@"SHT_CUDA_CALLGRAPH"
	.align	4
	.sectionentsize	8
	.align		4
        /*0000*/ 	.word	0x00000000
	.align		4
        /*0004*/ 	.word	0xffffffff
	.align		4
        /*0008*/ 	.word	0x00000000
	.align		4
        /*000c*/ 	.word	0xfffffffe
	.align		4
        /*0010*/ 	.word	0x00000000
	.align		4
        /*0014*/ 	.word	0xfffffffd
	.align		4
        /*0018*/ 	.word	0x00000000
	.align		4
        /*001c*/ 	.word	0xfffffffc


//--------------------- .nv.rel.action            --------------------------
	.section	.nv.rel.action,"",@"SHT_CUDA_RELOCINFO"
	.align	8
	.sectionentsize	8
        /*0000*/ 	.byte	0x73, 0x00, 0x00, 0x00, 0x00, 0x00, 0x00, 0x00, 0x00, 0x00, 0x00, 0x11, 0x25, 0x00, 0x05, 0x36


//--------------------- .nv.constant0.matmul_kernel --------------------------
	.section	.nv.constant0.matmul_kernel,"a",@progbits
	.sectionflags	@""
	.align	4
.nv.constant0.matmul_kernel:
	.zero		432


//--------------------- .text.matmul_kernel       --------------------------
	.section	.text.matmul_kernel,"ax",@progbits
	.sectioninfo	@"SHI_REGISTERS=32"
	.align	128
        .global         matmul_kernel
        .type           matmul_kernel,@function
        .size           matmul_kernel,(.L_x_5 - matmul_kernel)
        .other          matmul_kernel,@"STO_CUDA_ENTRY STV_DEFAULT"
matmul_kernel:
.text.matmul_kernel:
[----:B------:R-:W-:-:S04]  /*0000*/  IMAD.MOV.U32 R1, RZ, RZ, c[0x0][0x28] ;  /* 0x00000a00ff017624 */ /* 0x000fc800078e00ff */
[----:B------:R-:W-:Y:S01]  /*0010*/  IMAD.MOV.U32 R0, RZ, RZ, c[0x0][0x17c] ;  /* 0x00005f00ff007624 */ /* 0x000fe200078e00ff */
[----:B------:R-:W-:Y:S01]  /*0020*/  IADD3 R1, R1, -0x9d10, RZ ;  /* 0xffff62f001017810 */ /* 0x000fe20007ffe0ff */
[----:B------:R-:W0:Y:S01]  /*0030*/  S2R R12, SR_TID.X ;  /* 0x00000000000c7919 */ /* 0x000e220000002100 */
[----:B------:R-:W-:Y:S02]  /*0040*/  ULDC.64 UR6, c[0x0][0x118] ;  /* 0x0000460000067ab9 */ /* 0x000fe40000000a00 */
[----:B------:R-:W-:-:S04]  /*0050*/  IADD3 R0, R0, 0xff, RZ ;  /* 0x000000ff00007810 */ /* 0x000fc80007ffe0ff */
[----:B------:R-:W-:-:S04]  /*0060*/  SHF.R.S32.HI R3, RZ, 0x1f, R0 ;  /* 0x0000001fff037819 */ /* 0x000fc80000011400 */
[----:B------:R-:W-:-:S04]  /*0070*/  LEA.HI R3, R3, R0, RZ, 0x8 ;  /* 0x0000000003037211 */ /* 0x000fc800078f40ff */
[----:B------:R-:W-:Y:S02]  /*0080*/  SHF.R.S32.HI R0, RZ, 0x8, R3 ;  /* 0x00000008ff007819 */ /* 0x000fe40000011403 */
[----:B------:R-:W1:Y:S03]  /*0090*/  S2R R3, SR_CTAID.X ;  /* 0x0000000000037919 */ /* 0x000e660000002500 */
[----:B------:R-:W-:Y:S01]  /*00a0*/  IMAD.SHL.U32 R0, R0, 0x8, RZ ;  /* 0x0000000800007824 */ /* 0x000fe200078e00ff */
[----:B0-----:R-:W-:-:S04]  /*00b0*/  LOP3.LUT R15, R12, 0x7f, RZ, 0xc0, !PT ;  /* 0x0000007f0c0f7812 */ /* 0x001fc800078ec0ff */
[-C--:B------:R-:W-:Y:S02]  /*00c0*/  IABS R7, R0.reuse ;  /* 0x0000000000077213 */ /* 0x080fe40000000000 */
[----:B------:R-:W-:Y:S02]  /*00d0*/  IABS R10, R0 ;  /* 0x00000000000a7213 */ /* 0x000fe40000000000 */
[----:B------:R-:W0:Y:S01]  /*00e0*/  I2F.RP R2, R7 ;  /* 0x0000000700027306 */ /* 0x000e220000209400 */
[----:B-1----:R-:W-:-:S07]  /*00f0*/  IABS R8, R3 ;  /* 0x0000000300087213 */ /* 0x002fce0000000000 */
[----:B0-----:R-:W0:Y:S02]  /*0100*/  MUFU.RCP R2, R2 ;  /* 0x0000000200027308 */ /* 0x001e240000001000 */
[----:B0-----:R-:W-:Y:S01]  /*0110*/  IADD3 R4, R2, 0xffffffe, RZ ;  /* 0x0ffffffe02047810 */ /* 0x001fe20007ffe0ff */
[----:B------:R-:W-:-:S05]  /*0120*/  IMAD.MOV R2, RZ, RZ, -R10 ;  /* 0x000000ffff027224 */ /* 0x000fca00078e0a0a */
[----:B------:R0:W1:Y:S02]  /*0130*/  F2I.FTZ.U32.TRUNC.NTZ R5, R4 ;  /* 0x0000000400057305 */ /* 0x000064000021f000 */
[----:B0-----:R-:W-:Y:S02]  /*0140*/  IMAD.MOV.U32 R4, RZ, RZ, RZ ;  /* 0x000000ffff047224 */ /* 0x001fe400078e00ff */
[----:B-1----:R-:W-:-:S04]  /*0150*/  IMAD.MOV R6, RZ, RZ, -R5 ;  /* 0x000000ffff067224 */ /* 0x002fc800078e0a05 */
[----:B------:R-:W-:Y:S02]  /*0160*/  IMAD R9, R6, R7, RZ ;  /* 0x0000000706097224 */ /* 0x000fe400078e02ff */
[----:B------:R-:W-:Y:S02]  /*0170*/  IMAD.MOV.U32 R6, RZ, RZ, R8 ;  /* 0x000000ffff067224 */ /* 0x000fe400078e0008 */
[----:B------:R-:W-:-:S06]  /*0180*/  IMAD.HI.U32 R5, R5, R9, R4 ;  /* 0x0000000905057227 */ /* 0x000fcc00078e0004 */
[----:B------:R-:W-:-:S04]  /*0190*/  IMAD.HI.U32 R5, R5, R6, RZ ;  /* 0x0000000605057227 */ /* 0x000fc800078e00ff */
[----:B------:R-:W-:-:S05]  /*01a0*/  IMAD R2, R5, R2, R6 ;  /* 0x0000000205027224 */ /* 0x000fca00078e0206 */
[----:B------:R-:W-:-:S13]  /*01b0*/  ISETP.GT.U32.AND P1, PT, R7, R2, PT ;  /* 0x000000020700720c */ /* 0x000fda0003f24070 */
[----:B------:R-:W-:Y:S01]  /*01c0*/  @!P1 IMAD.IADD R2, R2, 0x1, -R7 ;  /* 0x0000000102029824 */ /* 0x000fe200078e0a07 */
[----:B------:R-:W-:Y:S02]  /*01d0*/  @!P1 IADD3 R5, R5, 0x1, RZ ;  /* 0x0000000105059810 */ /* 0x000fe40007ffe0ff */
[----:B------:R-:W-:Y:S02]  /*01e0*/  ISETP.NE.AND P1, PT, R0, RZ, PT ;  /* 0x000000ff0000720c */ /* 0x000fe40003f25270 */
[----:B------:R-:W-:Y:S02]  /*01f0*/  ISETP.GE.U32.AND P0, PT, R2, R7, PT ;  /* 0x000000070200720c */ /* 0x000fe40003f06070 */
[----:B------:R-:W-:-:S04]  /*0200*/  LOP3.LUT R2, R3, R0, RZ, 0x3c, !PT ;  /* 0x0000000003027212 */ /* 0x000fc800078e3cff */
[----:B------:R-:W-:Y:S01]  /*0210*/  ISETP.GE.AND P2, PT, R2, RZ, PT ;  /* 0x000000ff0200720c */ /* 0x000fe20003f46270 */
[----:B------:R-:W-:-:S05]  /*0220*/  IMAD.MOV.U32 R2, RZ, RZ, c[0x0][0x178] ;  /* 0x00005e00ff027624 */ /* 0x000fca00078e00ff */
[----:B------:R-:W-:Y:S02]  /*0230*/  IADD3 R2, R2, 0x1ff, RZ ;  /* 0x000001ff02027810 */ /* 0x000fe40007ffe0ff */
[----:B------:R-:W-:-:S05]  /*0240*/  @P0 IADD3 R5, R5, 0x1, RZ ;  /* 0x0000000105050810 */ /* 0x000fca0007ffe0ff */
[----:B------:R-:W-:Y:S01]  /*0250*/  IMAD.MOV.U32 R6, RZ, RZ, R5 ;  /* 0x000000ffff067224 */ /* 0x000fe200078e0005 */
[----:B------:R-:W-:-:S03]  /*0260*/  SHF.R.S32.HI R5, RZ, 0x1f, R2 ;  /* 0x0000001fff057819 */ /* 0x000fc60000011402 */
[----:B------:R-:W-:Y:S01]  /*0270*/  @!P2 IMAD.MOV R6, RZ, RZ, -R6 ;  /* 0x000000ffff06a224 */ /* 0x000fe200078e0a06 */
[----:B------:R-:W-:Y:S02]  /*0280*/  @!P1 LOP3.LUT R6, RZ, R0, RZ, 0x33, !PT ;  /* 0x00000000ff069212 */ /* 0x000fe400078e33ff */
[----:B------:R-:W-:-:S03]  /*0290*/  LEA.HI R5, R5, R2, RZ, 0x9 ;  /* 0x0000000205057211 */ /* 0x000fc600078f48ff */
[----:B------:R-:W-:Y:S02]  /*02a0*/  IMAD.SHL.U32 R4, R6, 0x8, RZ ;  /* 0x0000000806047824 */ /* 0x000fe400078e00ff */
[----:B------:R-:W-:-:S03]  /*02b0*/  IMAD.MOV R6, RZ, RZ, -R6 ;  /* 0x000000ffff067224 */ /* 0x000fc600078e0a06 */
[----:B------:R-:W-:Y:S01]  /*02c0*/  LEA.HI.SX32 R2, R5, -R4, 0x17 ;  /* 0x8000000405027211 */ /* 0x000fe200078fbaff */
[----:B------:R-:W-:Y:S02]  /*02d0*/  IMAD R13, R0, R6, R3 ;  /* 0x00000006000d7224 */ /* 0x000fe400078e0203 */
[----:B------:R-:W-:Y:S01]  /*02e0*/  IMAD.MOV.U32 R6, RZ, RZ, RZ ;  /* 0x000000ffff067224 */ /* 0x000fe200078e00ff */
[----:B------:R-:W-:Y:S02]  /*02f0*/  IMNMX R2, R2, 0x8, PT ;  /* 0x0000000802027817 */ /* 0x000fe40003800200 */
[----:B------:R-:W-:Y:S02]  /*0300*/  IABS R11, R13 ;  /* 0x0000000d000b7213 */ /* 0x000fe40000000000 */
[----:B------:R-:W-:-:S04]  /*0310*/  IABS R9, R2 ;  /* 0x0000000200097213 */ /* 0x000fc80000000000 */
[----:B------:R-:W0:Y:S08]  /*0320*/  I2F.RP R5, R9 ;  /* 0x0000000900057306 */ /* 0x000e300000209400 */
[----:B0-----:R-:W0:Y:S02]  /*0330*/  MUFU.RCP R5, R5 ;  /* 0x0000000500057308 */ /* 0x001e240000001000 */
[----:B0-----:R-:W-:-:S06]  /*0340*/  IADD3 R7, R5, 0xffffffe, RZ ;  /* 0x0ffffffe05077810 */ /* 0x001fcc0007ffe0ff */
[----:B------:R-:W0:Y:S02]  /*0350*/  F2I.FTZ.U32.TRUNC.NTZ R7, R7 ;  /* 0x0000000700077305 */ /* 0x000e24000021f000 */
[----:B0-----:R-:W-:-:S04]  /*0360*/  IMAD.MOV R8, RZ, RZ, -R7 ;  /* 0x000000ffff087224 */ /* 0x001fc800078e0a07 */
[----:B------:R-:W-:-:S04]  /*0370*/  IMAD.MOV.U32 R0, RZ, RZ, R8 ;  /* 0x000000ffff007224 */ /* 0x000fc800078e0008 */
[----:B------:R-:W-:Y:S01]  /*0380*/  IMAD R3, R0, R9, RZ ;  /* 0x0000000900037224 */ /* 0x000fe200078e02ff */
[----:B------:R-:W-:-:S03]  /*0390*/  IABS R0, R2 ;  /* 0x0000000200007213 */ /* 0x000fc60000000000 */
[----:B------:R-:W-:-:S04]  /*03a0*/  IMAD.HI.U32 R6, R7, R3, R6 ;  /* 0x0000000307067227 */ /* 0x000fc800078e0006 */
[----:B------:R-:W-:Y:S02]  /*03b0*/  IMAD.MOV R0, RZ, RZ, -R0 ;  /* 0x000000ffff007224 */ /* 0x000fe400078e0a00 */
        /* <DEDUP_REMOVED lines=9> */
[----:B------:R-:W-:-:S06]  /*0450*/  IMAD.MOV.U32 R0, RZ, RZ, 0x7f ;  /* 0x0000007fff007424 */ /* 0x000fcc00078e00ff */
[----:B------:R-:W-:-:S06]  /*0460*/  @P0 IADD3 R6, R6, 0x1, RZ ;  /* 0x0000000106060810 */ /* 0x000fcc0007ffe0ff */
[----:B------:R-:W-:Y:S01]  /*0470*/  @!P2 IMAD.MOV R6, RZ, RZ, -R6 ;  /* 0x000000ffff06a224 */ /* 0x000fe200078e0a06 */
[----:B------:R-:W-:-:S05]  /*0480*/  @!P1 LOP3.LUT R6, RZ, R2, RZ, 0x33, !PT ;  /* 0x00000002ff069212 */ /* 0x000fca00078e33ff */
[----:B------:R-:W-:Y:S02]  /*0490*/  IMAD.MOV R3, RZ, RZ, -R6 ;  /* 0x000000ffff037224 */ /* 0x000fe400078e0a06 */
[----:B------:R-:W-:Y:S02]  /*04a0*/  IMAD.SHL.U32 R14, R6, 0x100, RZ ;  /* 0x00000100060e7824 */ /* 0x000fe400078e00ff */
[----:B------:R-:W-:Y:S01]  /*04b0*/  IMAD R3, R2, R3, R13 ;  /* 0x0000000302037224 */ /* 0x000fe200078e020d */
[----:B------:R-:W-:Y:S02]  /*04c0*/  IADD3 R2, R0, c[0x0][0x180], RZ ;  /* 0x0000600000027a10 */ /* 0x000fe40007ffe0ff */
[----:B------:R-:W-:Y:S01]  /*04d0*/  IADD3 R5, R14, 0x2, RZ ;  /* 0x000000020e057810 */ /* 0x000fe20007ffe0ff */
[----:B------:R-:W-:Y:S01]  /*04e0*/  IMAD.IADD R0, R4, 0x1, R3 ;  /* 0x0000000104007824 */ /* 0x000fe200078e0203 */
[C---:B------:R-:W-:Y:S01]  /*04f0*/  IADD3 R3, R14.reuse, 0x1, RZ ;  /* 0x000000010e037810 */ /* 0x040fe20007ffe0ff */
[----:B------:R-:W-:Y:S01]  /*0500*/  STL [R1+0x1c08], R14 ;  /* 0x001c080e01007387 */ /* 0x000fe20000100800 */
[----:B------:R-:W-:Y:S01]  /*0510*/  IADD3 R4, R14, 0x3, RZ ;  /* 0x000000030e047810 */ /* 0x000fe20007ffe0ff */
[----:B------:R-:W-:Y:S01]  /*0520*/  IMAD R0, R0, 0x200, R15 ;  /* 0x0000020000007824 */ /* 0x000fe200078e020f */
[C---:B------:R-:W-:Y:S01]  /*0530*/  IADD3 R29, R14.reuse, 0xf1, RZ ;  /* 0x000000f10e1d7810 */ /* 0x040fe20007ffe0ff */
[----:B------:R0:W-:Y:S01]  /*0540*/  STL [R1+0x3424], R3 ;  /* 0x0034240301007387 */ /* 0x0001e20000100800 */
[----:B------:R-:W-:-:S02]  /*0550*/  IADD3 R6, R14, 0xf7, RZ ;  /* 0x000000f70e067810 */ /* 0x000fc40007ffe0ff */
[----:B------:R-:W-:Y:S01]  /*0560*/  IADD3 R28, R0, 0x80, RZ ;  /* 0x00000080001c7810 */ /* 0x000fe20007ffe0ff */
[----:B------:R1:W-:Y:S01]  /*0570*/  STL [R1+0x3428], R5 ;  /* 0x0034280501007387 */ /* 0x0003e20000100800 */
[----:B------:R-:W-:-:S03]  /*0580*/  ISETP.GT.AND P0, PT, R2, 0x7f, PT ;  /* 0x0000007f0200780c */ /* 0x000fc60003f04270 */
[----:B------:R2:W-:Y:S01]  /*0590*/  STL [R1+0x342c], R4 ;  /* 0x00342c0401007387 */ /* 0x0005e20000100800 */
[C---:B0-----:R-:W-:Y:S02]  /*05a0*/  IADD3 R3, R14.reuse, 0x4, RZ ;  /* 0x000000040e037810 */ /* 0x041fe40007ffe0ff */
[----:B-1----:R-:W-:-:S03]  /*05b0*/  IADD3 R5, R14, 0x5, RZ ;  /* 0x000000050e057810 */ /* 0x002fc60007ffe0ff */
[----:B------:R0:W-:Y:S01]  /*05c0*/  STL [R1+0x3430], R3 ;  /* 0x0034300301007387 */ /* 0x0001e20000100800 */
[----:B--2---:R-:W-:-:S03]  /*05d0*/  IADD3 R4, R14, 0x6, RZ ;  /* 0x000000060e047810 */ /* 0x004fc60007ffe0ff */
[----:B------:R1:W-:Y:S04]  /*05e0*/  STL [R1+0x3434], R5 ;  /* 0x0034340501007387 */ /* 0x0003e80000100800 */
        /* <DEDUP_REMOVED lines=466> */
[----:B--2---:R-:W-:-:S05]  /*2310*/  IADD3 R4, R14, 0xef, RZ ;  /* 0x000000ef0e047810 */ /* 0x004fca0007ffe0ff */
[----:B------:R1:W-:Y:S01]  /*2320*/  STL [R1+0x37dc], R4 ;  /* 0x0037dc0401007387 */ /* 0x0003e20000100800 */
[----:B0-----:R-:W-:-:S03]  /*2330*/  IADD3 R3, R14, 0xf0, RZ ;  /* 0x000000f00e037810 */ /* 0x001fc60007ffe0ff */
[----:B------:R-:W-:Y:S04]  /*2340*/  STL [R1+0x1be4], R0 ;  /* 0x001be40001007387 */ /* 0x000fe80000100800 */
[----:B------:R0:W-:Y:S01]  /*2350*/  STL [R1+0x37e0], R3 ;  /* 0x0037e00301007387 */ /* 0x0001e20000100800 */
[----:B-1----:R-:W-:-:S03]  /*2360*/  IADD3 R4, R14, 0xf3, RZ ;  /* 0x000000f30e047810 */ /* 0x002fc60007ffe0ff */
[----:B------:R-:W-:Y:S04]  /*2370*/  STL [R1+0x37e4], R29 ;  /* 0x0037e41d01007387 */ /* 0x000fe80000100800 */
[----:B------:R1:W-:Y:S01]  /*2380*/  STL [R1+0x37ec], R4 ;  /* 0x0037ec0401007387 */ /* 0x0003e20000100800 */
[----:B0-----:R-:W-:-:S03]  /*2390*/  IADD3 R3, R14, 0xf2, RZ ;  /* 0x000000f20e037810 */ /* 0x001fc60007ffe0ff */
[----:B------:R0:W-:Y:S04]  /*23a0*/  STL [R1+0x37f0], R5 ;  /* 0x0037f00501007387 */ /* 0x0001e80000100800 */
[----:B------:R-:W-:Y:S01]  /*23b0*/  STL [R1+0x37e8], R3 ;  /* 0x0037e80301007387 */ /* 0x000fe20000100800 */
[C---:B-1----:R-:W-:Y:S02]  /*23c0*/  IADD3 R4, R14.reuse, 0xf5, RZ ;  /* 0x000000f50e047810 */ /* 0x042fe40007ffe0ff */
[----:B0-----:R-:W-:-:S03]  /*23d0*/  IADD3 R5, R14, 0xf6, RZ ;  /* 0x000000f60e057810 */ /* 0x001fc60007ffe0ff */
[----:B------:R0:W-:Y:S04]  /*23e0*/  STL [R1+0x37f4], R4 ;  /* 0x0037f40401007387 */ /* 0x0001e80000100800 */
        /* <DEDUP_REMOVED lines=13> */
[----:B------:R-:W-:Y:S01]  /*24c0*/  STL [R1+0x3810], R6 ;  /* 0x0038100601007387 */ /* 0x000fe20000100800 */
[C---:B0-----:R-:W-:Y:S02]  /*24d0*/  IADD3 R4, R14.reuse, 0xfe, RZ ;  /* 0x000000fe0e047810 */ /* 0x041fe40007ffe0ff */
[----:B-1----:R-:W-:-:S03]  /*24e0*/  IADD3 R5, R14, 0xff, RZ ;  /* 0x000000ff0e057810 */ /* 0x002fc60007ffe0ff */
[----:B------:R0:W-:Y:S04]  /*24f0*/  STL [R1+0x3818], R4 ;  /* 0x0038180401007387 */ /* 0x0001e80000100800 */
[----:B------:R1:W-:Y:S01]  /*2500*/  STL [R1+0x381c], R5 ;  /* 0x00381c0501007387 */ /* 0x0003e20000100800 */
[C---:B0-----:R-:W-:Y:S02]  /*2510*/  IADD3 R4, R0.reuse, 0x100, RZ ;  /* 0x0000010000047810 */ /* 0x041fe40007ffe0ff */
[----:B------:R-:W-:-:S03]  /*2520*/  IADD3 R0, R0, 0x180, RZ ;  /* 0x0000018000007810 */ /* 0x000fc60007ffe0ff */
[----:B------:R1:W-:Y:S04]  /*2530*/  STL [R1+0x1c10], R4 ;  /* 0x001c100401007387 */ /* 0x0003e80000100800 */
[----:B------:R1:W-:Y:S04]  /*2540*/  STL [R1+0x1c0c], R28 ;  /* 0x001c0c1c01007387 */ /* 0x0003e80000100800 */
[----:B------:R1:W-:Y:S01]  /*2550*/  STL [R1+0x1c14], R0 ;  /* 0x001c140001007387 */ /* 0x0003e20000100800 */
[----:B------:R-:W-:Y:S05]  /*2560*/  @P0 BRA `(.L_x_0) ;  /* 0x00001fa000000947 */ /* 0x000fea0003800000 */
[C---:B------:R-:W-:Y:S01]  /*2570*/  IMAD.SHL.U32 R2, R12.reuse, 0x200, RZ ;  /* 0x000002000c027824 */ /* 0x040fe200078e00ff */
[----:B------:R-:W-:Y:S01]  /*2580*/  CS2R R24, SRZ ;  /* 0x0000000000187805 */ /* 0x000fe2000001ff00 */
[----:B-1----:R-:W-:Y:S01]  /*2590*/  IMAD.SHL.U32 R0, R12, 0x40, RZ ;  /* 0x000000400c007824 */ /* 0x002fe200078e00ff */
[----:B------:R-:W-:Y:S01]  /*25a0*/  CS2R R26, SRZ ;  /* 0x00000000001a7805 */ /* 0x000fe2000001ff00 */
[----:B------:R-:W-:Y:S01]  /*25b0*/  CS2R R20, SRZ ;  /* 0x0000000000147805 */ /* 0x000fe2000001ff00 */
[----:B------:R0:W-:Y:S01]  /*25c0*/  STL [R1+0x341c], R2 ;  /* 0x00341c0201007387 */ /* 0x0001e20000100800 */
[----:B------:R-:W-:Y:S01]  /*25d0*/  CS2R R22, SRZ ;  /* 0x0000000000167805 */ /* 0x000fe2000001ff00 */
[----:B------:R-:W-:Y:S01]  /*25e0*/  LOP3.LUT R0, R0, 0x800, RZ, 0xc0, !PT ;  /* 0x0000080000007812 */ /* 0x000fe200078ec0ff */
[----:B------:R-:W-:Y:S01]  /*25f0*/  CS2R R16, SRZ ;  /* 0x0000000000107805 */ /* 0x000fe2000001ff00 */
[----:B------:R0:W-:Y:S01]  /*2600*/  STL [R1], RZ ;  /* 0x000000ff01007387 */ /* 0x0001e20000100800 */
[----:B------:R-:W-:Y:S01]  /*2610*/  CS2R R18, SRZ ;  /* 0x0000000000127805 */ /* 0x000fe2000001ff00 */
[----:B------:R-:W-:Y:S01]  /*2620*/  CS2R R12, SRZ ;  /* 0x00000000000c7805 */ /* 0x000fe2000001ff00 */
[----:B------:R-:W-:Y:S01]  /*2630*/  CS2R R14, SRZ ;  /* 0x00000000000e7805 */ /* 0x000fe2000001ff00 */
[----:B------:R0:W-:Y:S01]  /*2640*/  STL [R1+0x4], RZ ;  /* 0x000004ff01007387 */ /* 0x0001e20000100800 */
[----:B------:R-:W-:Y:S01]  /*2650*/  CS2R R8, SRZ ;  /* 0x0000000000087805 */ /* 0x000fe2000001ff00 */
[----:B------:R-:W-:Y:S01]  /*2660*/  CS2R R10, SRZ ;  /* 0x00000000000a7805 */ /* 0x000fe2000001ff00 */
[----:B------:R-:W-:Y:S01]  /*2670*/  CS2R R4, SRZ ;  /* 0x0000000000047805 */ /* 0x000fe2000001ff00 */
[----:B------:R0:W-:Y:S01]  /*2680*/  STL [R1+0x8], RZ ;  /* 0x000008ff01007387 */ /* 0x0001e20000100800 */
[----:B------:R-:W-:-:S03]  /*2690*/  CS2R R6, SRZ ;  /* 0x0000000000067805 */ /* 0x000fc6000001ff00 */
[----:B------:R0:W-:Y:S04]  /*26a0*/  STL [R1+0xc], RZ ;  /* 0x00000cff01007387 */ /* 0x0001e80000100800 */
        /* <DEDUP_REMOVED lines=440> */
[----:B------:R0:W-:Y:S04]  /*4230*/  STL [R1+0x3420], R0 ;  /* 0x0034200001007387 */ /* 0x0001e80000100800 */
        /* <DEDUP_REMOVED lines=43> */
[----:B------:R0:W-:Y:S01]  /*44f0*/  STL [R1+0x82c], RZ ;  /* 0x00082cff01007387 */ /* 0x0001e20000100800 */
[----:B------:R-:W-:Y:S05]  /*4500*/  BRA `(.L_x_1) ;  /* 0x000e2f7000007947 */ /* 0x000fea0003800000 */
.L_x_0:
[----:B------:R-:W2:Y:S04]  /*4510*/  LDL R23, [R1+0x380c] ;  /* 0x00380c0001177983 */ /* 0x000ea80000100800 */
[----:B------:R-:W3:Y:S04]  /*4520*/  LDL R11, [R1+0x3804] ;  /* 0x00380400010b7983 */ /* 0x000ee80000100800 */
[----:B------:R-:W4:Y:S04]  /*4530*/  LDL R6, [R1+0x37ec] ;  /* 0x0037ec0001067983 */ /* 0x000f280000100800 */
[----:B------:R-:W5:Y:S04]  /*4540*/  LDL R7, [R1+0x1c10] ;  /* 0x001c100001077983 */ /* 0x000f680000100800 */
[----:B------:R-:W5:Y:S01]  /*4550*/  LDL R8, [R1+0x1be4] ;  /* 0x001be40001087983 */ /* 0x000f620000100800 */
[----:B-1----:R-:W-:-:S03]  /*4560*/  SHF.R.S32.HI R4, RZ, 0x1f, R2 ;  /* 0x0000001fff047819 */ /* 0x002fc60000011402 */
[----:B------:R-:W5:Y:S04]  /*4570*/  LDL R21, [R1+0x3814] ;  /* 0x0038140001157983 */ /* 0x000f680000100800 */
[----:B------:R-:W5:Y:S04]  /*4580*/  LDL R18, [R1+0x3808] ;  /* 0x0038080001127983 */ /* 0x000f680000100800 */
[----:B------:R-:W5:Y:S01]  /*4590*/  LDL R9, [R1+0x37fc] ;  /* 0x0037fc0001097983 */ /* 0x000f620000100800 */
[----:B------:R-:W-:-:S03]  /*45a0*/  LEA.HI R20, R4, R2, RZ, 0x7 ;  /* 0x0000000204147211 */ /* 0x000fc600078f38ff */
[----:B------:R-:W5:Y:S04]  /*45b0*/  LDL R16, [R1+0x3800] ;  /* 0x0038000001107983 */ /* 0x000f680000100800 */
[----:B------:R-:W5:Y:S04]  /*45c0*/  LDL R12, [R1+0x37e0] ;  /* 0x0037e000010c7983 */ /* 0x000f680000100800 */
[----:B------:R-:W5:Y:S04]  /*45d0*/  LDL R19, [R1+0x37f4] ;  /* 0x0037f40001137983 */ /* 0x000f680000100800 */
[----:B------:R-:W5:Y:S04]  /*45e0*/  LDL R10, [R1+0x37dc] ;  /* 0x0037dc00010a7983 */ /* 0x000f680000100800 */
[----:B------:R-:W5:Y:S04]  /*45f0*/  LDL R13, [R1+0x37f0] ;  /* 0x0037f000010d7983 */ /* 0x000f680000100800 */
[----:B------:R-:W5:Y:S04]  /*4600*/  LDL R17, [R1+0x37f8] ;  /* 0x0037f80001117983 */ /* 0x000f680000100800 */
[----:B------:R0:W-:Y:S04]  /*4610*/  STL [R1+0x49c], R20 ;  /* 0x00049c1401007387 */ /* 0x0001e80000100800 */
[----:B------:R-:W5:Y:S04]  /*4620*/  LDL R25, [R1+0x381c] ;  /* 0x00381c0001197983 */ /* 0x000f680000100800 */
[----:B------:R-:W5:Y:S04]  /*4630*/  LDL R26, [R1+0x3818] ;  /* 0x00381800011a7983 */ /* 0x000f680000100800 */
[----:B------:R-:W5:Y:S01]  /*4640*/  LDL R27, [R1+0x3810] ;  /* 0x00381000011b7983 */ /* 0x000f620000100800 */
[----:B------:R-:W-:-:S05]  /*4650*/  IABS R0, c[0x0][0x178] ;  /* 0x00005e0000007a13 */ /* 0x000fca0000000000 */
[----:B------:R-:W-:-:S04]  /*4660*/  IMAD.MOV.U32 R24, RZ, RZ, R0 ;  /* 0x000000ffff187224 */ /* 0x000fc800078e0000 */
[----:B------:R-:W1:Y:S01]  /*4670*/  I2F.RP R0, R24 ;  /* 0x0000001800007306 */ /* 0x000e620000209400 */
[----:B--2---:R-:W-:Y:S02]  /*4680*/  IMAD.MOV.U32 R22, RZ, RZ, R23 ;  /* 0x000000ffff167224 */ /* 0x004fe400078e0017 */
[----:B---3--:R-:W-:Y:S02]  /*4690*/  IMAD.MOV.U32 R23, RZ, RZ, R11 ;  /* 0x000000ffff177224 */ /* 0x008fe400078e000b */
[----:B----4-:R-:W-:Y:S02]  /*46a0*/  IMAD.MOV.U32 R11, RZ, RZ, R6 ;  /* 0x000000ffff0b7224 */ /* 0x010fe400078e0006 */
[----:B-----5:R-:W-:Y:S02]  /*46b0*/  IMAD.MOV.U32 R6, RZ, RZ, R7 ;  /* 0x000000ffff067224 */ /* 0x020fe400078e0007 */
[----:B------:R-:W2:Y:S01]  /*46c0*/  LDL R7, [R1+0x1c14] ;  /* 0x001c140001077983 */ /* 0x000ea20000100800 */
[----:B------:R-:W-:Y:S01]  /*46d0*/  IMAD.MOV.U32 R15, RZ, RZ, R29 ;  /* 0x000000ffff0f7224 */ /* 0x000fe200078e001d */
[----:B------:R-:W-:Y:S01]  /*46e0*/  IABS R29, c[0x0][0x17c] ;  /* 0x00005f00001d7a13 */ /* 0x000fe20000000000 */
[----:B-1----:R-:W1:Y:S01]  /*46f0*/  MUFU.RCP R0, R0 ;  /* 0x0000000000007308 */ /* 0x002e620000001000 */
[----:B------:R-:W-:-:S07]  /*4700*/  IMAD.MOV.U32 R14, RZ, RZ, R3 ;  /* 0x000000ffff0e7224 */ /* 0x000fce00078e0003 */
[----:B------:R-:W3:Y:S01]  /*4710*/  I2F.RP R3, R29 ;  /* 0x0000001d00037306 */ /* 0x000ee20000209400 */
[----:B0-----:R-:W0:Y:S01]  /*4720*/  S2R R20, SR_TID.X ;  /* 0x0000000000147919 */ /* 0x001e220000002100 */
[----:B-1----:R-:W-:-:S06]  /*4730*/  IADD3 R0, R0, 0xffffffe, RZ ;  /* 0x0ffffffe00007810 */ /* 0x002fcc0007ffe0ff */
[----:B------:R-:W1:Y:S08]  /*4740*/  F2I.FTZ.U32.TRUNC.NTZ R5, R0 ;  /* 0x0000000000057305 */ /* 0x000e70000021f000 */
[----:B---3--:R-:W3:Y:S01]  /*4750*/  MUFU.RCP R3, R3 ;  /* 0x0000000300037308 */ /* 0x008ee20000001000 */
[----:B------:R-:W-:Y:S02]  /*4760*/  IMAD.MOV.U32 R4, RZ, RZ, RZ ;  /* 0x000000ffff047224 */ /* 0x000fe400078e00ff */
[----:B-1----:R-:W-:Y:S01]  /*4770*/  IMAD.MOV R0, RZ, RZ, -R5 ;  /* 0x000000ffff007224 */ /* 0x002fe200078e0a05 */
[----:B---3--:R-:W-:-:S03]  /*4780*/  IADD3 R3, R3, 0xffffffe, RZ ;  /* 0x0ffffffe03037810 */ /* 0x008fc60007ffe0ff */
[----:B------:R-:W-:-:S03]  /*4790*/  IMAD R0, R0, R24, RZ ;  /* 0x0000001800007224 */ /* 0x000fc600078e02ff */
[----:B------:R-:W1:Y:S01]  /*47a0*/  F2I.FTZ.U32.TRUNC.NTZ R3, R3 ;  /* 0x0000000300037305 */ /* 0x000e62000021f000 */
[----:B------:R-:W-:-:S04]  /*47b0*/  IMAD.HI.U32 R0, R5, R0, R4 ;  /* 0x0000000005007227 */ /* 0x000fc800078e0004 */
[----:B0-----:R-:W-:Y:S01]  /*47c0*/  IMAD.SHL.U32 R4, R20, 0x2, RZ ;  /* 0x0000000214047824 */ /* 0x001fe200078e00ff */
[----:B------:R-:W-:Y:S02]  /*47d0*/  SHF.R.U32.HI R2, RZ, 0x1, R20 ;  /* 0x00000001ff027819 */ /* 0x000fe40000011614 */
[----:B------:R-:W-:Y:S02]  /*47e0*/  IABS R8, R8 ;  /* 0x0000000800087213 */ /* 0x000fe40000000000 */
[----:B------:R-:W-:Y:S01]  /*47f0*/  LOP3.LUT R4, R4, 0x10, RZ, 0xc0, !PT ;  /* 0x0000001004047812 */ /* 0x000fe200078ec0ff */
[----:B------:R-:W-:Y:S01]  /*4800*/  IMAD.MOV.U32 R20, RZ, RZ, R21 ;  /* 0x000000ffff147224 */ /* 0x000fe200078e0015 */
[----:B------:R-:W-:Y:S01]  /*4810*/  IABS R5, R28 ;  /* 0x0000001c00057213 */ /* 0x000fe20000000000 */
[----:B------:R-:W-:Y:S01]  /*4820*/  IMAD.MOV.U32 R21, RZ, RZ, R18 ;  /* 0x000000ffff157224 */ /* 0x000fe200078e0012 */
[----:B------:R-:W-:Y:S01]  /*4830*/  LOP3.LUT R4, R4, 0x20, R2, 0xf8, !PT ;  /* 0x0000002004047812 */ /* 0x000fe200078ef802 */
[----:B------:R-:W-:-:S02]  /*4840*/  IMAD.MOV.U32 R18, RZ, RZ, R9 ;  /* 0x000000ffff127224 */ /* 0x000fc400078e0009 */
[----:B-1----:R-:W-:Y:S02]  /*4850*/  IMAD.MOV R28, RZ, RZ, -R3 ;  /* 0x000000ffff1c7224 */ /* 0x002fe400078e0a03 */
[----:B------:R-:W-:Y:S01]  /*4860*/  IMAD.HI.U32 R9, R0, R8, RZ ;  /* 0x0000000800097227 */ /* 0x000fe200078e00ff */
[----:B------:R0:W-:Y:S03]  /*4870*/  STL [R1+0x3a4], R4 ;  /* 0x0003a40401007387 */ /* 0x0001e60000100800 */
[----:B------:R-:W-:Y:S02]  /*4880*/  IMAD R28, R28, R29, RZ ;  /* 0x0000001d1c1c7224 */ /* 0x000fe400078e02ff */
[----:B------:R-:W-:Y:S02]  /*4890*/  IMAD.MOV.U32 R2, RZ, RZ, RZ ;  /* 0x000000ffff027224 */ /* 0x000fe400078e00ff */
[----:B------:R-:W-:Y:S01]  /*48a0*/  IMAD.MOV R9, RZ, RZ, -R9 ;  /* 0x000000ffff097224 */ /* 0x000fe200078e0a09 */
[----:B0-----:R-:W-:Y:S01]  /*48b0*/  IABS R4, R6 ;  /* 0x0000000600047213 */ /* 0x001fe20000000000 */
[----:B------:R-:W-:-:S04]  /*48c0*/  IMAD.HI.U32 R6, R0, R5, RZ ;  /* 0x0000000500067227 */ /* 0x000fc800078e00ff */
[----:B------:R-:W-:-:S04]  /*48d0*/  IMAD.HI.U32 R28, R3, R28, R2 ;  /* 0x0000001c031c7227 */ /* 0x000fc800078e0002 */
[----:B------:R-:W-:Y:S02]  /*48e0*/  IMAD.MOV R6, RZ, RZ, -R6 ;  /* 0x000000ffff067224 */ /* 0x000fe400078e0a06 */
[C---:B------:R-:W-:Y:S02]  /*48f0*/  IMAD R2, R24.reuse, R9, R8 ;  /* 0x0000000918027224 */ /* 0x040fe400078e0208 */
[----:B------:R-:W-:-:S03]  /*4900*/  IMAD R3, R24, R6, R5 ;  /* 0x0000000618037224 */ /* 0x000fc600078e0205 */
[----:B------:R-:W-:Y:S01]  /*4910*/  STL [R1+0x60], R2 ;  /* 0x0000600201007387 */ /* 0x000fe20000100800 */
[----:B------:R-:W-:-:S03]  /*4920*/  IMAD.HI.U32 R9, R0, R4, RZ ;  /* 0x0000000400097227 */ /* 0x000fc600078e00ff */
[----:B------:R-:W-:Y:S01]  /*4930*/  STL [R1+0x5c], R3 ;  /* 0x00005c0301007387 */ /* 0x000fe20000100800 */
[----:B------:R-:W-:Y:S01]  /*4940*/  IMAD.MOV R9, RZ, RZ, -R9 ;  /* 0x000000ffff097224 */ /* 0x000fe200078e0a09 */
[----:B------:R-:W-:-:S03]  /*4950*/  IABS R5, R26 ;  /* 0x0000001a00057213 */ /* 0x000fc60000000000 */
[----:B------:R-:W-:Y:S02]  /*4960*/  IMAD R4, R24, R9, R4 ;  /* 0x0000000918047224 */ /* 0x000fe400078e0204 */
[----:B------:R-:W-:-:S03]  /*4970*/  IMAD.HI.U32 R6, R28, R5, RZ ;  /* 0x000000051c067227 */ /* 0x000fc600078e00ff */
[----:B------:R0:W-:Y:S01]  /*4980*/  STL [R1+0x58], R4 ;  /* 0x0000580401007387 */ /* 0x0001e20000100800 */
[----:B------:R-:W-:-:S04]  /*4990*/  IMAD.MOV R6, RZ, RZ, -R6 ;  /* 0x000000ffff067224 */ /* 0x000fc800078e0a06 */
[----:B------:R-:W-:Y:S01]  /*49a0*/  IMAD R5, R29, R6, R5 ;  /* 0x000000061d057224 */ /* 0x000fe200078e0205 */
[----:B0-----:R-:W-:-:S05]  /*49b0*/  IABS R4, R20 ;  /* 0x0000001400047213 */ /* 0x001fca0000000000 */
[----:B------:R-:W-:-:S04]  /*49c0*/  IMAD.HI.U32 R9, R28, R4, RZ ;  /* 0x000000041c097227 */ /* 0x000fc800078e00ff */
[----:B------:R-:W-:-:S04]  /*49d0*/  IMAD.MOV R9, RZ, RZ, -R9 ;  /* 0x000000ffff097224 */ /* 0x000fc800078e0a09 */
[----:B------:R-:W-:Y:S01]  /*49e0*/  IMAD R4, R29, R9, R4 ;  /* 0x000000091d047224 */ /* 0x000fe200078e0204 */
[----:B--2---:R-:W-:-:S05]  /*49f0*/  IABS R7, R7 ;  /* 0x0000000700077213 */ /* 0x004fca0000000000 */
[----:B------:R-:W-:Y:S01]  /*4a00*/  IMAD.MOV.U32 R2, RZ, RZ, R7 ;  /* 0x000000ffff027224 */ /* 0x000fe200078e0007 */
[----:B------:R-:W-:-:S03]  /*4a10*/  IABS R7, R25 ;  /* 0x0000001900077213 */ /* 0x000fc60000000000 */
[----:B------:R-:W-:Y:S01]  /*4a20*/  IMAD.HI.U32 R3, R0, R2, RZ ;  /* 0x0000000200037227 */ /* 0x000fe200078e00ff */
[----:B------:R-:W-:-:S03]  /*4a30*/  IABS R0, R27 ;  /* 0x0000001b00007213 */ /* 0x000fc60000000000 */
[----:B------:R-:W-:Y:S02]  /*4a40*/  IMAD.MOV R3, RZ, RZ, -R3 ;  /* 0x000000ffff037224 */ /* 0x000fe400078e0a03 */
[----:B------:R-:W-:-:S04]  /*4a50*/  IMAD.HI.U32 R8, R28, R7, RZ ;  /* 0x000000071c087227 */ /* 0x000fc800078e00ff */
[----:B------:R-:W-:Y:S02]  /*4a60*/  IMAD R2, R24, R3, R2 ;  /* 0x0000000318027224 */ /* 0x000fe400078e0202 */
[----:B------:R-:W-:-:S03]  /*4a70*/  IMAD.HI.U32 R3, R28, R0, RZ ;  /* 0x000000001c037227 */ /* 0x000fc600078e00ff */
[----:B------:R0:W-:Y:S01]  /*4a80*/  STL [R1+0x54], R2 ;  /* 0x0000540201007387 */ /* 0x0001e20000100800 */
[----:B------:R-:W-:Y:S02]  /*4a90*/  IMAD.MOV R8, RZ, RZ, -R8 ;  /* 0x000000ffff087224 */ /* 0x000fe400078e0a08 */
[----:B------:R-:W-:Y:S02]  /*4aa0*/  IMAD.MOV R3, RZ, RZ, -R3 ;  /* 0x000000ffff037224 */ /* 0x000fe400078e0a03 */
[C---:B------:R-:W-:Y:S01]  /*4ab0*/  IMAD R7, R29.reuse, R8, R7 ;  /* 0x000000081d077224 */ /* 0x040fe200078e0207 */
[----:B0-----:R-:W-:Y:S01]  /*4ac0*/  IABS R2, R21 ;  /* 0x0000001500027213 */ /* 0x001fe20000000000 */
[----:B------:R-:W-:-:S03]  /*4ad0*/  IMAD R0, R29, R3, R0 ;  /* 0x000000031d007224 */ /* 0x000fc600078e0200 */
[----:B------:R0:W-:Y:S01]  /*4ae0*/  STL [R1+0x50], R7 ;  /* 0x0000500701007387 */ /* 0x0001e20000100800 */
[----:B------:R-:W-:-:S03]  /*4af0*/  IMAD.HI.U32 R3, R28, R2, RZ ;  /* 0x000000021c037227 */ /* 0x000fc600078e00ff */
[----:B------:R1:W-:Y:S01]  /*4b00*/  STL [R1+0x4c], R5 ;  /* 0x00004c0501007387 */ /* 0x0003e20000100800 */
[----:B------:R-:W-:-:S03]  /*4b10*/  IMAD.MOV R3, RZ, RZ, -R3 ;  /* 0x000000ffff037224 */ /* 0x000fc600078e0a03 */
[----:B------:R2:W-:Y:S01]  /*4b20*/  STL [R1+0x48], R0 ;  /* 0x0000480001007387 */ /* 0x0005e20000100800 */
[----:B0-----:R-:W-:Y:S01]  /*4b30*/  IABS R7, R22 ;  /* 0x0000001600077213 */ /* 0x001fe20000000000 */
[----:B------:R-:W-:Y:S01]  /*4b40*/  IMAD R2, R29, R3, R2 ;  /* 0x000000031d027224 */ /* 0x000fe200078e0202 */
[----:B-1----:R-:W-:Y:S02]  /*4b50*/  IABS R5, R23 ;  /* 0x0000001700057213 */ /* 0x002fe40000000000 */
[----:B--2---:R-:W-:Y:S01]  /*4b60*/  IABS R0, R16 ;  /* 0x0000001000007213 */ /* 0x004fe20000000000 */
[C---:B------:R-:W-:Y:S01]  /*4b70*/  IMAD.HI.U32 R8, R28.reuse, R7, RZ ;  /* 0x000000071c087227 */ /* 0x040fe200078e00ff */
[----:B------:R0:W-:Y:S03]  /*4b80*/  STL [R1+0x44], R4 ;  /* 0x0000440401007387 */ /* 0x0001e60000100800 */
[C---:B------:R-:W-:Y:S01]  /*4b90*/  IMAD.HI.U32 R3, R28.reuse, R0, RZ ;  /* 0x000000001c037227 */ /* 0x040fe200078e00ff */
[----:B------:R1:W-:Y:S03]  /*4ba0*/  STL [R1+0x40], R2 ;  /* 0x0000400201007387 */ /* 0x0003e60000100800 */
[----:B------:R-:W-:Y:S01]  /*4bb0*/  IMAD.HI.U32 R6, R28, R5, RZ ;  /* 0x000000051c067227 */ /* 0x000fe200078e00ff */
[----:B0-----:R-:W-:-:S03]  /*4bc0*/  IABS R4, R17 ;  /* 0x0000001100047213 */ /* 0x001fc60000000000 */
[----:B------:R-:W-:Y:S02]  /*4bd0*/  IMAD.MOV R8, RZ, RZ, -R8 ;  /* 0x000000ffff087224 */ /* 0x000fe400078e0a08 */
[----:B------:R-:W-:Y:S01]  /*4be0*/  IMAD.MOV R3, RZ, RZ, -R3 ;  /* 0x000000ffff037224 */ /* 0x000fe200078e0a03 */
[----:B-1----:R-:W-:Y:S01]  /*4bf0*/  IABS R2, R18 ;  /* 0x0000001200027213 */ /* 0x002fe20000000000 */
[----:B------:R-:W-:Y:S02]  /*4c00*/  IMAD.MOV R6, RZ, RZ, -R6 ;  /* 0x000000ffff067224 */ /* 0x000fe400078e0a06 */
[C---:B------:R-:W-:Y:S02]  /*4c10*/  IMAD R7, R29.reuse, R8, R7 ;  /* 0x000000081d077224 */ /* 0x040fe400078e0207 */
[----:B------:R-:W-:Y:S02]  /*4c20*/  IMAD R0, R29, R3, R0 ;  /* 0x000000031d007224 */ /* 0x000fe400078e0200 */
[----:B------:R-:W-:-:S04]  /*4c30*/  IMAD.HI.U32 R9, R28, R4, RZ ;  /* 0x000000041c097227 */ /* 0x000fc800078e00ff */
[C---:B------:R-:W-:Y:S02]  /*4c40*/  IMAD R5, R29.reuse, R6, R5 ;  /* 0x000000061d057224 */ /* 0x040fe400078e0205 */
[----:B------:R-:W-:Y:S01]  /*4c50*/  IMAD.HI.U32 R3, R28, R2, RZ ;  /* 0x000000021c037227 */ /* 0x000fe200078e00ff */
[----:B------:R0:W-:Y:S03]  /*4c60*/  STL [R1+0x3c], R7 ;  /* 0x00003c0701007387 */ /* 0x0001e60000100800 */
[----:B------:R-:W-:Y:S01]  /*4c70*/  IMAD.MOV R9, RZ, RZ, -R9 ;  /* 0x000000ffff097224 */ /* 0x000fe200078e0a09 */
[----:B------:R1:W-:Y:S01]  /*4c80*/  STL [R1+0x38], R5 ;  /* 0x0000380501007387 */ /* 0x0003e20000100800 */
[----:B------:R-:W-:Y:S02]  /*4c90*/  IMAD.MOV R3, RZ, RZ, -R3 ;  /* 0x000000ffff037224 */ /* 0x000fe400078e0a03 */
[C---:B------:R-:W-:Y:S01]  /*4ca0*/  IMAD R4, R29.reuse, R9, R4 ;  /* 0x000000091d047224 */ /* 0x040fe200078e0204 */
[----:B------:R2:W-:Y:S01]  /*4cb0*/  STL [R1+0x34], R0 ;  /* 0x0000340001007387 */ /* 0x0005e20000100800 */
[----:B0-----:R-:W-:Y:S01]  /*4cc0*/  IABS R7, R19 ;  /* 0x0000001300077213 */ /* 0x001fe20000000000 */
[----:B------:R-:W-:Y:S01]  /*4cd0*/  IMAD R2, R29, R3, R2 ;  /* 0x000000031d027224 */ /* 0x000fe200078e0202 */
[----:B-1----:R-:W-:-:S02]  /*4ce0*/  IABS R5, R13 ;  /* 0x0000000d00057213 */ /* 0x002fc40000000000 */
[----:B------:R-:W3:Y:S01]  /*4cf0*/  LDL R13, [R1+0x37d8] ;  /* 0x0037d800010d7983 */ /* 0x000ee20000100800 */
[C---:B------:R-:W-:Y:S01]  /*4d00*/  IMAD.HI.U32 R8, R28.reuse, R7, RZ ;  /* 0x000000071c087227 */ /* 0x040fe200078e00ff */
[----:B--2---:R-:W-:Y:S02]  /*4d10*/  IABS R0, R11 ;  /* 0x0000000b00007213 */ /* 0x004fe40000000000 */
[----:B------:R-:W2:Y:S01]  /*4d20*/  LDL R11, [R1+0x37d4] ;  /* 0x0037d400010b7983 */ /* 0x000ea20000100800 */
[----:B------:R-:W-:-:S03]  /*4d30*/  IMAD.HI.U32 R6, R28, R5, RZ ;  /* 0x000000051c067227 */ /* 0x000fc600078e00ff */
[----:B------:R0:W-:Y:S01]  /*4d40*/  STL [R1+0x30], R4 ;  /* 0x0000300401007387 */ /* 0x0001e20000100800 */
[----:B------:R-:W-:-:S03]  /*4d50*/  IMAD.MOV R8, RZ, RZ, -R8 ;  /* 0x000000ffff087224 */ /* 0x000fc600078e0a08 */
[----:B------:R1:W-:Y:S01]  /*4d60*/  STL [R1+0x38c], R2 ;  /* 0x00038c0201007387 */ /* 0x0003e20000100800 */
[----:B------:R-:W-:Y:S02]  /*4d70*/  IMAD.MOV R6, RZ, RZ, -R6 ;  /* 0x000000ffff067224 */ /* 0x000fe400078e0a06 */
[C---:B------:R-:W-:Y:S02]  /*4d80*/  IMAD R7, R29.reuse, R8, R7 ;  /* 0x000000081d077224 */ /* 0x040fe400078e0207 */
[----:B0-----:R-:W-:Y:S01]  /*4d90*/  IMAD.HI.U32 R4, R28, R0, RZ ;  /* 0x000000001c047227 */ /* 0x001fe200078e00ff */
[----:B-1----:R-:W-:Y:S02]  /*4da0*/  IABS R2, R14 ;  /* 0x0000000e00027213 */ /* 0x002fe40000000000 */
[----:B------:R-:W4:Y:S01]  /*4db0*/  LDL R14, [R1+0x37d0] ;  /* 0x0037d000010e7983 */ /* 0x000f220000100800 */
[----:B------:R-:W-:Y:S02]  /*4dc0*/  IMAD.MOV R4, RZ, RZ, -R4 ;  /* 0x000000ffff047224 */ /* 0x000fe400078e0a04 */
[C---:B------:R-:W-:Y:S01]  /*4dd0*/  IMAD R5, R29.reuse, R6, R5 ;  /* 0x000000061d057224 */ /* 0x040fe200078e0205 */
[----:B------:R0:W-:Y:S01]  /*4de0*/  STL [R1+0x394], R7 ;  /* 0x0003940701007387 */ /* 0x0001e20000100800 */
[----:B------:R-:W-:Y:S01]  /*4df0*/  IMAD R0, R29, R4, R0 ;  /* 0x000000041d007224 */ /* 0x000fe200078e0200 */
[----:B------:R-:W-:-:S02]  /*4e00*/  IABS R3, R15 ;  /* 0x0000000f00037213 */ /* 0x000fc40000000000 */
[----:B------:R1:W-:Y:S04]  /*4e10*/  STL [R1+0x39c], R5 ;  /* 0x00039c0501007387 */ /* 0x0003e80000100800 */
[----:B------:R-:W5:Y:S01]  /*4e20*/  LDL R15, [R1+0x37cc] ;  /* 0x0037cc00010f7983 */ /* 0x000f620000100800 */
[----:B0-----:R-:W-:-:S03]  /*4e30*/  IABS R7, R12 ;  /* 0x0000000c00077213 */ /* 0x001fc60000000000 */
[----:B------:R3:W-:Y:S04]  /*4e40*/  STL [R1+0x3a0], R0 ;  /* 0x0003a00001007387 */ /* 0x0007e80000100800 */
[----:B------:R-:W5:Y:S01]  /*4e50*/  LDL R12, [R1+0x37c8] ;  /* 0x0037c800010c7983 */ /* 0x000f620000100800 */
[----:B-1----:R-:W-:-:S03]  /*4e60*/  IABS R5, R10 ;  /* 0x0000000a00057213 */ /* 0x002fc60000000000 */
[----:B------:R-:W5:Y:S01]  /*4e70*/  LDL R10, [R1+0x37c4] ;  /* 0x0037c400010a7983 */ /* 0x000f620000100800 */
[----:B------:R-:W-:-:S04]  /*4e80*/  IMAD.HI.U32 R4, R28, R2, RZ ;  /* 0x000000021c047227 */ /* 0x000fc800078e00ff */
[----:B------:R-:W-:-:S04]  /*4e90*/  IMAD.HI.U32 R9, R28, R3, RZ ;  /* 0x000000031c097227 */ /* 0x000fc800078e00ff */
[----:B------:R-:W-:Y:S02]  /*4ea0*/  IMAD.MOV R4, RZ, RZ, -R4 ;  /* 0x000000ffff047224 */ /* 0x000fe400078e0a04 */
[----:B------:R-:W-:Y:S02]  /*4eb0*/  IMAD.MOV R9, RZ, RZ, -R9 ;  /* 0x000000ffff097224 */ /* 0x000fe400078e0a09 */
[----:B------:R-:W-:-:S04]  /*4ec0*/  IMAD.HI.U32 R8, R28, R7, RZ ;  /* 0x000000071c087227 */ /* 0x000fc800078e00ff */
[----:B------:R-:W-:-:S04]  /*4ed0*/  IMAD.HI.U32 R6, R28, R5, RZ ;  /* 0x000000051c067227 */ /* 0x000fc800078e00ff */
[C---:B------:R-:W-:Y:S02]  /*4ee0*/  IMAD R4, R29.reuse, R4, R2 ;  /* 0x000000041d047224 */ /* 0x040fe400078e0202 */
[C---:B------:R-:W-:Y:S02]  /*4ef0*/  IMAD R2, R29.reuse, R9, R3 ;  /* 0x000000091d027224 */ /* 0x040fe400078e0203 */
[----:B------:R-:W-:Y:S02]  /*4f00*/  IMAD.MOV R8, RZ, RZ, -R8 ;  /* 0x000000ffff087224 */ /* 0x000fe400078e0a08 */
[----:B------:R-:W-:Y:S02]  /*4f10*/  IMAD.MOV R6, RZ, RZ, -R6 ;  /* 0x000000ffff067224 */ /* 0x000fe400078e0a06 */
[C---:B------:R-:W-:Y:S02]  /*4f20*/  IMAD R7, R29.reuse, R8, R7 ;  /* 0x000000081d077224 */ /* 0x040fe400078e0207 */
[----:B------:R-:W-:Y:S01]  /*4f30*/  IMAD R5, R29, R6, R5 ;  /* 0x000000061d057224 */ /* 0x000fe200078e0205 */
[----:B---3--:R-:W-:-:S02]  /*4f40*/  IABS R0, R13 ;  /* 0x0000000d00007213 */ /* 0x008fc40000000000 */
[----:B------:R-:W3:Y:S04]  /*4f50*/  LDL R13, [R1+0x37c0] ;  /* 0x0037c000010d7983 */ /* 0x000ee80000100800 */
[----:B------:R0:W-:Y:S04]  /*4f60*/  STL [R1+0x398], R4 ;  /* 0x0003980401007387 */ /* 0x0001e80000100800 */
[----:B------:R2:W-:Y:S01]  /*4f70*/  STL [R1+0x390], R2 ;  /* 0x0003900201007387 */ /* 0x0005e20000100800 */
[----:B0-----:R-:W-:Y:S01]  /*4f80*/  IMAD.HI.U32 R4, R28, R0, RZ ;  /* 0x000000001c047227 */ /* 0x001fe200078e00ff */
[----:B--2---:R-:W-:-:S02]  /*4f90*/  IABS R2, R11 ;  /* 0x0000000b00027213 */ /* 0x004fc40000000000 */
[----:B------:R-:W2:Y:S01]  /*4fa0*/  LDL R11, [R1+0x37bc] ;  /* 0x0037bc00010b7983 */ /* 0x000ea20000100800 */
[----:B------:R-:W-:Y:S01]  /*4fb0*/  IMAD.MOV R4, RZ, RZ, -R4 ;  /* 0x000000ffff047224 */ /* 0x000fe200078e0a04 */
[----:B----4-:R-:W-:Y:S02]  /*4fc0*/  IABS R3, R14 ;  /* 0x0000000e00037213 */ /* 0x010fe40000000000 */
[----:B------:R5:W-:Y:S04]  /*4fd0*/  STL [R1+0x37c], R7 ;  /* 0x00037c0701007387 */ /* 0x000be80000100800 */
[----:B------:R0:W-:Y:S04]  /*4fe0*/  STL [R1+0x384], R5 ;  /* 0x0003840501007387 */ /* 0x0001e80000100800 */
[----:B------:R-:W4:Y:S01]  /*4ff0*/  LDL R14, [R1+0x37b8] ;  /* 0x0037b800010e7983 */ /* 0x000f220000100800 */
[----:B------:R-:W-:Y:S01]  /*5000*/  IMAD R0, R29, R4, R0 ;  /* 0x000000041d007224 */ /* 0x000fe200078e0200 */
[----:B-----5:R-:W-:-:S04]  /*5010*/  IABS R7, R15 ;  /* 0x0000000f00077213 */ /* 0x020fc80000000000 */
[----:B------:R1:W-:Y:S04]  /*5020*/  STL [R1+0x388], R0 ;  /* 0x0003880001007387 */ /* 0x0003e80000100800 */
[----:B------:R-:W5:Y:S01]  /*5030*/  LDL R15, [R1+0x37b4] ;  /* 0x0037b400010f7983 */ /* 0x000f620000100800 */
[----:B0-----:R-:W-:-:S03]  /*5040*/  IABS R5, R12 ;  /* 0x0000000c00057213 */ /* 0x001fc60000000000 */
[----:B------:R-:W5:Y:S01]  /*5050*/  LDL R12, [R1+0x37b0] ;  /* 0x0037b000010c7983 */ /* 0x000f620000100800 */
[----:B-1----:R-:W-:-:S03]  /*5060*/  IABS R0, R10 ;  /* 0x0000000a00007213 */ /* 0x002fc60000000000 */
[----:B------:R-:W5:Y:S01]  /*5070*/  LDL R10, [R1+0x37ac] ;  /* 0x0037ac00010a7983 */ /* 0x000f620000100800 */
[----:B------:R-:W-:-:S04]  /*5080*/  IMAD.HI.U32 R4, R28, R2, RZ ;  /* 0x000000021c047227 */ /* 0x000fc800078e00ff */
[----:B------:R-:W-:Y:S02]  /*5090*/  IMAD.MOV R4, RZ, RZ, -R4 ;  /* 0x000000ffff047224 */ /* 0x000fe400078e0a04 */
[----:B------:R-:W-:-:S04]  /*50a0*/  IMAD.HI.U32 R9, R28, R3, RZ ;  /* 0x000000031c097227 */ /* 0x000fc800078e00ff */
[----:B------:R-:W-:Y:S02]  /*50b0*/  IMAD R4, R29, R4, R2 ;  /* 0x000000041d047224 */ /* 0x000fe400078e0202 */
[----:B------:R-:W-:Y:S02]  /*50c0*/  IMAD.MOV R9, RZ, RZ, -R9 ;  /* 0x000000ffff097224 */ /* 0x000fe400078e0a09 */
[C---:B------:R-:W-:Y:S01]  /*50d0*/  IMAD.HI.U32 R8, R28.reuse, R7, RZ ;  /* 0x000000071c087227 */ /* 0x040fe200078e00ff */
[----:B------:R0:W-:Y:S03]  /*50e0*/  STL [R1+0x380], R4 ;  /* 0x0003800401007387 */ /* 0x0001e60000100800 */
[----:B------:R-:W-:-:S04]  /*50f0*/  IMAD.HI.U32 R6, R28, R5, RZ ;  /* 0x000000051c067227 */ /* 0x000fc800078e00ff */
[----:B------:R-:W-:Y:S02]  /*5100*/  IMAD R2, R29, R9, R3 ;  /* 0x000000091d027224 */ /* 0x000fe400078e0203 */
[----:B------:R-:W-:Y:S02]  /*5110*/  IMAD.MOV R8, RZ, RZ, -R8 ;  /* 0x000000ffff087224 */ /* 0x000fe400078e0a08 */
[----:B0-----:R-:W-:-:S04]  /*5120*/  IMAD.HI.U32 R4, R28, R0, RZ ;  /* 0x000000001c047227 */ /* 0x001fc800078e00ff */
[----:B------:R-:W-:Y:S01]  /*5130*/  IMAD.MOV R6, RZ, RZ, -R6 ;  /* 0x000000ffff067224 */ /* 0x000fe200078e0a06 */
[----:B------:R3:W-:Y:S01]  /*5140*/  STL [R1+0x364], R2 ;  /* 0x0003640201007387 */ /* 0x0007e20000100800 */
[C---:B------:R-:W-:Y:S02]  /*5150*/  IMAD R7, R29.reuse, R8, R7 ;  /* 0x000000081d077224 */ /* 0x040fe400078e0207 */
[----:B------:R-:W-:Y:S02]  /*5160*/  IMAD.MOV R4, RZ, RZ, -R4 ;  /* 0x000000ffff047224 */ /* 0x000fe400078e0a04 */
[C---:B------:R-:W-:Y:S02]  /*5170*/  IMAD R5, R29.reuse, R6, R5 ;  /* 0x000000061d057224 */ /* 0x040fe400078e0205 */
[----:B------:R-:W-:Y:S01]  /*5180*/  IMAD R0, R29, R4, R0 ;  /* 0x000000041d007224 */ /* 0x000fe200078e0200 */
[----:B---3--:R-:W-:Y:S02]  /*5190*/  IABS R2, R13 ;  /* 0x0000000d00027213 */ /* 0x008fe40000000000 */
[----:B------:R-:W3:Y:S04]  /*51a0*/  LDL R13, [R1+0x37a8] ;  /* 0x0037a800010d7983 */ /* 0x000ee80000100800 */
[----:B------:R4:W-:Y:S04]  /*51b0*/  STL [R1+0x36c], R7 ;  /* 0x00036c0701007387 */ /* 0x0009e80000100800 */
[----:B------:R5:W-:Y:S01]  /*51c0*/  STL [R1+0x374], R5 ;  /* 0x0003740501007387 */ /* 0x000be20000100800 */
[----:B------:R-:W-:Y:S01]  /*51d0*/  IMAD.HI.U32 R4, R28, R2, RZ ;  /* 0x000000021c047227 */ /* 0x000fe200078e00ff */
[----:B--2---:R-:W-:-:S02]  /*51e0*/  IABS R3, R11 ;  /* 0x0000000b00037213 */ /* 0x004fc40000000000 */
[----:B------:R-:W2:Y:S04]  /*51f0*/  LDL R11, [R1+0x37a4] ;  /* 0x0037a400010b7983 */ /* 0x000ea80000100800 */
[----:B------:R0:W-:Y:S01]  /*5200*/  STL [R1+0x378], R0 ;  /* 0x0003780001007387 */ /* 0x0001e20000100800 */
[----:B------:R-:W-:Y:S01]  /*5210*/  IMAD.HI.U32 R9, R28, R3, RZ ;  /* 0x000000031c097227 */ /* 0x000fe200078e00ff */
[----:B----4-:R-:W-:Y:S02]  /*5220*/  IABS R7, R14 ;  /* 0x0000000e00077213 */ /* 0x010fe40000000000 */
[----:B------:R-:W4:Y:S01]  /*5230*/  LDL R14, [R1+0x37a0] ;  /* 0x0037a000010e7983 */ /* 0x000f220000100800 */
[----:B------:R-:W-:Y:S02]  /*5240*/  IMAD.MOV R4, RZ, RZ, -R4 ;  /* 0x000000ffff047224 */ /* 0x000fe400078e0a04 */
[----:B------:R-:W-:-:S02]  /*5250*/  IMAD.MOV R9, RZ, RZ, -R9 ;  /* 0x000000ffff097224 */ /* 0x000fc400078e0a09 */
[C---:B------:R-:W-:Y:S01]  /*5260*/  IMAD R4, R29.reuse, R4, R2 ;  /* 0x000000041d047224 */ /* 0x040fe200078e0202 */
[----:B-----5:R-:W-:Y:S01]  /*5270*/  IABS R5, R15 ;  /* 0x0000000f00057213 */ /* 0x020fe20000000000 */
[----:B------:R-:W-:Y:S01]  /*5280*/  IMAD R2, R29, R9, R3 ;  /* 0x000000091d027224 */ /* 0x000fe200078e0203 */
[----:B------:R-:W5:Y:S01]  /*5290*/  LDL R15, [R1+0x379c] ;  /* 0x00379c00010f7983 */ /* 0x000f620000100800 */
[----:B0-----:R-:W-:-:S03]  /*52a0*/  IABS R0, R12 ;  /* 0x0000000c00007213 */ /* 0x001fc60000000000 */
[----:B------:R-:W5:Y:S04]  /*52b0*/  LDL R12, [R1+0x3798] ;  /* 0x00379800010c7983 */ /* 0x000f680000100800 */
[----:B------:R-:W-:Y:S04]  /*52c0*/  STL [R1+0x370], R4 ;  /* 0x0003700401007387 */ /* 0x000fe80000100800 */
[----:B------:R0:W-:Y:S02]  /*52d0*/  STL [R1+0x368], R2 ;  /* 0x0003680201007387 */ /* 0x0001e40000100800 */
[----:B0-----:R-:W-:-:S02]  /*52e0*/  IABS R2, R10 ;  /* 0x0000000a00027213 */ /* 0x001fc40000000000 */
[----:B------:R-:W5:Y:S01]  /*52f0*/  LDL R10, [R1+0x3794] ;  /* 0x00379400010a7983 */ /* 0x000f620000100800 */
[----:B------:R-:W-:-:S04]  /*5300*/  IMAD.HI.U32 R8, R28, R7, RZ ;  /* 0x000000071c087227 */ /* 0x000fc800078e00ff */
[----:B------:R-:W-:-:S04]  /*5310*/  IMAD.HI.U32 R6, R28, R5, RZ ;  /* 0x000000051c067227 */ /* 0x000fc800078e00ff */
[----:B------:R-:W-:Y:S02]  /*5320*/  IMAD.MOV R8, RZ, RZ, -R8 ;  /* 0x000000ffff087224 */ /* 0x000fe400078e0a08 */
[----:B------:R-:W-:-:S04]  /*5330*/  IMAD.HI.U32 R4, R28, R0, RZ ;  /* 0x000000001c047227 */ /* 0x000fc800078e00ff */
[----:B------:R-:W-:Y:S02]  /*5340*/  IMAD.MOV R6, RZ, RZ, -R6 ;  /* 0x000000ffff067224 */ /* 0x000fe400078e0a06 */
[C---:B------:R-:W-:Y:S02]  /*5350*/  IMAD R7, R29.reuse, R8, R7 ;  /* 0x000000081d077224 */ /* 0x040fe400078e0207 */
[----:B------:R-:W-:Y:S02]  /*5360*/  IMAD.MOV R4, RZ, RZ, -R4 ;  /* 0x000000ffff047224 */ /* 0x000fe400078e0a04 */
[C---:B------:R-:W-:Y:S01]  /*5370*/  IMAD R5, R29.reuse, R6, R5 ;  /* 0x000000061d057224 */ /* 0x040fe200078e0205 */
[----:B------:R2:W-:Y:S01]  /*5380*/  STL [R1+0x354], R7 ;  /* 0x0003540701007387 */ /* 0x0005e20000100800 */
[----:B------:R-:W-:-:S03]  /*5390*/  IMAD R0, R29, R4, R0 ;  /* 0x000000041d007224 */ /* 0x000fc600078e0200 */
[----:B------:R4:W-:Y:S01]  /*53a0*/  STL [R1+0x35c], R5 ;  /* 0x00035c0501007387 */ /* 0x0009e20000100800 */
[----:B------:R-:W-:-:S04]  /*53b0*/  IMAD.HI.U32 R4, R28, R2, RZ ;  /* 0x000000021c047227 */ /* 0x000fc800078e00ff */
[----:B------:R-:W-:-:S04]  /*53c0*/  IMAD.MOV R4, RZ, RZ, -R4 ;  /* 0x000000ffff047224 */ /* 0x000fc800078e0a04 */
[----:B------:R-:W-:Y:S01]  /*53d0*/  IMAD R4, R29, R4, R2 ;  /* 0x000000041d047224 */ /* 0x000fe200078e0202 */
[----:B---3--:R-:W-:Y:S02]  /*53e0*/  IABS R3, R13 ;  /* 0x0000000d00037213 */ /* 0x008fe40000000000 */
[----:B------:R-:W3:Y:S04]  /*53f0*/  LDL R13, [R1+0x3790] ;  /* 0x00379000010d7983 */ /* 0x000ee80000100800 */
[----:B------:R5:W-:Y:S01]  /*5400*/  STL [R1+0x360], R0 ;  /* 0x0003600001007387 */ /* 0x000be20000100800 */
[----:B------:R-:W-:-:S04]  /*5410*/  IMAD.HI.U32 R9, R28, R3, RZ ;  /* 0x000000031c097227 */ /* 0x000fc800078e00ff */
[----:B------:R-:W-:Y:S01]  /*5420*/  IMAD.MOV R9, RZ, RZ, -R9 ;  /* 0x000000ffff097224 */ /* 0x000fe200078e0a09 */
[----:B--2---:R-:W-:Y:S02]  /*5430*/  IABS R7, R11 ;  /* 0x0000000b00077213 */ /* 0x004fe40000000000 */
[----:B------:R-:W2:Y:S03]  /*5440*/  LDL R11, [R1+0x378c] ;  /* 0x00378c00010b7983 */ /* 0x000ea60000100800 */
[C---:B------:R-:W-:Y:S01]  /*5450*/  IMAD.HI.U32 R8, R28.reuse, R7, RZ ;  /* 0x000000071c087227 */ /* 0x040fe200078e00ff */
[----:B----4-:R-:W-:Y:S02]  /*5460*/  IABS R5, R14 ;  /* 0x0000000e00057213 */ /* 0x010fe40000000000 */
[----:B------:R-:W4:Y:S03]  /*5470*/  LDL R14, [R1+0x3788] ;  /* 0x00378800010e7983 */ /* 0x000f260000100800 */
[----:B------:R-:W-:-:S04]  /*5480*/  IMAD.HI.U32 R6, R28, R5, RZ ;  /* 0x000000051c067227 */ /* 0x000fc800078e00ff */
[C---:B------:R-:W-:Y:S02]  /*5490*/  IMAD R2, R29.reuse, R9, R3 ;  /* 0x000000091d027224 */ /* 0x040fe400078e0203 */
[----:B------:R-:W-:Y:S01]  /*54a0*/  IMAD.MOV R8, RZ, RZ, -R8 ;  /* 0x000000ffff087224 */ /* 0x000fe200078e0a08 */
[----:B-----5:R-:W-:Y:S01]  /*54b0*/  IABS R0, R15 ;  /* 0x0000000f00007213 */ /* 0x020fe20000000000 */
[----:B------:R-:W-:Y:S01]  /*54c0*/  IMAD.MOV R6, RZ, RZ, -R6 ;  /* 0x000000ffff067224 */ /* 0x000fe200078e0a06 */
[----:B------:R-:W5:Y:S01]  /*54d0*/  LDL R15, [R1+0x3784] ;  /* 0x00378400010f7983 */ /* 0x000f620000100800 */
[C---:B------:R-:W-:Y:S02]  /*54e0*/  IMAD R7, R29.reuse, R8, R7 ;  /* 0x000000081d077224 */ /* 0x040fe400078e0207 */
[----:B------:R-:W-:Y:S01]  /*54f0*/  IMAD R5, R29, R6, R5 ;  /* 0x000000061d057224 */ /* 0x000fe200078e0205 */
[----:B------:R-:W-:Y:S04]  /*5500*/  STL [R1+0x358], R4 ;  /* 0x0003580401007387 */ /* 0x000fe80000100800 */
[----:B------:R0:W-:Y:S02]  /*5510*/  STL [R1+0x33c], R2 ;  /* 0x00033c0201007387 */ /* 0x0001e40000100800 */
[----:B0-----:R-:W-:-:S02]  /*5520*/  IABS R2, R12 ;  /* 0x0000000c00027213 */ /* 0x001fc40000000000 */
[----:B------:R-:W5:Y:S01]  /*5530*/  LDL R12, [R1+0x3780] ;  /* 0x00378000010c7983 */ /* 0x000f620000100800 */
[----:B------:R-:W-:-:S03]  /*5540*/  IABS R3, R10 ;  /* 0x0000000a00037213 */ /* 0x000fc60000000000 */
[----:B------:R3:W-:Y:S04]  /*5550*/  STL [R1+0x344], R7 ;  /* 0x0003440701007387 */ /* 0x0007e80000100800 */
[----:B------:R2:W-:Y:S04]  /*5560*/  STL [R1+0x34c], R5 ;  /* 0x00034c0501007387 */ /* 0x0005e80000100800 */
[----:B------:R-:W5:Y:S01]  /*5570*/  LDL R10, [R1+0x377c] ;  /* 0x00377c00010a7983 */ /* 0x000f620000100800 */
[----:B------:R-:W-:-:S04]  /*5580*/  IMAD.HI.U32 R4, R28, R0, RZ ;  /* 0x000000001c047227 */ /* 0x000fc800078e00ff */
[----:B------:R-:W-:-:S04]  /*5590*/  IMAD.MOV R4, RZ, RZ, -R4 ;  /* 0x000000ffff047224 */ /* 0x000fc800078e0a04 */
[----:B------:R-:W-:Y:S02]  /*55a0*/  IMAD R0, R29, R4, R0 ;  /* 0x000000041d007224 */ /* 0x000fe400078e0200 */
[----:B------:R-:W-:-:S03]  /*55b0*/  IMAD.HI.U32 R4, R28, R2, RZ ;  /* 0x000000021c047227 */ /* 0x000fc600078e00ff */
[----:B------:R4:W-:Y:S01]  /*55c0*/  STL [R1+0x350], R0 ;  /* 0x0003500001007387 */ /* 0x0009e20000100800 */
[----:B------:R-:W-:Y:S02]  /*55d0*/  IMAD.MOV R4, RZ, RZ, -R4 ;  /* 0x000000ffff047224 */ /* 0x000fe400078e0a04 */
[----:B------:R-:W-:-:S04]  /*55e0*/  IMAD.HI.U32 R9, R28, R3, RZ ;  /* 0x000000031c097227 */ /* 0x000fc800078e00ff */
[----:B------:R-:W-:Y:S02]  /*55f0*/  IMAD R4, R29, R4, R2 ;  /* 0x000000041d047224 */ /* 0x000fe400078e0202 */
[----:B------:R-:W-:-:S04]  /*5600*/  IMAD.MOV R9, RZ, RZ, -R9 ;  /* 0x000000ffff097224 */ /* 0x000fc800078e0a09 */
[----:B------:R-:W-:Y:S01]  /*5610*/  IMAD R2, R29, R9, R3 ;  /* 0x000000091d027224 */ /* 0x000fe200078e0203 */
[----:B---3--:R-:W-:Y:S02]  /*5620*/  IABS R7, R13 ;  /* 0x0000000d00077213 */ /* 0x008fe40000000000 */
[----:B------:R-:W3:Y:S03]  /*5630*/  LDL R13, [R1+0x3778] ;  /* 0x00377800010d7983 */ /* 0x000ee60000100800 */
[----:B------:R-:W-:-:S04]  /*5640*/  IMAD.HI.U32 R8, R28, R7, RZ ;  /* 0x000000071c087227 */ /* 0x000fc800078e00ff */
[----:B------:R-:W-:Y:S01]  /*5650*/  IMAD.MOV R8, RZ, RZ, -R8 ;  /* 0x000000ffff087224 */ /* 0x000fe200078e0a08 */
[----:B--2---:R-:W-:Y:S02]  /*5660*/  IABS R5, R11 ;  /* 0x0000000b00057213 */ /* 0x004fe40000000000 */
[----:B------:R-:W2:Y:S03]  /*5670*/  LDL R11, [R1+0x3774] ;  /* 0x00377400010b7983 */ /* 0x000ea60000100800 */
[----:B------:R-:W-:Y:S01]  /*5680*/  IMAD.HI.U32 R6, R28, R5, RZ ;  /* 0x000000051c067227 */ /* 0x000fe200078e00ff */
[----:B----4-:R-:W-:Y:S02]  /*5690*/  IABS R0, R14 ;  /* 0x0000000e00007213 */ /* 0x010fe40000000000 */
[----:B------:R-:W4:Y:S01]  /*56a0*/  LDL R14, [R1+0x3770] ;  /* 0x00377000010e7983 */ /* 0x000f220000100800 */
[----:B------:R-:W-:-:S03]  /*56b0*/  IMAD.MOV R6, RZ, RZ, -R6 ;  /* 0x000000ffff067224 */ /* 0x000fc600078e0a06 */
[----:B------:R0:W-:Y:S01]  /*56c0*/  STL [R1+0x348], R4 ;  /* 0x0003480401007387 */ /* 0x0001e20000100800 */
[C---:B------:R-:W-:Y:S02]  /*56d0*/  IMAD R7, R29.reuse, R8, R7 ;  /* 0x000000081d077224 */ /* 0x040fe400078e0207 */
[----:B------:R-:W-:Y:S01]  /*56e0*/  IMAD R5, R29, R6, R5 ;  /* 0x000000061d057224 */ /* 0x000fe200078e0205 */
[----:B------:R5:W-:Y:S01]  /*56f0*/  STL [R1+0x340], R2 ;  /* 0x0003400201007387 */ /* 0x000be20000100800 */
[----:B0-----:R-:W-:-:S04]  /*5700*/  IMAD.HI.U32 R4, R28, R0, RZ ;  /* 0x000000001c047227 */ /* 0x001fc800078e00ff */
[----:B------:R-:W-:Y:S01]  /*5710*/  IMAD.MOV R4, RZ, RZ, -R4 ;  /* 0x000000ffff047224 */ /* 0x000fe200078e0a04 */
[----:B-----5:R-:W-:Y:S02]  /*5720*/  IABS R2, R15 ;  /* 0x0000000f00027213 */ /* 0x020fe40000000000 */
[----:B------:R-:W5:Y:S01]  /*5730*/  LDL R15, [R1+0x376c] ;  /* 0x00376c00010f7983 */ /* 0x000f620000100800 */
[----:B------:R-:W-:-:S03]  /*5740*/  IMAD R0, R29, R4, R0 ;  /* 0x000000041d007224 */ /* 0x000fc600078e0200 */
[----:B------:R0:W-:Y:S04]  /*5750*/  STL [R1+0x32c], R7 ;  /* 0x00032c0701007387 */ /* 0x0001e80000100800 */
[----:B------:R3:W-:Y:S01]  /*5760*/  STL [R1+0x334], R5 ;  /* 0x0003340501007387 */ /* 0x0007e20000100800 */
[----:B------:R-:W-:-:S03]  /*5770*/  IABS R3, R12 ;  /* 0x0000000c00037213 */ /* 0x000fc60000000000 */
[----:B------:R-:W5:Y:S04]  /*5780*/  LDL R12, [R1+0x3768] ;  /* 0x00376800010c7983 */ /* 0x000f680000100800 */
[----:B------:R2:W-:Y:S01]  /*5790*/  STL [R1+0x338], R0 ;  /* 0x0003380001007387 */ /* 0x0005e20000100800 */
[----:B0-----:R-:W-:-:S03]  /*57a0*/  IABS R7, R10 ;  /* 0x0000000a00077213 */ /* 0x001fc60000000000 */
[----:B------:R-:W5:Y:S01]  /*57b0*/  LDL R10, [R1+0x3764] ;  /* 0x00376400010a7983 */ /* 0x000f620000100800 */
[----:B------:R-:W-:-:S04]  /*57c0*/  IMAD.HI.U32 R4, R28, R2, RZ ;  /* 0x000000021c047227 */ /* 0x000fc800078e00ff */
[----:B------:R-:W-:-:S04]  /*57d0*/  IMAD.HI.U32 R9, R28, R3, RZ ;  /* 0x000000031c097227 */ /* 0x000fc800078e00ff */
[----:B------:R-:W-:Y:S02]  /*57e0*/  IMAD.MOV R4, RZ, RZ, -R4 ;  /* 0x000000ffff047224 */ /* 0x000fe400078e0a04 */
[----:B------:R-:W-:Y:S02]  /*57f0*/  IMAD.MOV R9, RZ, RZ, -R9 ;  /* 0x000000ffff097224 */ /* 0x000fe400078e0a09 */
[C---:B------:R-:W-:Y:S02]  /*5800*/  IMAD R4, R29.reuse, R4, R2 ;  /* 0x000000041d047224 */ /* 0x040fe400078e0202 */
[----:B------:R-:W-:Y:S02]  /*5810*/  IMAD R2, R29, R9, R3 ;  /* 0x000000091d027224 */ /* 0x000fe400078e0203 */
[----:B------:R-:W-:-:S04]  /*5820*/  IMAD.HI.U32 R8, R28, R7, RZ ;  /* 0x000000071c087227 */ /* 0x000fc800078e00ff */
[----:B------:R-:W-:-:S04]  /*5830*/  IMAD.MOV R8, RZ, RZ, -R8 ;  /* 0x000000ffff087224 */ /* 0x000fc800078e0a08 */
[----:B------:R-:W-:Y:S01]  /*5840*/  IMAD R7, R29, R8, R7 ;  /* 0x000000081d077224 */ /* 0x000fe200078e0207 */
[----:B---3--:R-:W-:Y:S02]  /*5850*/  IABS R5, R13 ;  /* 0x0000000d00057213 */ /* 0x008fe40000000000 */
[----:B------:R-:W3:Y:S03]  /*5860*/  LDL R13, [R1+0x3760] ;  /* 0x00376000010d7983 */ /* 0x000ee60000100800 */
[----:B------:R-:W-:-:S04]  /*5870*/  IMAD.HI.U32 R6, R28, R5, RZ ;  /* 0x000000051c067227 */ /* 0x000fc800078e00ff */
[----:B------:R-:W-:Y:S01]  /*5880*/  IMAD.MOV R6, RZ, RZ, -R6 ;  /* 0x000000ffff067224 */ /* 0x000fe200078e0a06 */
[----:B--2---:R-:W-:Y:S02]  /*5890*/  IABS R0, R11 ;  /* 0x0000000b00007213 */ /* 0x004fe40000000000 */
[----:B------:R-:W2:Y:S04]  /*58a0*/  LDL R11, [R1+0x375c] ;  /* 0x00375c00010b7983 */ /* 0x000ea80000100800 */
[----:B------:R0:W-:Y:S04]  /*58b0*/  STL [R1+0x330], R4 ;  /* 0x0003300401007387 */ /* 0x0001e80000100800 */
[----:B------:R4:W-:Y:S01]  /*58c0*/  STL [R1+0x314], R2 ;  /* 0x0003140201007387 */ /* 0x0009e20000100800 */
[----:B------:R-:W-:-:S02]  /*58d0*/  IMAD R5, R29, R6, R5 ;  /* 0x000000061d057224 */ /* 0x000fc400078e0205 */
[----:B0-----:R-:W-:Y:S01]  /*58e0*/  IMAD.HI.U32 R4, R28, R0, RZ ;  /* 0x000000001c047227 */ /* 0x001fe200078e00ff */
[----:B----4-:R-:W-:Y:S02]  /*58f0*/  IABS R2, R14 ;  /* 0x0000000e00027213 */ /* 0x010fe40000000000 */
[----:B------:R-:W4:Y:S01]  /*5900*/  LDL R14, [R1+0x3758] ;  /* 0x00375800010e7983 */ /* 0x000f220000100800 */
[----:B------:R-:W-:-:S03]  /*5910*/  IMAD.MOV R4, RZ, RZ, -R4 ;  /* 0x000000ffff047224 */ /* 0x000fc600078e0a04 */
[----:B------:R0:W-:Y:S01]  /*5920*/  STL [R1+0x31c], R7 ;  /* 0x00031c0701007387 */ /* 0x0001e20000100800 */
[----:B------:R-:W-:-:S03]  /*5930*/  IMAD R0, R29, R4, R0 ;  /* 0x000000041d007224 */ /* 0x000fc600078e0200 */
[----:B------:R1:W-:Y:S01]  /*5940*/  STL [R1+0x324], R5 ;  /* 0x0003240501007387 */ /* 0x0003e20000100800 */
[----:B-----5:R-:W-:-:S03]  /*5950*/  IABS R3, R15 ;  /* 0x0000000f00037213 */ /* 0x020fc60000000000 */
[----:B------:R-:W5:Y:S04]  /*5960*/  LDL R15, [R1+0x3754] ;  /* 0x00375400010f7983 */ /* 0x000f680000100800 */
[----:B------:R3:W-:Y:S01]  /*5970*/  STL [R1+0x328], R0 ;  /* 0x0003280001007387 */ /* 0x0007e20000100800 */
[----:B0-----:R-:W-:-:S03]  /*5980*/  IABS R7, R12 ;  /* 0x0000000c00077213 */ /* 0x001fc60000000000 */
        /* <DEDUP_REMOVED lines=22> */
[----:B------:R-:W-:-:S03]  /*5af0*/  IMAD.MOV R4, RZ, RZ, -R4 ;  /* 0x000000ffff047224 */ /* 0x000fc600078e0a04 */
[----:B------:R5:W-:Y:S04]  /*5b00*/  STL [R1+0x304], R7 ;  /* 0x0003040701007387 */ /* 0x000be80000100800 */
[----:B------:R0:W-:Y:S01]  /*5b10*/  STL [R1+0x30c], R5 ;  /* 0x00030c0501007387 */ /* 0x0001e20000100800 */
[----:B------:R-:W-:Y:S01]  /*5b20*/  IMAD R0, R29, R4, R0 ;  /* 0x000000041d007224 */ /* 0x000fe200078e0200 */
[----:B----4-:R-:W-:Y:S02]  /*5b30*/  IABS R3, R14 ;  /* 0x0000000e00037213 */ /* 0x010fe40000000000 */
[----:B------:R-:W4:Y:S04]  /*5b40*/  LDL R14, [R1+0x3744] ;  /* 0x00374400010e7983 */ /* 0x000f280000100800 */
[----:B------:R1:W-:Y:S01]  /*5b50*/  STL [R1+0x310], R0 ;  /* 0x0003100001007387 */ /* 0x0003e20000100800 */
[----:B-----5:R-:W-:-:S03]  /*5b60*/  IABS R7, R15 ;  /* 0x0000000f00077213 */ /* 0x020fc60000000000 */
        /* <DEDUP_REMOVED lines=30> */
[----:B------:R-:W-:-:S04]  /*5d50*/  IMAD.HI.U32 R9, R28, R3, RZ ;  /* 0x000000031c097227 */ /* 0x000fc800078e00ff */
[----:B------:R-:W-:Y:S01]  /*5d60*/  IMAD.MOV R4, RZ, RZ, -R4 ;  /* 0x000000ffff047224 */ /* 0x000fe200078e0a04 */
[----:B----4-:R-:W-:Y:S02]  /*5d70*/  IABS R7, R14 ;  /* 0x0000000e00077213 */ /* 0x010fe40000000000 */
[----:B------:R-:W4:Y:S01]  /*5d80*/  LDL R14, [R1+0x3728] ;  /* 0x00372800010e7983 */ /* 0x000f220000100800 */
[----:B------:R-:W-:Y:S02]  /*5d90*/  IMAD.MOV R9, RZ, RZ, -R9 ;  /* 0x000000ffff097224 */ /* 0x000fe400078e0a09 */
[C---:B------:R-:W-:Y:S02]  /*5da0*/  IMAD R4, R29.reuse, R4, R2 ;  /* 0x000000041d047224 */ /* 0x040fe400078e0202 */
[----:B------:R-:W-:Y:S01]  /*5db0*/  IMAD R2, R29, R9, R3 ;  /* 0x000000091d027224 */ /* 0x000fe200078e0203 */
[----:B-----5:R-:W-:Y:S02]  /*5dc0*/  IABS R5, R15 ;  /* 0x0000000f00057213 */ /* 0x020fe40000000000 */
        /* <DEDUP_REMOVED lines=28> */
[----:B------:R-:W-:-:S04]  /*5f90*/  IMAD.HI.U32 R8, R28, R7, RZ ;  /* 0x000000071c087227 */ /* 0x000fc800078e00ff */
[----:B------:R-:W-:Y:S02]  /*5fa0*/  IMAD R2, R29, R9, R3 ;  /* 0x000000091d027224 */ /* 0x000fe400078e0203 */
[----:B------:R-:W-:Y:S01]  /*5fb0*/  IMAD.MOV R8, RZ, RZ, -R8 ;  /* 0x000000ffff087224 */ /* 0x000fe200078e0a08 */
[----:B----4-:R-:W-:Y:S02]  /*5fc0*/  IABS R5, R14 ;  /* 0x0000000e00057213 */ /* 0x010fe40000000000 */
[----:B------:R-:W4:Y:S03]  /*5fd0*/  LDL R14, [R1+0x3710] ;  /* 0x00371000010e7983 */ /* 0x000f260000100800 */
[----:B------:R-:W-:-:S04]  /*5fe0*/  IMAD.HI.U32 R6, R28, R5, RZ ;  /* 0x000000051c067227 */ /* 0x000fc800078e00ff */
[----:B------:R-:W-:Y:S02]  /*5ff0*/  IMAD.MOV R6, RZ, RZ, -R6 ;  /* 0x000000ffff067224 */ /* 0x000fe400078e0a06 */
[C---:B------:R-:W-:Y:S01]  /*6000*/  IMAD R7, R29.reuse, R8, R7 ;  /* 0x000000081d077224 */ /* 0x040fe200078e0207 */
[----:B-----5:R-:W-:Y:S02]  /*6010*/  IABS R0, R15 ;  /* 0x0000000f00007213 */ /* 0x020fe40000000000 */
[----:B------:R-:W5:Y:S01]  /*6020*/  LDL R15, [R1+0x370c] ;  /* 0x00370c00010f7983 */ /* 0x000f620000100800 */
[----:B------:R-:W-:-:S03]  /*6030*/  IMAD R5, R29, R6, R5 ;  /* 0x000000061d057224 */ /* 0x000fc600078e0205 */
[----:B------:R-:W-:Y:S04]  /*6040*/  STL [R1+0x2e0], R4 ;  /* 0x0002e00401007387 */ /* 0x000fe80000100800 */
[----:B------:R0:W-:Y:S02]  /*6050*/  STL [R1+0x2c4], R2 ;  /* 0x0002c40201007387 */ /* 0x0001e40000100800 */
[----:B0-----:R-:W-:Y:S02]  /*6060*/  IABS R2, R12 ;  /* 0x0000000c00027213 */ /* 0x001fe40000000000 */
[----:B------:R-:W5:Y:S04]  /*6070*/  LDL R12, [R1+0x3708] ;  /* 0x00370800010c7983 */ /* 0x000f680000100800 */
[----:B------:R3:W-:Y:S04]  /*6080*/  STL [R1+0x2cc], R7 ;  /* 0x0002cc0701007387 */ /* 0x0007e80000100800 */
[----:B------:R2:W-:Y:S01]  /*6090*/  STL [R1+0x2d4], R5 ;  /* 0x0002d40501007387 */ /* 0x0005e20000100800 */
[----:B------:R-:W-:-:S03]  /*60a0*/  IABS R3, R10 ;  /* 0x0000000a00037213 */ /* 0x000fc60000000000 */
        /* <DEDUP_REMOVED lines=17> */
[----:B------:R-:W-:-:S04]  /*61c0*/  IMAD.HI.U32 R6, R28, R5, RZ ;  /* 0x000000051c067227 */ /* 0x000fc800078e00ff */
[----:B------:R-:W-:Y:S02]  /*61d0*/  IMAD.MOV R6, RZ, RZ, -R6 ;  /* 0x000000ffff067224 */ /* 0x000fe400078e0a06 */
[C---:B------:R-:W-:Y:S01]  /*61e0*/  IMAD R7, R29.reuse, R8, R7 ;  /* 0x000000081d077224 */ /* 0x040fe200078e0207 */
[----:B----4-:R-:W-:Y:S02]  /*61f0*/  IABS R0, R14 ;  /* 0x0000000e00007213 */ /* 0x010fe40000000000 */
[----:B------:R-:W4:Y:S04]  /*6200*/  LDL R14, [R1+0x36fc] ;  /* 0x0036fc00010e7983 */ /* 0x000f280000100800 */
[----:B------:R0:W-:Y:S01]  /*6210*/  STL [R1+0x2d0], R4 ;  /* 0x0002d00401007387 */ /* 0x0001e20000100800 */
[----:B------:R-:W-:-:S03]  /*6220*/  IMAD R5, R29, R6, R5 ;  /* 0x000000061d057224 */ /* 0x000fc600078e0205 */
        /* <DEDUP_REMOVED lines=145> */
[C---:B------:R-:W-:Y:S02]  /*6b40*/  IMAD R7, R29.reuse, R8, R7 ;  /* 0x000000081d077224 */ /* 0x040fe400078e0207 */
[----:B------:R-:W-:Y:S01]  /*6b50*/  IMAD R5, R29, R6, R5 ;  /* 0x000000061d057224 */ /* 0x000fe200078e0205 */
[----:B-----5:R-:W-:Y:S02]  /*6b60*/  IABS R0, R15 ;  /* 0x0000000f00007213 */ /* 0x020fe40000000000 */
[----:B------:R-:W5:Y:S04]  /*6b70*/  LDL R15, [R1+0x3694] ;  /* 0x00369400010f7983 */ /* 0x000f680000100800 */
[----:B------:R-:W-:Y:S04]  /*6b80*/  STL [R1+0x268], R4 ;  /* 0x0002680401007387 */ /* 0x000fe80000100800 */
[----:B------:R0:W-:Y:S02]  /*6b90*/  STL [R1+0x24c], R2 ;  /* 0x00024c0201007387 */ /* 0x0001e40000100800 */
[----:B0-----:R-:W-:-:S02]  /*6ba0*/  IABS R2, R12 ;  /* 0x0000000c00027213 */ /* 0x001fc40000000000 */
        /* <DEDUP_REMOVED lines=469> */
[----:B------:R-:W-:-:S04]  /*8900*/  IMAD.HI.U32 R8, R28, R7, RZ ;  /* 0x000000071c087227 */ /* 0x000fc800078e00ff */
[----:B------:R-:W-:Y:S02]  /*8910*/  IMAD.MOV R9, RZ, RZ, -R9 ;  /* 0x000000ffff097224 */ /* 0x000fe400078e0a09 */
[----:B------:R-:W-:Y:S01]  /*8920*/  IMAD.HI.U32 R6, R28, R5, RZ ;  /* 0x000000051c067227 */ /* 0x000fe200078e00ff */
[----:B------:R0:W-:Y:S03]  /*8930*/  STL [R1+0xf8], R4 ;  /* 0x0000f80401007387 */ /* 0x0001e60000100800 */
[----:B------:R-:W-:Y:S02]  /*8940*/  IMAD.MOV R8, RZ, RZ, -R8 ;  /* 0x000000ffff087224 */ /* 0x000fe400078e0a08 */
[----:B------:R-:W-:Y:S02]  /*8950*/  IMAD R2, R29, R9, R3 ;  /* 0x000000091d027224 */ /* 0x000fe400078e0203 */
[----:B------:R-:W-:-:S02]  /*8960*/  IMAD.MOV R6, RZ, RZ, -R6 ;  /* 0x000000ffff067224 */ /* 0x000fc400078e0a06 */
[----:B0-----:R-:W-:Y:S01]  /*8970*/  IMAD.HI.U32 R4, R28, R0, RZ ;  /* 0x000000001c047227 */ /* 0x001fe200078e00ff */
[----:B------:R3:W-:Y:S03]  /*8980*/  STL [R1+0xd4], R2 ;  /* 0x0000d40201007387 */ /* 0x0007e60000100800 */
[C---:B------:R-:W-:Y:S02]  /*8990*/  IMAD R7, R29.reuse, R8, R7 ;  /* 0x000000081d077224 */ /* 0x040fe400078e0207 */
[----:B------:R-:W-:Y:S02]  /*89a0*/  IMAD.MOV R4, RZ, RZ, -R4 ;  /* 0x000000ffff047224 */ /* 0x000fe400078e0a04 */
[C---:B------:R-:W-:Y:S02]  /*89b0*/  IMAD R5, R29.reuse, R6, R5 ;  /* 0x000000061d057224 */ /* 0x040fe400078e0205 */
[----:B------:R-:W-:Y:S01]  /*89c0*/  IMAD R0, R29, R4, R0 ;  /* 0x000000041d007224 */ /* 0x000fe200078e0200 */
[----:B---3--:R-:W-:-:S02]  /*89d0*/  IABS R2, R13 ;  /* 0x0000000d00027213 */ /* 0x008fc40000000000 */
        /* <DEDUP_REMOVED lines=24> */
[----:B------:R-:W-:-:S04]  /*8b60*/  IMAD.HI.U32 R4, R28, R0, RZ ;  /* 0x000000001c047227 */ /* 0x000fc800078e00ff */
[----:B------:R-:W-:Y:S02]  /*8b70*/  IMAD.MOV R8, RZ, RZ, -R8 ;  /* 0x000000ffff087224 */ /* 0x000fe400078e0a08 */
[----:B------:R-:W-:Y:S02]  /*8b80*/  IMAD.MOV R6, RZ, RZ, -R6 ;  /* 0x000000ffff067224 */ /* 0x000fe400078e0a06 */
[----:B------:R-:W-:Y:S02]  /*8b90*/  IMAD.MOV R4, RZ, RZ, -R4 ;  /* 0x000000ffff047224 */ /* 0x000fe400078e0a04 */
[C---:B------:R-:W-:Y:S02]  /*8ba0*/  IMAD R7, R29.reuse, R8, R7 ;  /* 0x000000081d077224 */ /* 0x040fe400078e0207 */
[C---:B------:R-:W-:Y:S02]  /*8bb0*/  IMAD R5, R29.reuse, R6, R5 ;  /* 0x000000061d057224 */ /* 0x040fe400078e0205 */
[----:B------:R-:W-:Y:S01]  /*8bc0*/  IMAD R0, R29, R4, R0 ;  /* 0x000000041d007224 */ /* 0x000fe200078e0200 */
[----:B------:R2:W-:Y:S04]  /*8bd0*/  STL [R1+0xb4], R7 ;  /* 0x0000b40701007387 */ /* 0x0005e80000100800 */
        /* <DEDUP_REMOVED lines=83> */
[----:B0-----:R-:W-:Y:S01]  /*9110*/  IMAD.HI.U32 R4, R28, R0, RZ ;  /* 0x000000001c047227 */ /* 0x001fe200078e00ff */
[----:B----4-:R-:W-:-:S02]  /*9120*/  IABS R2, R14 ;  /* 0x0000000e00027213 */ /* 0x010fc40000000000 */
[----:B------:R-:W4:Y:S01]  /*9130*/  LDL R14, [R1+0x3504] ;  /* 0x00350400010e7983 */ /* 0x000f220000100800 */
[----:B------:R-:W-:Y:S02]  /*9140*/  IMAD.MOV R4, RZ, RZ, -R4 ;  /* 0x000000ffff047224 */ /* 0x000fe400078e0a04 */
[C---:B------:R-:W-:Y:S02]  /*9150*/  IMAD R5, R29.reuse, R6, R5 ;  /* 0x000000061d057224 */ /* 0x040fe400078e0205 */
[----:B------:R-:W-:Y:S01]  /*9160*/  IMAD R0, R29, R4, R0 ;  /* 0x000000041d007224 */ /* 0x000fe200078e0200 */
[----:B------:R0:W-:Y:S04]  /*9170*/  STL [R1+0x28], R7 ;  /* 0x0000280701007387 */ /* 0x0001e80000100800 */
        /* <DEDUP_REMOVED lines=10> */
[----:B------:R-:W-:-:S04]  /*9220*/  IMAD.HI.U32 R8, R28, R7, RZ ;  /* 0x000000071c087227 */ /* 0x000fc800078e00ff */
[----:B------:R-:W-:Y:S02]  /*9230*/  IMAD.MOV R4, RZ, RZ, -R4 ;  /* 0x000000ffff047224 */ /* 0x000fe400078e0a04 */
[----:B------:R-:W-:-:S04]  /*9240*/  IMAD.HI.U32 R6, R28, R5, RZ ;  /* 0x000000051c067227 */ /* 0x000fc800078e00ff */
[----:B------:R-:W-:Y:S02]  /*9250*/  IMAD.MOV R9, RZ, RZ, -R9 ;  /* 0x000000ffff097224 */ /* 0x000fe400078e0a09 */
[----:B------:R-:W-:Y:S02]  /*9260*/  IMAD.MOV R8, RZ, RZ, -R8 ;  /* 0x000000ffff087224 */ /* 0x000fe400078e0a08 */
[C---:B------:R-:W-:Y:S02]  /*9270*/  IMAD R4, R29.reuse, R4, R2 ;  /* 0x000000041d047224 */ /* 0x040fe400078e0202 */
[----:B------:R-:W-:Y:S02]  /*9280*/  IMAD.MOV R6, RZ, RZ, -R6 ;  /* 0x000000ffff067224 */ /* 0x000fe400078e0a06 */
[C---:B------:R-:W-:Y:S02]  /*9290*/  IMAD R2, R29.reuse, R9, R3 ;  /* 0x000000091d027224 */ /* 0x040fe400078e0203 */
[----:B------:R-:W-:-:S02]  /*92a0*/  IMAD R7, R29, R8, R7 ;  /* 0x000000081d077224 */ /* 0x000fc400078e0207 */
[----:B------:R-:W-:Y:S01]  /*92b0*/  IMAD R5, R29, R6, R5 ;  /* 0x000000061d057224 */ /* 0x000fe200078e0205 */
[----:B---3--:R-:W-:Y:S02]  /*92c0*/  IABS R0, R13 ;  /* 0x0000000d00007213 */ /* 0x008fe40000000000 */
[----:B------:R-:W3:Y:S04]  /*92d0*/  LDL R13, [R1+0x34f0] ;  /* 0x0034f000010d7983 */ /* 0x000ee80000100800 */
[----:B------:R2:W-:Y:S01]  /*92e0*/  STL [R1+0x7c], R4 ;  /* 0x00007c0401007387 */ /* 0x0005e20000100800 */
[----:B------:R-:W-:-:S03]  /*92f0*/  IMAD.HI.U32 R3, R28, R0, RZ ;  /* 0x000000001c037227 */ /* 0x000fc600078e00ff */
[----:B------:R4:W-:Y:S01]  /*9300*/  STL [R1+0x24], R2 ;  /* 0x0000240201007387 */ /* 0x0009e20000100800 */
[----:B------:R-:W-:Y:S01]  /*9310*/  IMAD.MOV R3, RZ, RZ, -R3 ;  /* 0x000000ffff037224 */ /* 0x000fe200078e0a03 */
[----:B--2---:R-:W-:Y:S02]  /*9320*/  IABS R4, R11 ;  /* 0x0000000b00047213 */ /* 0x004fe40000000000 */
[----:B------:R-:W2:Y:S04]  /*9330*/  LDL R11, [R1+0x34f4] ;  /* 0x0034f400010b7983 */ /* 0x000ea80000100800 */
[----:B------:R5:W-:Y:S04]  /*9340*/  STL [R1+0x20], R7 ;  /* 0x0000200701007387 */ /* 0x000be80000100800 */
[----:B------:R0:W-:Y:S01]  /*9350*/  STL [R1+0x74], R5 ;  /* 0x0000740501007387 */ /* 0x0001e20000100800 */
[----:B------:R-:W-:Y:S01]  /*9360*/  IMAD R0, R29, R3, R0 ;  /* 0x000000031d007224 */ /* 0x000fe200078e0200 */
[----:B----4-:R-:W-:-:S02]  /*9370*/  IABS R2, R14 ;  /* 0x0000000e00027213 */ /* 0x010fc40000000000 */
        /* <DEDUP_REMOVED lines=12> */
[----:B------:R-:W-:-:S03]  /*9440*/  IMAD.HI.U32 R8, R28, R7, RZ ;  /* 0x000000071c087227 */ /* 0x000fc600078e00ff */
[----:B------:R0:W-:Y:S01]  /*9450*/  STL [R1+0x1c], R4 ;  /* 0x00001c0401007387 */ /* 0x0001e20000100800 */
[----:B------:R-:W-:Y:S02]  /*9460*/  IMAD.MOV R3, RZ, RZ, -R3 ;  /* 0x000000ffff037224 */ /* 0x000fe400078e0a03 */
[----:B------:R-:W-:-:S04]  /*9470*/  IMAD.HI.U32 R6, R28, R5, RZ ;  /* 0x000000051c067227 */ /* 0x000fc800078e00ff */
[----:B------:R-:W-:Y:S02]  /*9480*/  IMAD.MOV R8, RZ, RZ, -R8 ;  /* 0x000000ffff087224 */ /* 0x000fe400078e0a08 */
[----:B0-----:R-:W-:-:S04]  /*9490*/  IMAD.HI.U32 R4, R28, R0, RZ ;  /* 0x000000001c047227 */ /* 0x001fc800078e00ff */
[C---:B------:R-:W-:Y:S02]  /*94a0*/  IMAD R2, R29.reuse, R3, R2 ;  /* 0x000000031d027224 */ /* 0x040fe400078e0202 */
[----:B------:R-:W-:Y:S02]  /*94b0*/  IMAD.MOV R6, RZ, RZ, -R6 ;  /* 0x000000ffff067224 */ /* 0x000fe400078e0a06 */
[----:B------:R-:W-:Y:S02]  /*94c0*/  IMAD.MOV R4, RZ, RZ, -R4 ;  /* 0x000000ffff047224 */ /* 0x000fe400078e0a04 */
[C---:B------:R-:W-:Y:S01]  /*94d0*/  IMAD R7, R29.reuse, R8, R7 ;  /* 0x000000081d077224 */ /* 0x040fe200078e0207 */
[----:B------:R3:W-:Y:S01]  /*94e0*/  STL [R1+0x70], R2 ;  /* 0x0000700201007387 */ /* 0x0007e20000100800 */
        /* <DEDUP_REMOVED lines=42> */
[----:B------:R-:W-:Y:S01]  /*9790*/  IMAD.HI.U32 R9, R28, R3, RZ ;  /* 0x000000031c097227 */ /* 0x000fe200078e00ff */
[----:B--2---:R-:W-:Y:S02]  /*97a0*/  IABS R7, R11 ;  /* 0x0000000b00077213 */ /* 0x004fe40000000000 */
[----:B------:R-:W2:Y:S01]  /*97b0*/  LDL R11, [R1+0x34c0] ;  /* 0x0034c000010b7983 */ /* 0x000ea20000100800 */
[----:B------:R-:W-:-:S04]  /*97c0*/  IMAD.MOV R9, RZ, RZ, -R9 ;  /* 0x000000ffff097224 */ /* 0x000fc800078e0a09 */
[----:B------:R-:W-:Y:S01]  /*97d0*/  IMAD R2, R29, R9, R3 ;  /* 0x000000091d027224 */ /* 0x000fe200078e0203 */
[----:B----4-:R-:W-:Y:S02]  /*97e0*/  IABS R5, R14 ;  /* 0x0000000e00057213 */ /* 0x010fe40000000000 */
[----:B------:R-:W4:Y:S01]  /*97f0*/  LDL R14, [R1+0x34bc] ;  /* 0x0034bc00010e7983 */ /* 0x000f220000100800 */
[----:B-----5:R-:W-:-:S03]  /*9800*/  IABS R0, R15 ;  /* 0x0000000f00007213 */ /* 0x020fc60000000000 */
[----:B------:R-:W5:Y:S04]  /*9810*/  LDL R15, [R1+0x34b8] ;  /* 0x0034b800010f7983 */ /* 0x000f680000100800 */
[----:B------:R0:W-:Y:S04]  /*9820*/  STL [R1+0x144], R4 ;  /* 0x0001440401007387 */ /* 0x0001e80000100800 */
[----:B------:R1:W-:Y:S01]  /*9830*/  STL [R1+0x13c], R2 ;  /* 0x00013c0201007387 */ /* 0x0003e20000100800 */
[----:B------:R-:W-:-:S03]  /*9840*/  IABS R3, R10 ;  /* 0x0000000a00037213 */ /* 0x000fc60000000000 */
[----:B------:R-:W5:Y:S01]  /*9850*/  LDL R10, [R1+0x34b0] ;  /* 0x0034b000010a7983 */ /* 0x000f620000100800 */
[C---:B0-----:R-:W-:Y:S01]  /*9860*/  IMAD.HI.U32 R4, R28.reuse, R0, RZ ;  /* 0x000000001c047227 */ /* 0x041fe200078e00ff */
[----:B-1----:R-:W-:Y:S02]  /*9870*/  IABS R2, R12 ;  /* 0x0000000c00027213 */ /* 0x002fe40000000000 */
[----:B------:R-:W5:Y:S01]  /*9880*/  LDL R12, [R1+0x34b4] ;  /* 0x0034b400010c7983 */ /* 0x000f620000100800 */
[----:B------:R-:W-:-:S04]  /*9890*/  IMAD.HI.U32 R8, R28, R7, RZ ;  /* 0x000000071c087227 */ /* 0x000fc800078e00ff */
[----:B------:R-:W-:-:S04]  /*98a0*/  IMAD.HI.U32 R6, R28, R5, RZ ;  /* 0x000000051c067227 */ /* 0x000fc800078e00ff */
[----:B------:R-:W-:Y:S02]  /*98b0*/  IMAD.MOV R4, RZ, RZ, -R4 ;  /* 0x000000ffff047224 */ /* 0x000fe400078e0a04 */
[----:B------:R-:W-:Y:S02]  /*98c0*/  IMAD.MOV R8, RZ, RZ, -R8 ;  /* 0x000000ffff087224 */ /* 0x000fe400078e0a08 */
[----:B------:R-:W-:Y:S02]  /*98d0*/  IMAD.MOV R6, RZ, RZ, -R6 ;  /* 0x000000ffff067224 */ /* 0x000fe400078e0a06 */
[C---:B------:R-:W-:Y:S02]  /*98e0*/  IMAD R0, R29.reuse, R4, R0 ;  /* 0x000000041d007224 */ /* 0x040fe400078e0200 */
[----:B------:R-:W-:Y:S02]  /*98f0*/  IMAD R7, R29, R8, R7 ;  /* 0x000000081d077224 */ /* 0x000fe400078e0207 */
[----:B------:R-:W-:-:S04]  /*9900*/  IMAD.HI.U32 R4, R28, R2, RZ ;  /* 0x000000021c047227 */ /* 0x000fc800078e00ff */
[----:B------:R-:W-:Y:S01]  /*9910*/  IMAD R5, R29, R6, R5 ;  /* 0x000000061d057224 */ /* 0x000fe200078e0205 */
[----:B------:R3:W-:Y:S01]  /*9920*/  STL [R1+0x104], R7 ;  /* 0x0001040701007387 */ /* 0x0007e20000100800 */
[----:B------:R-:W-:-:S03]  /*9930*/  IMAD.MOV R4, RZ, RZ, -R4 ;  /* 0x000000ffff047224 */ /* 0x000fc600078e0a04 */
[----:B------:R2:W-:Y:S01]  /*9940*/  STL [R1+0x10c], R5 ;  /* 0x00010c0501007387 */ /* 0x0005e20000100800 */
[----:B------:R-:W-:-:S04]  /*9950*/  IMAD.HI.U32 R9, R28, R3, RZ ;  /* 0x000000031c097227 */ /* 0x000fc800078e00ff */
[----:B------:R-:W-:Y:S02]  /*9960*/  IMAD R4, R29, R4, R2 ;  /* 0x000000041d047224 */ /* 0x000fe400078e0202 */
        /* <DEDUP_REMOVED lines=10> */
[----:B------:R-:W-:Y:S01]  /*9a10*/  IMAD.MOV R6, RZ, RZ, -R6 ;  /* 0x000000ffff067224 */ /* 0x000fe200078e0a06 */
[----:B----4-:R-:W-:Y:S02]  /*9a20*/  IABS R0, R14 ;  /* 0x0000000e00007213 */ /* 0x010fe40000000000 */
[----:B------:R-:W4:Y:S04]  /*9a30*/  LDL R14, [R1+0x34a4] ;  /* 0x0034a400010e7983 */ /* 0x000f280000100800 */
[----:B------:R0:W-:Y:S01]  /*9a40*/  STL [R1+0x108], R4 ;  /* 0x0001080401007387 */ /* 0x0001e20000100800 */
[C---:B------:R-:W-:Y:S02]  /*9a50*/  IMAD R7, R29.reuse, R8, R7 ;  /* 0x000000081d077224 */ /* 0x040fe400078e0207 */
[----:B------:R-:W-:-:S02]  /*9a60*/  IMAD R5, R29, R6, R5 ;  /* 0x000000061d057224 */ /* 0x000fc400078e0205 */
[----:B0-----:R-:W-:Y:S01]  /*9a70*/  IMAD.HI.U32 R4, R28, R0, RZ ;  /* 0x000000001c047227 */ /* 0x001fe200078e00ff */
[----:B------:R5:W-:Y:S03]  /*9a80*/  STL [R1+0xc0], R2 ;  /* 0x0000c00201007387 */ /* 0x000be60000100800 */
[----:B------:R-:W-:-:S04]  /*9a90*/  IMAD.MOV R4, RZ, RZ, -R4 ;  /* 0x000000ffff047224 */ /* 0x000fc800078e0a04 */
[----:B------:R-:W-:Y:S01]  /*9aa0*/  IMAD R0, R29, R4, R0 ;  /* 0x000000041d007224 */ /* 0x000fe200078e0200 */
[----:B-----5:R-:W-:Y:S02]  /*9ab0*/  IABS R2, R15 ;  /* 0x0000000f00027213 */ /* 0x020fe40000000000 */
[----:B------:R-:W5:Y:S04]  /*9ac0*/  LDL R15, [R1+0x34a0] ;  /* 0x0034a000010f7983 */ /* 0x000f680000100800 */
[----:B------:R0:W-:Y:S04]  /*9ad0*/  STL [R1+0xc8], R7 ;  /* 0x0000c80701007387 */ /* 0x0001e80000100800 */
[----:B------:R1:W-:Y:S04]  /*9ae0*/  STL [R1+0xe0], R5 ;  /* 0x0000e00501007387 */ /* 0x0003e80000100800 */
[----:B------:R-:W5:Y:S04]  /*9af0*/  LDL R19, [R1+0x349c] ;  /* 0x00349c0001137983 */ /* 0x000f680000100800 */
[----:B------:R2:W-:Y:S01]  /*9b00*/  STL [R1+0xe4], R0 ;  /* 0x0000e40001007387 */ /* 0x0005e20000100800 */
[----:B0-----:R-:W-:-:S03]  /*9b10*/  IABS R7, R10 ;  /* 0x0000000a00077213 */ /* 0x001fc60000000000 */
[----:B------:R-:W5:Y:S01]  /*9b20*/  LDL R10, [R1+0x3498] ;  /* 0x00349800010a7983 */ /* 0x000f620000100800 */
[----:B------:R-:W-:Y:S01]  /*9b30*/  IMAD.HI.U32 R6, R28, R2, RZ ;  /* 0x000000021c067227 */ /* 0x000fe200078e00ff */
[----:B------:R-:W-:-:S03]  /*9b40*/  IABS R3, R12 ;  /* 0x0000000c00037213 */ /* 0x000fc60000000000 */
[----:B------:R-:W-:Y:S02]  /*9b50*/  IMAD.MOV R6, RZ, RZ, -R6 ;  /* 0x000000ffff067224 */ /* 0x000fe400078e0a06 */
[----:B------:R-:W-:-:S04]  /*9b60*/  IMAD.HI.U32 R9, R28, R3, RZ ;  /* 0x000000031c097227 */ /* 0x000fc800078e00ff */
[----:B------:R-:W-:Y:S02]  /*9b70*/  IMAD R2, R29, R6, R2 ;  /* 0x000000061d027224 */ /* 0x000fe400078e0202 */
[----:B------:R-:W-:-:S04]  /*9b80*/  IMAD.HI.U32 R8, R28, R7, RZ ;  /* 0x000000071c087227 */ /* 0x000fc800078e00ff */
[----:B------:R-:W-:Y:S02]  /*9b90*/  IMAD.MOV R9, RZ, RZ, -R9 ;  /* 0x000000ffff097224 */ /* 0x000fe400078e0a09 */
[----:B------:R-:W-:Y:S02]  /*9ba0*/  IMAD.MOV R8, RZ, RZ, -R8 ;  /* 0x000000ffff087224 */ /* 0x000fe400078e0a08 */
[C---:B------:R-:W-:Y:S02]  /*9bb0*/  IMAD R3, R29.reuse, R9, R3 ;  /* 0x000000091d037224 */ /* 0x040fe400078e0203 */
[----:B------:R-:W-:Y:S01]  /*9bc0*/  IMAD R7, R29, R8, R7 ;  /* 0x000000081d077224 */ /* 0x000fe200078e0207 */
[----:B---3--:R-:W-:Y:S02]  /*9bd0*/  IABS R4, R13 ;  /* 0x0000000d00047213 */ /* 0x008fe40000000000 */
[----:B------:R-:W3:Y:S03]  /*9be0*/  LDL R13, [R1+0x3494] ;  /* 0x00349400010d7983 */ /* 0x000ee60000100800 */
[----:B-1----:R-:W-:-:S04]  /*9bf0*/  IMAD.HI.U32 R5, R28, R4, RZ ;  /* 0x000000041c057227 */ /* 0x002fc800078e00ff */
[----:B------:R-:W-:Y:S01]  /*9c00*/  IMAD.MOV R5, RZ, RZ, -R5 ;  /* 0x000000ffff057224 */ /* 0x000fe200078e0a05 */
[----:B--2---:R-:W-:Y:S02]  /*9c10*/  IABS R0, R11 ;  /* 0x0000000b00007213 */ /* 0x004fe40000000000 */
[----:B------:R-:W2:Y:S04]  /*9c20*/  LDL R11, [R1+0x3490] ;  /* 0x00349000010b7983 */ /* 0x000ea80000100800 */
[----:B------:R0:W-:Y:S01]  /*9c30*/  STL [R1+0xcc], R2 ;  /* 0x0000cc0201007387 */ /* 0x0001e20000100800 */
[----:B------:R-:W-:Y:S02]  /*9c40*/  IMAD R4, R29, R5, R4 ;  /* 0x000000051d047224 */ /* 0x000fe400078e0204 */
[----:B0-----:R-:W-:-:S04]  /*9c50*/  IMAD.HI.U32 R2, R28, R0, RZ ;  /* 0x000000001c027227 */ /* 0x001fc800078e00ff */
[----:B------:R-:W-:Y:S01]  /*9c60*/  IMAD.MOV R2, RZ, RZ, -R2 ;  /* 0x000000ffff027224 */ /* 0x000fe200078e0a02 */
[----:B------:R5:W-:Y:S01]  /*9c70*/  STL [R1+0xc4], R3 ;  /* 0x0000c40301007387 */ /* 0x000be20000100800 */
[----:B----4-:R-:W-:Y:S02]  /*9c80*/  IABS R6, R14 ;  /* 0x0000000e00067213 */ /* 0x010fe40000000000 */
[----:B------:R-:W-:Y:S01]  /*9c90*/  IMAD R0, R29, R2, R0 ;  /* 0x000000021d007224 */ /* 0x000fe200078e0200 */
[----:B------:R-:W4:Y:S04]  /*9ca0*/  LDL R12, [R1+0x348c] ;  /* 0x00348c00010c7983 */ /* 0x000f280000100800 */
[----:B------:R-:W4:Y:S04]  /*9cb0*/  LDL R14, [R1+0x3488] ;  /* 0x00348800010e7983 */ /* 0x000f280000100800 */
[----:B------:R0:W-:Y:S01]  /*9cc0*/  STL [R1+0x18], R7 ;  /* 0x0000180701007387 */ /* 0x0001e20000100800 */
[----:B-----5:R-:W-:-:S03]  /*9cd0*/  IABS R3, R15 ;  /* 0x0000000f00037213 */ /* 0x020fc60000000000 */
[----:B------:R-:W5:Y:S04]  /*9ce0*/  LDL R15, [R1+0x3484] ;  /* 0x00348400010f7983 */ /* 0x000f680000100800 */
[----:B------:R1:W-:Y:S04]  /*9cf0*/  STL [R1+0x14], R4 ;  /* 0x0000140401007387 */ /* 0x0003e80000100800 */
[----:B------:R-:W-:Y:S01]  /*9d00*/  STL [R1+0xac], R0 ;  /* 0x0000ac0001007387 */ /* 0x000fe20000100800 */
[----:B------:R-:W-:-:S03]  /*9d10*/  IABS R2, R10 ;  /* 0x0000000a00027213 */ /* 0x000fc60000000000 */
[----:B------:R-:W4:Y:S01]  /*9d20*/  LDL R10, [R1+0x3480] ;  /* 0x00348000010a7983 */ /* 0x000f220000100800 */
[----:B0-----:R-:W-:-:S04]  /*9d30*/  IMAD.HI.U32 R7, R28, R6, RZ ;  /* 0x000000061c077227 */ /* 0x001fc800078e00ff */
[----:B-1----:R-:W-:Y:S01]  /*9d40*/  IMAD.HI.U32 R4, R28, R3, RZ ;  /* 0x000000031c047227 */ /* 0x002fe200078e00ff */
[----:B------:R-:W-:-:S03]  /*9d50*/  IABS R5, R19 ;  /* 0x0000001300057213 */ /* 0x000fc60000000000 */
[----:B------:R-:W-:Y:S02]  /*9d60*/  IMAD.MOV R7, RZ, RZ, -R7 ;  /* 0x000000ffff077224 */ /* 0x000fe400078e0a07 */
[----:B------:R-:W-:Y:S02]  /*9d70*/  IMAD.MOV R4, RZ, RZ, -R4 ;  /* 0x000000ffff047224 */ /* 0x000fe400078e0a04 */
[C---:B------:R-:W-:Y:S02]  /*9d80*/  IMAD R7, R29.reuse, R7, R6 ;  /* 0x000000071d077224 */ /* 0x040fe400078e0206 */
[----:B------:R-:W-:Y:S02]  /*9d90*/  IMAD R6, R29, R4, R3 ;  /* 0x000000041d067224 */ /* 0x000fe400078e0203 */
[C---:B------:R-:W-:Y:S01]  /*9da0*/  IMAD.HI.U32 R8, R28.reuse, R5, RZ ;  /* 0x000000051c087227 */ /* 0x040fe200078e00ff */
[----:B------:R-:W-:Y:S03]  /*9db0*/  STL [R1+0x10], R7 ;  /* 0x0000100701007387 */ /* 0x000fe60000100800 */
[----:B------:R-:W-:Y:S01]  /*9dc0*/  IMAD.HI.U32 R9, R28, R2, RZ ;  /* 0x000000021c097227 */ /* 0x000fe200078e00ff */
[----:B------:R0:W-:Y:S03]  /*9dd0*/  STL [R1+0xc], R6 ;  /* 0x00000c0601007387 */ /* 0x0001e60000100800 */
[----:B------:R-:W-:-:S04]  /*9de0*/  IMAD.MOV R4, RZ, RZ, -R8 ;  /* 0x000000ffff047224 */ /* 0x000fc800078e0a08 */
[----:B------:R-:W-:Y:S02]  /*9df0*/  IMAD R4, R29, R4, R5 ;  /* 0x000000041d047224 */ /* 0x000fe400078e0205 */
[----:B0-----:R-:W-:-:S04]  /*9e00*/  IMAD.MOV R6, RZ, RZ, -R9 ;  /* 0x000000ffff067224 */ /* 0x001fc800078e0a09 */
[----:B------:R-:W-:Y:S01]  /*9e10*/  IMAD R2, R29, R6, R2 ;  /* 0x000000061d027224 */ /* 0x000fe200078e0202 */
[----:B---3--:R-:W-:Y:S02]  /*9e20*/  IABS R0, R13 ;  /* 0x0000000d00007213 */ /* 0x008fe40000000000 */
[----:B------:R-:W3:Y:S03]  /*9e30*/  LDL R13, [R1+0x347c] ;  /* 0x00347c00010d7983 */ /* 0x000ee60000100800 */
[----:B------:R-:W-:-:S04]  /*9e40*/  IMAD.HI.U32 R3, R28, R0, RZ ;  /* 0x000000001c037227 */ /* 0x000fc800078e00ff */
[----:B------:R-:W-:-:S04]  /*9e50*/  IMAD.MOV R3, RZ, RZ, -R3 ;  /* 0x000000ffff037224 */ /* 0x000fc800078e0a03 */
[----:B------:R-:W-:Y:S01]  /*9e60*/  IMAD R0, R29, R3, R0 ;  /* 0x000000031d007224 */ /* 0x000fe200078e0200 */
[----:B--2---:R-:W-:Y:S02]  /*9e70*/  IABS R27, R11 ;  /* 0x0000000b001b7213 */ /* 0x004fe40000000000 */
[----:B------:R-:W2:Y:S04]  /*9e80*/  LDL R11, [R1+0x3478] ;  /* 0x00347800010b7983 */ /* 0x000ea80000100800 */
[----:B------:R-:W-:Y:S04]  /*9e90*/  STL [R1+0x8], R4 ;  /* 0x0000080401007387 */ /* 0x000fe80000100800 */
[----:B------:R-:W-:Y:S04]  /*9ea0*/  STL [R1+0x4], R2 ;  /* 0x0000040201007387 */ /* 0x000fe80000100800 */
[----:B------:R0:W-:Y:S01]  /*9eb0*/  STL [R1], R0 ;  /* 0x0000000001007387 */ /* 0x0001e20000100800 */
[----:B----4-:R-:W-:-:S03]  /*9ec0*/  IABS R23, R10 ;  /* 0x0000000a00177213 */ /* 0x010fc60000000000 */
[----:B------:R-:W4:Y:S01]  /*9ed0*/  LDL R10, [R1+0x346c] ;  /* 0x00346c00010a7983 */ /* 0x000f220000100800 */
[----:B------:R-:W-:Y:S01]  /*9ee0*/  IABS R26, R12 ;  /* 0x0000000c001a7213 */ /* 0x000fe20000000000 */
[C---:B0-----:R-:W-:Y:S01]  /*9ef0*/  IMAD.HI.U32 R0, R28.reuse, R27, RZ ;  /* 0x0000001b1c007227 */ /* 0x041fe200078e00ff */
[----:B------:R-:W-:Y:S02]  /*9f00*/  IABS R25, R14 ;  /* 0x0000000e00197213 */ /* 0x000fe40000000000 */
[----:B-----5:R-:W-:Y:S01]  /*9f10*/  IABS R24, R15 ;  /* 0x0000000f00187213 */ /* 0x020fe20000000000 */
[----:B------:R-:W-:Y:S01]  /*9f20*/  IMAD.HI.U32 R2, R28, R26, RZ ;  /* 0x0000001a1c027227 */ /* 0x000fe200078e00ff */
[----:B------:R-:W5:Y:S03]  /*9f30*/  LDL R14, [R1+0x3474] ;  /* 0x00347400010e7983 */ /* 0x000f660000100800 */
[----:B------:R-:W-:Y:S01]  /*9f40*/  IMAD.MOV R2, RZ, RZ, -R2 ;  /* 0x000000ffff027224 */ /* 0x000fe200078e0a02 */
[----:B------:R-:W5:Y:S01]  /*9f50*/  LDL R15, [R1+0x3470] ;  /* 0x00347000010f7983 */ /* 0x000f620000100800 */
[----:B------:R-:W-:-:S02]  /*9f60*/  IMAD.MOV R0, RZ, RZ, -R0 ;  /* 0x000000ffff007224 */ /* 0x000fc400078e0a00 */
[----:B------:R-:W-:-:S04]  /*9f70*/  IMAD.HI.U32 R3, R28, R25, RZ ;  /* 0x000000191c037227 */ /* 0x000fc800078e00ff */
[----:B------:R-:W-:-:S04]  /*9f80*/  IMAD.HI.U32 R4, R28, R24, RZ ;  /* 0x000000181c047227 */ /* 0x000fc800078e00ff */
[C---:B------:R-:W-:Y:S02]  /*9f90*/  IMAD R26, R29.reuse, R2, R26 ;  /* 0x000000021d1a7224 */ /* 0x040fe400078e021a */
[----:B------:R-:W-:Y:S02]  /*9fa0*/  IMAD R27, R29, R0, R27 ;  /* 0x000000001d1b7224 */ /* 0x000fe400078e021b */
[----:B------:R-:W-:-:S04]  /*9fb0*/  IMAD.HI.U32 R2, R28, R23, RZ ;  /* 0x000000171c027227 */ /* 0x000fc800078e00ff */
[----:B------:R-:W-:Y:S02]  /*9fc0*/  IMAD.MOV R0, RZ, RZ, -R3 ;  /* 0x000000ffff007224 */ /* 0x000fe400078e0a03 */
[----:B------:R-:W-:Y:S01]  /*9fd0*/  IMAD.MOV R3, RZ, RZ, -R4 ;  /* 0x000000ffff037224 */ /* 0x000fe200078e0a04 */
[----:B------:R-:W-:Y:S01]  /*9fe0*/  STL [R1+0x39e8], R27 ;  /* 0x0039e81b01007387 */ /* 0x000fe20000100800 */
[----:B------:R-:W-:Y:S02]  /*9ff0*/  IMAD.MOV R2, RZ, RZ, -R2 ;  /* 0x000000ffff027224 */ /* 0x000fe400078e0a02 */
[C---:B------:R-:W-:Y:S01]  /*a000*/  IMAD R25, R29.reuse, R0, R25 ;  /* 0x000000001d197224 */ /* 0x040fe200078e0219 */
[----:B------:R-:W-:Y:S01]  /*a010*/  STL [R1+0x39ec], R26 ;  /* 0x0039ec1a01007387 */ /* 0x000fe20000100800 */
[C---:B------:R-:W-:Y:S02]  /*a020*/  IMAD R24, R29.reuse, R3, R24 ;  /* 0x000000031d187224 */ /* 0x040fe400078e0218 */
[----:B------:R-:W-:Y:S01]  /*a030*/  IMAD R23, R29, R2, R23 ;  /* 0x000000021d177224 */ /* 0x000fe200078e0217 */
[----:B---3--:R-:W-:-:S02]  /*a040*/  IABS R22, R13 ;  /* 0x0000000d00167213 */ /* 0x008fc40000000000 */
[----:B------:R-:W3:Y:S01]  /*a050*/  LDL R13, [R1+0x3468] ;  /* 0x00346800010d7983 */ /* 0x000ee20000100800 */
[----:B--2---:R-:W-:-:S03]  /*a060*/  IABS R21, R11 ;  /* 0x0000000b00157213 */ /* 0x004fc60000000000 */
[----:B------:R-:W2:Y:S04]  /*a070*/  LDL R11, [R1+0x3464] ;  /* 0x00346400010b7983 */ /* 0x000ea80000100800 */
[----:B------:R-:W-:Y:S04]  /*a080*/  STL [R1+0x39c8], R25 ;  /* 0x0039c81901007387 */ /* 0x000fe80000100800 */
[----:B------:R-:W-:Y:S04]  /*a090*/  STL [R1+0x39c4], R24 ;  /* 0x0039c41801007387 */ /* 0x000fe80000100800 */
[----:B------:R-:W-:Y:S01]  /*a0a0*/  STL [R1+0x39c0], R23 ;  /* 0x0039c01701007387 */ /* 0x000fe20000100800 */
[----:B----4-:R-:W-:-:S03]  /*a0b0*/  IABS R18, R10 ;  /* 0x0000000a00127213 */ /* 0x010fc60000000000 */
[----:B------:R-:W4:Y:S01]  /*a0c0*/  LDL R10, [R1+0x3458] ;  /* 0x00345800010a7983 */ /* 0x000f220000100800 */
[----:B------:R-:W-:-:S04]  /*a0d0*/  IMAD.HI.U32 R0, R28, R22, RZ ;  /* 0x000000161c007227 */ /* 0x000fc800078e00ff */
[C---:B------:R-:W-:Y:S01]  /*a0e0*/  IMAD.HI.U32 R2, R28.reuse, R21, RZ ;  /* 0x000000151c027227 */ /* 0x040fe200078e00ff */
[----:B-----5:R-:W-:Y:S02]  /*a0f0*/  IABS R20, R14 ;  /* 0x0000000e00147213 */ /* 0x020fe40000000000 */
[----:B------:R-:W5:Y:S01]  /*a100*/  LDL R14, [R1+0x345c] ;  /* 0x00345c00010e7983 */ /* 0x000f620000100800 */
[----:B------:R-:W-:Y:S01]  /*a110*/  IMAD.MOV R0, RZ, RZ, -R0 ;  /* 0x000000ffff007224 */ /* 0x000fe200078e0a00 */
[----:B------:R-:W-:Y:S01]  /*a120*/  IABS R19, R15 ;  /* 0x0000000f00137213 */ /* 0x000fe20000000000 */
[----:B------:R-:W-:Y:S01]  /*a130*/  IMAD.MOV R2, RZ, RZ, -R2 ;  /* 0x000000ffff027224 */ /* 0x000fe200078e0a02 */
[----:B------:R-:W5:Y:S01]  /*a140*/  LDL R15, [R1+0x3460] ;  /* 0x00346000010f7983 */ /* 0x000f620000100800 */
[----:B------:R-:W-:Y:S02]  /*a150*/  IMAD R22, R29, R0, R22 ;  /* 0x000000001d167224 */ /* 0x000fe400078e0216 */
[----:B------:R-:W-:-:S04]  /*a160*/  IMAD.HI.U32 R3, R28, R20, RZ ;  /* 0x000000141c037227 */ /* 0x000fc800078e00ff */
[----:B------:R-:W-:Y:S02]  /*a170*/  IMAD R21, R29, R2, R21 ;  /* 0x000000021d157224 */ /* 0x000fe400078e0215 */
[C---:B------:R-:W-:Y:S01]  /*a180*/  IMAD.HI.U32 R4, R28.reuse, R19, RZ ;  /* 0x000000131c047227 */ /* 0x040fe200078e00ff */
[----:B------:R0:W-:Y:S03]  /*a190*/  STL [R1+0x39bc], R22 ;  /* 0x0039bc1601007387 */ /* 0x0001e60000100800 */
[----:B------:R-:W-:Y:S01]  /*a1a0*/  IMAD.HI.U32 R2, R28, R18, RZ ;  /* 0x000000121c027227 */ /* 0x000fe200078e00ff */
[----:B------:R-:W-:Y:S03]  /*a1b0*/  STL [R1+0x39b8], R21 ;  /* 0x0039b81501007387 */ /* 0x000fe60000100800 */
[----:B------:R-:W-:Y:S01]  /*a1c0*/  IMAD.MOV R0, RZ, RZ, -R3 ;  /* 0x000000ffff007224 */ /* 0x000fe200078e0a03 */
[----:B------:R-:W5:Y:S01]  /*a1d0*/  LDL R12, [R1+0x3454] ;  /* 0x00345400010c7983 */ /* 0x000f620000100800 */
[----:B------:R-:W-:-:S02]  /*a1e0*/  IMAD.MOV R3, RZ, RZ, -R4 ;  /* 0x000000ffff037224 */ /* 0x000fc400078e0a04 */
[----:B------:R-:W-:Y:S02]  /*a1f0*/  IMAD.MOV R2, RZ, RZ, -R2 ;  /* 0x000000ffff027224 */ /* 0x000fe400078e0a02 */
[C---:B------:R-:W-:Y:S02]  /*a200*/  IMAD R20, R29.reuse, R0, R20 ;  /* 0x000000001d147224 */ /* 0x040fe400078e0214 */
[C---:B------:R-:W-:Y:S02]  /*a210*/  IMAD R19, R29.reuse, R3, R19 ;  /* 0x000000031d137224 */ /* 0x040fe400078e0213 */
[----:B------:R-:W-:Y:S01]  /*a220*/  IMAD R18, R29, R2, R18 ;  /* 0x000000021d127224 */ /* 0x000fe200078e0212 */
[----:B---3--:R-:W-:Y:S02]  /*a230*/  IABS R17, R13 ;  /* 0x0000000d00117213 */ /* 0x008fe40000000000 */
[----:B--2---:R-:W-:Y:S02]  /*a240*/  IABS R16, R11 ;  /* 0x0000000b00107213 */ /* 0x004fe40000000000 */
[----:B------:R-:W2:Y:S04]  /*a250*/  LDL R11, [R1+0x3450] ;  /* 0x00345000010b7983 */ /* 0x000ea80000100800 */
[----:B------:R-:W-:Y:S04]  /*a260*/  STL [R1+0x39cc], R20 ;  /* 0x0039cc1401007387 */ /* 0x000fe80000100800 */
[----:B------:R-:W-:Y:S04]  /*a270*/  STL [R1+0x39d0], R19 ;  /* 0x0039d01301007387 */ /* 0x000fe80000100800 */
[----:B------:R-:W-:Y:S04]  /*a280*/  STL [R1+0x39d4], R18 ;  /* 0x0039d41201007387 */ /* 0x000fe80000100800 */
[----:B------:R-:W3:Y:S04]  /*a290*/  LDL R9, [R1+0x3448] ;  /* 0x0034480001097983 */ /* 0x000ee80000100800 */
[----:B------:R-:W3:Y:S01]  /*a2a0*/  LDL R8, [R1+0x3444] ;  /* 0x0034440001087983 */ /* 0x000ee20000100800 */
[----:B------:R-:W-:-:S04]  /*a2b0*/  IMAD.HI.U32 R0, R28, R17, RZ ;  /* 0x000000111c007227 */ /* 0x000fc800078e00ff */
[----:B------:R-:W-:-:S04]  /*a2c0*/  IMAD.HI.U32 R2, R28, R16, RZ ;  /* 0x000000101c027227 */ /* 0x000fc800078e00ff */
[----:B------:R-:W-:Y:S02]  /*a2d0*/  IMAD.MOV R0, RZ, RZ, -R0 ;  /* 0x000000ffff007224 */ /* 0x000fe400078e0a00 */
[----:B------:R-:W-:Y:S02]  /*a2e0*/  IMAD.MOV R2, RZ, RZ, -R2 ;  /* 0x000000ffff027224 */ /* 0x000fe400078e0a02 */
[C---:B------:R-:W-:Y:S02]  /*a2f0*/  IMAD R17, R29.reuse, R0, R17 ;  /* 0x000000001d117224 */ /* 0x040fe400078e0211 */
[----:B------:R-:W-:Y:S01]  /*a300*/  IMAD R16, R29, R2, R16 ;  /* 0x000000021d107224 */ /* 0x000fe200078e0210 */
[----:B----4-:R-:W-:Y:S02]  /*a310*/  IABS R13, R10 ;  /* 0x0000000a000d7213 */ /* 0x010fe40000000000 */
[----:B------:R-:W4:Y:S04]  /*a320*/  LDL R10, [R1+0x344c] ;  /* 0x00344c00010a7983 */ /* 0x000f280000100800 */
[----:B0-----:R-:W4:Y:S04]  /*a330*/  LDL.LU R22, [R1+0x60] ;  /* 0x0000600001167983 */ /* 0x001f280000300800 */
[----:B------:R-:W4:Y:S04]  /*a340*/  LDL.LU R23, [R1+0x5c] ;  /* 0x00005c0001177983 */ /* 0x000f280000300800 */
[----:B------:R-:W4:Y:S04]  /*a350*/  LDL.LU R24, [R1+0x58] ;  /* 0x0000580001187983 */ /* 0x000f280000300800 */
[----:B------:R-:W4:Y:S04]  /*a360*/  LDL.LU R5, [R1+0x54] ;  /* 0x0000540001057983 */ /* 0x000f280000300800 */
[----:B------:R0:W-:Y:S04]  /*a370*/  STL [R1+0x39d8], R17 ;  /* 0x0039d81101007387 */ /* 0x0001e80000100800 */
[----:B------:R-:W-:Y:S04]  /*a380*/  STL [R1+0x39dc], R16 ;  /* 0x0039dc1001007387 */ /* 0x000fe80000100800 */
[----:B------:R-:W4:Y:S01]  /*a390*/  LDL R7, [R1+0x343c] ;  /* 0x00343c0001077983 */ /* 0x000f220000100800 */
[----:B-----5:R-:W-:-:S02]  /*a3a0*/  IABS R15, R15 ;  /* 0x0000000f000f7213 */ /* 0x020fc40000000000 */
[----:B------:R-:W-:-:S03]  /*a3b0*/  IABS R14, R14 ;  /* 0x0000000e000e7213 */ /* 0x000fc60000000000 */
[----:B------:R-:W-:Y:S01]  /*a3c0*/  IMAD.HI.U32 R3, R28, R15, RZ ;  /* 0x0000000f1c037227 */ /* 0x000fe200078e00ff */
[----:B------:R-:W-:-:S03]  /*a3d0*/  IABS R12, R12 ;  /* 0x0000000c000c7213 */ /* 0x000fc60000000000 */
[----:B------:R-:W-:-:S04]  /*a3e0*/  IMAD.HI.U32 R2, R28, R13, RZ ;  /* 0x0000000d1c027227 */ /* 0x000fc800078e00ff */
[----:B------:R-:W-:-:S04]  /*a3f0*/  IMAD.HI.U32 R4, R28, R14, RZ ;  /* 0x0000000e1c047227 */ /* 0x000fc800078e00ff */
[----:B------:R-:W-:Y:S02]  /*a400*/  IMAD.MOV R0, RZ, RZ, -R3 ;  /* 0x000000ffff007224 */ /* 0x000fe400078e0a03 */
[----:B------:R-:W-:Y:S02]  /*a410*/  IMAD.MOV R2, RZ, RZ, -R2 ;  /* 0x000000ffff027224 */ /* 0x000fe400078e0a02 */
[----:B------:R-:W-:Y:S02]  /*a420*/  IMAD.MOV R3, RZ, RZ, -R4 ;  /* 0x000000ffff037224 */ /* 0x000fe400078e0a04 */
[----:B------:R-:W-:Y:S02]  /*a430*/  IMAD R15, R29, R0, R15 ;  /* 0x000000001d0f7224 */ /* 0x000fe400078e020f */
[----:B------:R-:W-:Y:S01]  /*a440*/  IMAD.HI.U32 R0, R28, R12, RZ ;  /* 0x0000000c1c007227 */ /* 0x000fe200078e00ff */
[----:B------:R-:W-:-:S03]  /*a450*/  IABS R6, c[0x0][0x178] ;  /* 0x00005e0000067a13 */ /* 0x000fc60000000000 */
[C---:B------:R-:W-:Y:S02]  /*a460*/  IMAD R13, R29.reuse, R2, R13 ;  /* 0x000000021d0d7224 */ /* 0x040fe400078e020d */
[C---:B------:R-:W-:Y:S02]  /*a470*/  IMAD R14, R29.reuse, R3, R14 ;  /* 0x000000031d0e7224 */ /* 0x040fe400078e020e */
[----:B------:R-:W-:Y:S01]  /*a480*/  IMAD.MOV R0, RZ, RZ, -R0 ;  /* 0x000000ffff007224 */ /* 0x000fe200078e0a00 */
[----:B------:R-:W-:Y:S03]  /*a490*/  STL [R1+0x39e0], R15 ;  /* 0x0039e00f01007387 */ /* 0x000fe60000100800 */
[----:B------:R-:W-:Y:S01]  /*a4a0*/  IMAD R12, R29, R0, R12 ;  /* 0x000000001d0c7224 */ /* 0x000fe200078e020c */
[----:B------:R-:W-:Y:S04]  /*a4b0*/  STL [R1+0x39e4], R14 ;  /* 0x0039e40e01007387 */ /* 0x000fe80000100800 */
[----:B------:R1:W-:Y:S04]  /*a4c0*/  STL [R1+0x39f0], R13 ;  /* 0x0039f00d01007387 */ /* 0x0003e80000100800 */
[----:B0-----:R-:W5:Y:S04]  /*a4d0*/  LDL.LU R17, [R1+0x50] ;  /* 0x0000500001117983 */ /* 0x001f680000300800 */
[----:B------:R-:W5:Y:S04]  /*a4e0*/  LDL.LU R25, [R1+0x4c] ;  /* 0x00004c0001197983 */ /* 0x000f680000300800 */
[----:B-1----:R-:W5:Y:S04]  /*a4f0*/  LDL.LU R13, [R1+0x44] ;  /* 0x00004400010d7983 */ /* 0x002f680000300800 */
[----:B------:R0:W-:Y:S04]  /*a500*/  STL [R1+0x39f4], R12 ;  /* 0x0039f40c01007387 */ /* 0x0001e80000100800 */
[----:B0-----:R-:W5:Y:S01]  /*a510*/  LDL.LU R12, [R1+0x48] ;  /* 0x00004800010c7983 */ /* 0x001f620000300800 */
[----:B--2---:R-:W-:-:S05]  /*a520*/  IABS R11, R11 ;  /* 0x0000000b000b7213 */ /* 0x004fca0000000000 */
[----:B------:R-:W-:-:S04]  /*a530*/  IMAD.HI.U32 R2, R28, R11, RZ ;  /* 0x0000000b1c027227 */ /* 0x000fc800078e00ff */
[----:B------:R-:W-:-:S04]  /*a540*/  IMAD.MOV R2, RZ, RZ, -R2 ;  /* 0x000000ffff027224 */ /* 0x000fc800078e0a02 */
[----:B------:R-:W-:-:S05]  /*a550*/  IMAD R11, R29, R2, R11 ;  /* 0x000000021d0b7224 */ /* 0x000fca00078e020b */
[----:B------:R-:W-:Y:S04]  /*a560*/  STL [R1+0x39f8], R11 ;  /* 0x0039f80b01007387 */ /* 0x000fe80000100800 */
[----:B------:R-:W2:Y:S04]  /*a570*/  LDL.LU R18, [R1+0x40] ;  /* 0x0000400001127983 */ /* 0x000ea80000300800 */
[----:B------:R-:W2:Y:S01]  /*a580*/  LDL.LU R19, [R1+0x3c] ;  /* 0x00003c0001137983 */ /* 0x000ea20000300800 */
[----:B---3--:R-:W-:-:S03]  /*a590*/  IABS R9, R9 ;  /* 0x0000000900097213 */ /* 0x008fc60000000000 */
[----:B------:R-:W3:Y:S01]  /*a5a0*/  LDL.LU R20, [R1+0x38] ;  /* 0x0000380001147983 */ /* 0x000ee20000300800 */
[----:B------:R-:W-:-:S03]  /*a5b0*/  IABS R8, R8 ;  /* 0x0000000800087213 */ /* 0x000fc60000000000 */
[----:B------:R-:W3:Y:S01]  /*a5c0*/  LDL.LU R26, [R1+0x34] ;  /* 0x00003400011a7983 */ /* 0x000ee20000300800 */
[----:B------:R-:W-:-:S03]  /*a5d0*/  IMAD.HI.U32 R4, R28, R9, RZ ;  /* 0x000000091c047227 */ /* 0x000fc600078e00ff */
[----:B------:R-:W3:Y:S01]  /*a5e0*/  LDL.LU R27, [R1+0x30] ;  /* 0x00003000011b7983 */ /* 0x000ee20000300800 */
[----:B------:R-:W-:-:S04]  /*a5f0*/  IMAD.HI.U32 R0, R28, R8, RZ ;  /* 0x000000081c007227 */ /* 0x000fc800078e00ff */
[----:B------:R-:W-:-:S04]  /*a600*/  IMAD.MOV R0, RZ, RZ, -R0 ;  /* 0x000000ffff007224 */ /* 0x000fc800078e0a00 */
[----:B------:R-:W-:Y:S01]  /*a610*/  IMAD R8, R29, R0, R8 ;  /* 0x000000001d087224 */ /* 0x000fe200078e0208 */
[C---:B----4-:R-:W-:Y:S02]  /*a620*/  ISETP.GT.U32.AND P0, PT, R6.reuse, R22, PT ;  /* 0x000000160600720c */ /* 0x050fe40003f04070 */
[C---:B------:R-:W-:Y:S02]  /*a630*/  ISETP.GT.U32.AND P1, PT, R6.reuse, R23, PT ;  /* 0x000000170600720c */ /* 0x040fe40003f24070 */
[C---:B------:R-:W-:Y:S02]  /*a640*/  ISETP.GT.U32.AND P2, PT, R6.reuse, R24, PT ;  /* 0x000000180600720c */ /* 0x040fe40003f44070 */
[----:B------:R-:W-:-:S07]  /*a650*/  ISETP.GT.U32.AND P3, PT, R6, R5, PT ;  /* 0x000000050600720c */ /* 0x000fce0003f64070 */
[--C-:B------:R-:W-:Y:S01]  /*a660*/  @!P0 IMAD.IADD R22, R22, 0x1, -R6.reuse ;  /* 0x0000000116168824 */ /* 0x100fe200078e0a06 */
[----:B------:R-:W-:Y:S01]  /*a670*/  IABS R10, R10 ;  /* 0x0000000a000a7213 */ /* 0x000fe20000000000 */
[----:B------:R-:W-:-:S03]  /*a680*/  @!P1 IMAD.IADD R23, R23, 0x1, -R6 ;  /* 0x0000000117179824 */ /* 0x000fc600078e0a06 */
[----:B------:R-:W-:Y:S01]  /*a690*/  ISETP.GT.U32.AND P1, PT, R6, R22, PT ;  /* 0x000000160600720c */ /* 0x000fe20003f24070 */
[----:B------:R-:W-:Y:S02]  /*a6a0*/  @!P2 IMAD.IADD R24, R24, 0x1, -R6 ;  /* 0x000000011818a824 */ /* 0x000fe400078e0a06 */
[----:B------:R-:W-:-:S04]  /*a6b0*/  IMAD.HI.U32 R3, R28, R10, RZ ;  /* 0x0000000a1c037227 */ /* 0x000fc800078e00ff */
[----:B------:R-:W-:Y:S01]  /*a6c0*/  @!P3 IMAD.IADD R5, R5, 0x1, -R6 ;  /* 0x000000010505b824 */ /* 0x000fe200078e0a06 */
[C---:B------:R-:W-:Y:S02]  /*a6d0*/  ISETP.GT.U32.AND P3, PT, R6.reuse, R23, PT ;  /* 0x000000170600720c */ /* 0x040fe40003f64070 */
[C---:B------:R-:W-:Y:S01]  /*a6e0*/  ISETP.GT.U32.AND P4, PT, R6.reuse, R24, PT ;  /* 0x000000180600720c */ /* 0x040fe20003f84070 */
[----:B------:R-:W-:Y:S01]  /*a6f0*/  IMAD.MOV R2, RZ, RZ, -R3 ;  /* 0x000000ffff027224 */ /* 0x000fe200078e0a03 */
[----:B------:R-:W-:Y:S01]  /*a700*/  ISETP.GT.U32.AND P6, PT, R6, R5, PT ;  /* 0x000000050600720c */ /* 0x000fe20003fc4070 */
[----:B------:R-:W-:Y:S02]  /*a710*/  IMAD.MOV R3, RZ, RZ, -R4 ;  /* 0x000000ffff037224 */ /* 0x000fe400078e0a04 */
[C---:B------:R-:W-:Y:S02]  /*a720*/  IMAD R10, R29.reuse, R2, R10 ;  /* 0x000000021d0a7224 */ /* 0x040fe400078e020a */
[----:B------:R-:W-:-:S02]  /*a730*/  IMAD R9, R29, R3, R9 ;  /* 0x000000031d097224 */ /* 0x000fc400078e0209 */
[--C-:B------:R-:W-:Y:S01]  /*a740*/  @!P1 IMAD.IADD R22, R22, 0x1, -R6.reuse ;  /* 0x0000000116169824 */ /* 0x100fe200078e0a06 */
[----:B------:R-:W-:Y:S01]  /*a750*/  STL [R1+0x39fc], R10 ;  /* 0x0039fc0a01007387 */ /* 0x000fe20000100800 */
[--C-:B------:R-:W-:Y:S02]  /*a760*/  @!P3 IMAD.IADD R23, R23, 0x1, -R6.reuse ;  /* 0x000000011717b824 */ /* 0x100fe400078e0a06 */
[--C-:B------:R-:W-:Y:S01]  /*a770*/  @!P4 IMAD.IADD R24, R24, 0x1, -R6.reuse ;  /* 0x000000011818c824 */ /* 0x100fe200078e0a06 */
[----:B------:R-:W-:Y:S01]  /*a780*/  STL [R1+0x3a00], R9 ;  /* 0x003a000901007387 */ /* 0x000fe20000100800 */
[----:B------:R-:W-:Y:S01]  /*a790*/  IABS R7, R7 ;  /* 0x0000000700077213 */ /* 0x000fe20000000000 */
[----:B------:R-:W-:Y:S02]  /*a7a0*/  @!P6 IMAD.IADD R5, R5, 0x1, -R6 ;  /* 0x000000010505e824 */ /* 0x000fe400078e0a06 */
[----:B------:R-:W-:Y:S04]  /*a7b0*/  STL [R1+0x3a04], R8 ;  /* 0x003a040801007387 */ /* 0x000fe80000100800 */
[----:B------:R-:W-:Y:S04]  /*a7c0*/  STL [R1+0x60], R22 ;  /* 0x0000601601007387 */ /* 0x000fe80000100800 */
[----:B------:R-:W4:Y:S01]  /*a7d0*/  LDL R6, [R1+0x3438] ;  /* 0x0034380001067983 */ /* 0x000f220000100800 */
[----:B------:R-:W-:-:S03]  /*a7e0*/  IMAD.HI.U32 R0, R28, R7, RZ ;  /* 0x000000071c007227 */ /* 0x000fc600078e00ff */
[----:B------:R-:W-:Y:S04]  /*a7f0*/  STL [R1+0x5c], R23 ;  /* 0x00005c1701007387 */ /* 0x000fe80000100800 */
[----:B------:R0:W-:Y:S01]  /*a800*/  STL [R1+0x58], R24 ;  /* 0x0000581801007387 */ /* 0x0001e20000100800 */
[----:B------:R-:W-:-:S03]  /*a810*/  IMAD.MOV R0, RZ, RZ, -R0 ;  /* 0x000000ffff007224 */ /* 0x000fc600078e0a00 */
[----:B0-----:R-:W4:Y:S04]  /*a820*/  LDL.LU R24, [R1+0x38c] ;  /* 0x00038c0001187983 */ /* 0x001f280000300800 */
[----:B------:R-:W4:Y:S01]  /*a830*/  LDL.LU R14, [R1+0x394] ;  /* 0x00039400010e7983 */ /* 0x000f220000300800 */
[----:B------:R-:W-:-:S03]  /*a840*/  IMAD R7, R29, R0, R7 ;  /* 0x000000001d077224 */ /* 0x000fc600078e0207 */
[----:B------:R0:W-:Y:S04]  /*a850*/  STL [R1+0x54], R5 ;  /* 0x0000540501007387 */ /* 0x0001e80000100800 */
[----:B------:R-:W4:Y:S04]  /*a860*/  LDL.LU R21, [R1+0x39c] ;  /* 0x00039c0001157983 */ /* 0x000f280000300800 */
[----:B------:R-:W4:Y:S04]  /*a870*/  LDL.LU R22, [R1+0x3a0] ;  /* 0x0003a00001167983 */ /* 0x000f280000300800 */
[----:B0-----:R-:W4:Y:S04]  /*a880*/  LDL.LU R5, [R1+0x398] ;  /* 0x0003980001057983 */ /* 0x001f280000300800 */
[----:B------:R-:W4:Y:S04]  /*a890*/  LDL.LU R23, [R1+0x390] ;  /* 0x0003900001177983 */ /* 0x000f280000300800 */
[----:B------:R-:W4:Y:S04]  /*a8a0*/  LDL.LU R2, [R1+0x37c] ;  /* 0x00037c0001027983 */ /* 0x000f280000300800 */
[----:B------:R-:W4:Y:S04]  /*a8b0*/  LDL.LU R4, [R1+0x384] ;  /* 0x0003840001047983 */ /* 0x000f280000300800 */
[----:B------:R-:W-:Y:S04]  /*a8c0*/  STL [R1+0x3a08], R7 ;  /* 0x003a080701007387 */ /* 0x000fe80000100800 */
[----:B------:R-:W4:Y:S04]  /*a8d0*/  LDL.LU R11, [R1+0x388] ;  /* 0x00038800010b7983 */ /* 0x000f280000300800 */
[----:B------:R-:W4:Y:S01]  /*a8e0*/  LDL.LU R15, [R1+0x380] ;  /* 0x00038000010f7983 */ /* 0x000f220000300800 */
[----:B-----5:R-:W-:-:S02]  /*a8f0*/  ISETP.GT.U32.AND P2, PT, R29, R25, PT ;  /* 0x000000191d00720c */ /* 0x020fc40003f44070 */
[C---:B------:R-:W-:Y:S02]  /*a900*/  ISETP.GT.U32.AND P5, PT, R29.reuse, R17, PT ;  /* 0x000000111d00720c */ /* 0x040fe40003fa4070 */
[C---:B------:R-:W-:Y:S02]  /*a910*/  ISETP.GT.U32.AND P0, PT, R29.reuse, R12, PT ;  /* 0x0000000c1d00720c */ /* 0x040fe40003f04070 */
[----:B------:R-:W-:-:S07]  /*a920*/  ISETP.GT.U32.AND P1, PT, R29, R13, PT ;  /* 0x0000000d1d00720c */ /* 0x000fce0003f24070 */
[--C-:B------:R-:W-:Y:S02]  /*a930*/  @!P2 IMAD.IADD R25, R25, 0x1, -R29.reuse ;  /* 0x000000011919a824 */ /* 0x100fe400078e0a1d */
[--C-:B------:R-:W-:Y:S02]  /*a940*/  @!P5 IMAD.IADD R17, R17, 0x1, -R29.reuse ;  /* 0x000000011111d824 */ /* 0x100fe400078e0a1d */
[--C-:B------:R-:W-:Y:S02]  /*a950*/  @!P0 IMAD.IADD R12, R12, 0x1, -R29.reuse ;  /* 0x000000010c0c8824 */ /* 0x100fe400078e0a1d */
[----:B------:R-:W-:Y:S01]  /*a960*/  @!P1 IMAD.IADD R13, R13, 0x1, -R29 ;  /* 0x000000010d0d9824 */ /* 0x000fe200078e0a1d */
[C---:B------:R-:W-:Y:S02]  /*a970*/  ISETP.GT.U32.AND P0, PT, R29.reuse, R17, PT ;  /* 0x000000111d00720c */ /* 0x040fe40003f04070 */
[----:B------:R-:W-:-:S11]  /*a980*/  ISETP.GT.U32.AND P1, PT, R29, R25, PT ;  /* 0x000000191d00720c */ /* 0x000fd60003f24070 */
[--C-:B------:R-:W-:Y:S02]  /*a990*/  @!P0 IMAD.IADD R17, R17, 0x1, -R29.reuse ;  /* 0x0000000111118824 */ /* 0x100fe400078e0a1d */
[----:B------:R-:W-:-:S03]  /*a9a0*/  @!P1 IMAD.IADD R25, R25, 0x1, -R29 ;  /* 0x0000000119199824 */ /* 0x000fc600078e0a1d */
[----:B------:R0:W-:Y:S04]  /*a9b0*/  STL [R1+0x50], R17 ;  /* 0x0000501101007387 */ /* 0x0001e80000100800 */
[----:B------:R-:W5:Y:S04]  /*a9c0*/  LDL.LU R16, [R1+0x364] ;  /* 0x0003640001107983 */ /* 0x000f680000300800 */
[----:B0-----:R-:W5:Y:S04]  /*a9d0*/  LDL.LU R17, [R1+0x36c] ;  /* 0x00036c0001117983 */ /* 0x001f680000300800 */
[----:B------:R0:W-:Y:S04]  /*a9e0*/  STL [R1+0x4c], R25 ;  /* 0x00004c1901007387 */ /* 0x0001e80000100800 */
[----:B0-----:R-:W5:Y:S01]  /*a9f0*/  LDL.LU R25, [R1+0x374] ;  /* 0x0003740001197983 */ /* 0x001f620000300800 */
[----:B--2---:R-:W-:-:S02]  /*aa00*/  ISETP.GT.U32.AND P3, PT, R29, R18, PT ;  /* 0x000000121d00720c */ /* 0x004fc40003f64070 */
[C---:B---3--:R-:W-:Y:S02]  /*aa10*/  ISETP.GT.U32.AND P4, PT, R29.reuse, R20, PT ;  /* 0x000000141d00720c */ /* 0x048fe40003f84070 */
[C---:B------:R-:W-:Y:S02]  /*aa20*/  ISETP.GT.U32.AND P5, PT, R29.reuse, R26, PT ;  /* 0x0000001a1d00720c */ /* 0x040fe40003fa4070 */
[C---:B------:R-:W-:Y:S02]  /*aa30*/  ISETP.GT.U32.AND P2, PT, R29.reuse, R27, PT ;  /* 0x0000001b1d00720c */ /* 0x040fe40003f44070 */
[----:B------:R-:W-:-:S05]  /*aa40*/  ISETP.GT.U32.AND P6, PT, R29, R19, PT ;  /* 0x000000131d00720c */ /* 0x000fca0003fc4070 */
[--C-:B------:R-:W-:Y:S01]  /*aa50*/  @!P3 IMAD.IADD R18, R18, 0x1, -R29.reuse ;  /* 0x000000011212b824 */ /* 0x100fe200078e0a1d */
[C---:B------:R-:W-:Y:S01]  /*aa60*/  ISETP.GT.U32.AND P3, PT, R29.reuse, R12, PT ;  /* 0x0000000c1d00720c */ /* 0x040fe20003f64070 */
[--C-:B------:R-:W-:Y:S01]  /*aa70*/  @!P4 IMAD.IADD R20, R20, 0x1, -R29.reuse ;  /* 0x000000011414c824 */ /* 0x100fe200078e0a1d */
[C---:B------:R-:W-:Y:S01]  /*aa80*/  ISETP.GT.U32.AND P4, PT, R29.reuse, R13, PT ;  /* 0x0000000d1d00720c */ /* 0x040fe20003f84070 */
[--C-:B------:R-:W-:Y:S01]  /*aa90*/  @!P5 IMAD.IADD R26, R26, 0x1, -R29.reuse ;  /* 0x000000011a1ad824 */ /* 0x100fe200078e0a1d */
[----:B------:R-:W-:Y:S01]  /*aaa0*/  ISETP.GT.U32.AND P5, PT, R29, R18, PT ;  /* 0x000000121d00720c */ /* 0x000fe20003fa4070 */
[--C-:B------:R-:W-:Y:S02]  /*aab0*/  @!P2 IMAD.IADD R27, R27, 0x1, -R29.reuse ;  /* 0x000000011b1ba824 */ /* 0x100fe400078e0a1d */
[----:B------:R-:W-:-:S03]  /*aac0*/  @!P6 IMAD.IADD R19, R19, 0x1, -R29 ;  /* 0x000000011313e824 */ /* 0x000fc600078e0a1d */
[----:B------:R-:W-:-:S03]  /*aad0*/  ISETP.GT.U32.AND P6, PT, R29, R27, PT ;  /* 0x0000001b1d00720c */ /* 0x000fc60003fc4070 */
[--C-:B------:R-:W-:Y:S02]  /*aae0*/  @!P3 IMAD.IADD R12, R12, 0x1, -R29.reuse ;  /* 0x000000010c0cb824 */ /* 0x100fe400078e0a1d */
[--C-:B------:R-:W-:Y:S01]  /*aaf0*/  @!P4 IMAD.IADD R13, R13, 0x1, -R29.reuse ;  /* 0x000000010d0dc824 */ /* 0x100fe200078e0a1d */
[C---:B------:R-:W-:Y:S01]  /*ab00*/  ISETP.GT.U32.AND P2, PT, R29.reuse, R19, PT ;  /* 0x000000131d00720c */ /* 0x040fe20003f44070 */
[----:B------:R-:W-:Y:S01]  /*ab10*/  @!P5 IMAD.IADD R18, R18, 0x1, -R29 ;  /* 0x000000011212d824 */ /* 0x000fe200078e0a1d */
[C---:B------:R-:W-:Y:S02]  /*ab20*/  ISETP.GT.U32.AND P0, PT, R29.reuse, R20, PT ;  /* 0x000000141d00720c */ /* 0x040fe40003f04070 */
[----:B------:R-:W-:-:S03]  /*ab30*/  ISETP.GT.U32.AND P1, PT, R29, R26, PT ;  /* 0x0000001a1d00720c */ /* 0x000fc60003f24070 */
[----:B------:R-:W-:-:S06]  /*ab40*/  @!P6 IMAD.IADD R27, R27, 0x1, -R29 ;  /* 0x000000011b1be824 */ /* 0x000fcc00078e0a1d */
[--C-:B------:R-:W-:Y:S01]  /*ab50*/  @!P2 IMAD.IADD R19, R19, 0x1, -R29.reuse ;  /* 0x000000011313a824 */ /* 0x100fe200078e0a1d */
[----:B------:R-:W-:Y:S01]  /*ab60*/  STL [R1+0x48], R12 ;  /* 0x0000480c01007387 */ /* 0x000fe20000100800 */
[--C-:B------:R-:W-:Y:S02]  /*ab70*/  @!P0 IMAD.IADD R20, R20, 0x1, -R29.reuse ;  /* 0x0000000114148824 */ /* 0x100fe400078e0a1d */
[----:B------:R-:W-:Y:S01]  /*ab80*/  @!P1 IMAD.IADD R26, R26, 0x1, -R29 ;  /* 0x000000011a1a9824 */ /* 0x000fe200078e0a1d */
[----:B------:R-:W-:Y:S04]  /*ab90*/  STL [R1+0x44], R13 ;  /* 0x0000440d01007387 */ /* 0x000fe80000100800 */
[----:B------:R-:W-:Y:S04]  /*aba0*/  STL [R1+0x40], R18 ;  /* 0x0000401201007387 */ /* 0x000fe80000100800 */
[----:B------:R-:W-:Y:S04]  /*abb0*/  STL [R1+0x3c], R19 ;  /* 0x00003c1301007387 */ /* 0x000fe80000100800 */
[----:B------:R-:W-:Y:S04]  /*abc0*/  STL [R1+0x38], R20 ;  /* 0x0000381401007387 */ /* 0x000fe80000100800 */
[----:B------:R0:W-:Y:S04]  /*abd0*/  STL [R1+0x34], R26 ;  /* 0x0000341a01007387 */ /* 0x0001e80000100800 */
[----:B0-----:R-:W2:Y:S04]  /*abe0*/  LDL.LU R26, [R1+0x378] ;  /* 0x00037800011a7983 */ /* 0x001ea80000300800 */
[----:B------:R0:W-:Y:S04]  /*abf0*/  STL [R1+0x30], R27 ;  /* 0x0000301b01007387 */ /* 0x0001e80000100800 */
[----:B0-----:R-:W3:Y:S04]  /*ac00*/  LDL.LU R27, [R1+0x370] ;  /* 0x00037000011b7983 */ /* 0x001ee80000300800 */
[----:B------:R-:W3:Y:S04]  /*ac10*/  LDL.LU R18, [R1+0x368] ;  /* 0x0003680001127983 */ /* 0x000ee80000300800 */
[----:B------:R-:W3:Y:S04]  /*ac20*/  LDL.LU R19, [R1+0x354] ;  /* 0x0003540001137983 */ /* 0x000ee80000300800 */
[----:B------:R-:W3:Y:S01]  /*ac30*/  LDL.LU R20, [R1+0x35c] ;  /* 0x00035c0001147983 */ /* 0x000ee20000300800 */
[----:B----4-:R-:W-:-:S02]  /*ac40*/  ISETP.GT.U32.AND P3, PT, R29, R24, PT ;  /* 0x000000181d00720c */ /* 0x010fc40003f64070 */
[C---:B------:R-:W-:Y:S02]  /*ac50*/  ISETP.GT.U32.AND P4, PT, R29.reuse, R14, PT ;  /* 0x0000000e1d00720c */ /* 0x040fe40003f84070 */
[----:B------:R-:W-:-:S09]  /*ac60*/  ISETP.GT.U32.AND P5, PT, R29, R21, PT ;  /* 0x000000151d00720c */ /* 0x000fd20003fa4070 */
[--C-:B------:R-:W-:Y:S02]  /*ac70*/  @!P3 IMAD.IADD R24, R24, 0x1, -R29.reuse ;  /* 0x000000011818b824 */ /* 0x100fe400078e0a1d */
[--C-:B------:R-:W-:Y:S01]  /*ac80*/  @!P4 IMAD.IADD R14, R14, 0x1, -R29.reuse ;  /* 0x000000010e0ec824 */ /* 0x100fe200078e0a1d */
[C---:B------:R-:W-:Y:S02]  /*ac90*/  ISETP.GT.U32.AND P2, PT, R29.reuse, R22, PT ;  /* 0x000000161d00720c */ /* 0x040fe40003f44070 */
[C---:B------:R-:W-:Y:S02]  /*aca0*/  ISETP.GT.U32.AND P6, PT, R29.reuse, R2, PT ;  /* 0x000000021d00720c */ /* 0x040fe40003fc4070 */
[----:B------:R-:W-:Y:S01]  /*acb0*/  ISETP.GT.U32.AND P3, PT, R29, R4, PT ;  /* 0x000000041d00720c */ /* 0x000fe20003f64070 */
[----:B------:R-:W-:Y:S01]  /*acc0*/  @!P5 IMAD.IADD R21, R21, 0x1, -R29 ;  /* 0x000000011515d824 */ /* 0x000fe200078e0a1d */
[----:B------:R-:W-:-:S09]  /*acd0*/  ISETP.GT.U32.AND P4, PT, R29, R11, PT ;  /* 0x0000000b1d00720c */ /* 0x000fd20003f84070 */
[--C-:B------:R-:W-:Y:S01]  /*ace0*/  @!P6 IMAD.IADD R2, R2, 0x1, -R29.reuse ;  /* 0x000000010202e824 */ /* 0x100fe200078e0a1d */
[C---:B------:R-:W-:Y:S02]  /*acf0*/  ISETP.GT.U32.AND P5, PT, R29.reuse, R15, PT ;  /* 0x0000000f1d00720c */ /* 0x040fe40003fa4070 */
[C---:B------:R-:W-:Y:S01]  /*ad00*/  ISETP.GT.U32.AND P6, PT, R29.reuse, R24, PT ;  /* 0x000000181d00720c */ /* 0x040fe20003fc4070 */
[--C-:B------:R-:W-:Y:S01]  /*ad10*/  @!P3 IMAD.IADD R4, R4, 0x1, -R29.reuse ;  /* 0x000000010404b824 */ /* 0x100fe200078e0a1d */
[----:B------:R-:W-:Y:S01]  /*ad20*/  ISETP.GT.U32.AND P3, PT, R29, R14, PT ;  /* 0x0000000e1d00720c */ /* 0x000fe20003f64070 */
[--C-:B------:R-:W-:Y:S02]  /*ad30*/  @!P2 IMAD.IADD R22, R22, 0x1, -R29.reuse ;  /* 0x000000011616a824 */ /* 0x100fe400078e0a1d */
[----:B------:R-:W-:Y:S01]  /*ad40*/  @!P4 IMAD.IADD R11, R11, 0x1, -R29 ;  /* 0x000000010b0bc824 */ /* 0x000fe200078e0a1d */
[----:B------:R-:W-:-:S05]  /*ad50*/  ISETP.GT.U32.AND P4, PT, R29, R21, PT ;  /* 0x000000151d00720c */ /* 0x000fca0003f84070 */
[--C-:B------:R-:W-:Y:S01]  /*ad60*/  @!P5 IMAD.IADD R15, R15, 0x1, -R29.reuse ;  /* 0x000000010f0fd824 */ /* 0x100fe200078e0a1d */
[----:B------:R-:W-:Y:S01]  /*ad70*/  ISETP.GT.U32.AND P5, PT, R29, R22, PT ;  /* 0x000000161d00720c */ /* 0x000fe20003fa4070 */
[--C-:B------:R-:W-:Y:S02]  /*ad80*/  @!P6 IMAD.IADD R24, R24, 0x1, -R29.reuse ;  /* 0x000000011818e824 */ /* 0x100fe400078e0a1d */
[----:B------:R-:W-:-:S03]  /*ad90*/  @!P3 IMAD.IADD R14, R14, 0x1, -R29 ;  /* 0x000000010e0eb824 */ /* 0x000fc600078e0a1d */
[----:B------:R0:W-:Y:S01]  /*ada0*/  STL [R1+0x38c], R24 ;  /* 0x00038c1801007387 */ /* 0x0001e20000100800 */
[----:B------:R-:W-:-:S03]  /*adb0*/  @!P4 IMAD.IADD R21, R21, 0x1, -R29 ;  /* 0x000000011515c824 */ /* 0x000fc600078e0a1d */
[----:B0-----:R-:W4:Y:S04]  /*adc0*/  LDL.LU R24, [R1+0x360] ;  /* 0x0003600001187983 */ /* 0x001f280000300800 */
[----:B------:R-:W4:Y:S01]  /*add0*/  LDL.LU R12, [R1+0x358] ;  /* 0x00035800010c7983 */ /* 0x000f220000300800 */
[----:B------:R-:W-:-:S03]  /*ade0*/  @!P5 IMAD.IADD R22, R22, 0x1, -R29 ;  /* 0x000000011616d824 */ /* 0x000fc600078e0a1d */
[----:B------:R0:W-:Y:S04]  /*adf0*/  STL [R1+0x394], R14 ;  /* 0x0003940e01007387 */ /* 0x0001e80000100800 */
[----:B------:R1:W-:Y:S04]  /*ae00*/  STL [R1+0x39c], R21 ;  /* 0x00039c1501007387 */ /* 0x0003e80000100800 */
[----:B------:R-:W4:Y:S04]  /*ae10*/  LDL.LU R13, [R1+0x33c] ;  /* 0x00033c00010d7983 */ /* 0x000f280000300800 */
[----:B0-----:R-:W4:Y:S04]  /*ae20*/  LDL.LU R14, [R1+0x344] ;  /* 0x00034400010e7983 */ /* 0x001f280000300800 */
[----:B------:R-:W-:Y:S04]  /*ae30*/  STL [R1+0x3a0], R22 ;  /* 0x0003a01601007387 */ /* 0x000fe80000100800 */
[----:B-1----:R-:W4:Y:S01]  /*ae40*/  LDL.LU R21, [R1+0x34c] ;  /* 0x00034c0001157983 */ /* 0x002f220000300800 */
[----:B------:R-:W-:-:S02]  /*ae50*/  ISETP.GT.U32.AND P1, PT, R29, R23, PT ;  /* 0x000000171d00720c */ /* 0x000fc40003f24070 */
[C---:B------:R-:W-:Y:S02]  /*ae60*/  ISETP.GT.U32.AND P0, PT, R29.reuse, R5, PT ;  /* 0x000000051d00720c */ /* 0x040fe40003f04070 */
[----:B-----5:R-:W-:-:S09]  /*ae70*/  ISETP.GT.U32.AND P2, PT, R29, R16, PT ;  /* 0x000000101d00720c */ /* 0x020fd20003f44070 */
[--C-:B------:R-:W-:Y:S01]  /*ae80*/  @!P1 IMAD.IADD R23, R23, 0x1, -R29.reuse ;  /* 0x0000000117179824 */ /* 0x100fe200078e0a1d */
[----:B------:R-:W-:Y:S01]  /*ae90*/  ISETP.GT.U32.AND P1, PT, R29, R25, PT ;  /* 0x000000191d00720c */ /* 0x000fe20003f24070 */
[--C-:B------:R-:W-:Y:S01]  /*aea0*/  @!P0 IMAD.IADD R5, R5, 0x1, -R29.reuse ;  /* 0x0000000105058824 */ /* 0x100fe200078e0a1d */
[----:B------:R-:W-:Y:S01]  /*aeb0*/  ISETP.GT.U32.AND P0, PT, R29, R17, PT ;  /* 0x000000111d00720c */ /* 0x000fe20003f04070 */
[----:B------:R-:W-:-:S03]  /*aec0*/  @!P2 IMAD.IADD R16, R16, 0x1, -R29 ;  /* 0x000000011010a824 */ /* 0x000fc600078e0a1d */
[C---:B------:R-:W-:Y:S02]  /*aed0*/  ISETP.GT.U32.AND P2, PT, R29.reuse, R5, PT ;  /* 0x000000051d00720c */ /* 0x040fe40003f44070 */
[----:B------:R-:W-:-:S05]  /*aee0*/  ISETP.GT.U32.AND P3, PT, R29, R4, PT ;  /* 0x000000041d00720c */ /* 0x000fca0003f64070 */
[--C-:B------:R-:W-:Y:S01]  /*aef0*/  @!P1 IMAD.IADD R25, R25, 0x1, -R29.reuse ;  /* 0x0000000119199824 */ /* 0x100fe200078e0a1d */
[----:B------:R-:W-:Y:S01]  /*af00*/  ISETP.GT.U32.AND P1, PT, R29, R2, PT ;  /* 0x000000021d00720c */ /* 0x000fe20003f24070 */
[--C-:B------:R-:W-:Y:S01]  /*af10*/  @!P0 IMAD.IADD R17, R17, 0x1, -R29.reuse ;  /* 0x0000000111118824 */ /* 0x100fe200078e0a1d */
[C---:B------:R-:W-:Y:S02]  /*af20*/  ISETP.GT.U32.AND P0, PT, R29.reuse, R23, PT ;  /* 0x000000171d00720c */ /* 0x040fe40003f04070 */
[----:B------:R-:W-:Y:S01]  /*af30*/  ISETP.GT.U32.AND P4, PT, R29, R11, PT ;  /* 0x0000000b1d00720c */ /* 0x000fe20003f84070 */
[--C-:B------:R-:W-:Y:S01]  /*af40*/  @!P2 IMAD.IADD R5, R5, 0x1, -R29.reuse ;  /* 0x000000010505a824 */ /* 0x100fe200078e0a1d */
[C---:B------:R-:W-:Y:S01]  /*af50*/  ISETP.GT.U32.AND P6, PT, R29.reuse, R25, PT ;  /* 0x000000191d00720c */ /* 0x040fe20003fc4070 */
[----:B------:R-:W-:Y:S01]  /*af60*/  @!P3 IMAD.IADD R4, R4, 0x1, -R29 ;  /* 0x000000010404b824 */ /* 0x000fe200078e0a1d */
[----:B------:R-:W-:-:S05]  /*af70*/  ISETP.GT.U32.AND P5, PT, R29, R15, PT ;  /* 0x0000000f1d00720c */ /* 0x000fca0003fa4070 */
[--C-:B------:R-:W-:Y:S02]  /*af80*/  @!P1 IMAD.IADD R2, R2, 0x1, -R29.reuse ;  /* 0x0000000102029824 */ /* 0x100fe400078e0a1d */
[--C-:B------:R-:W-:Y:S01]  /*af90*/  @!P0 IMAD.IADD R23, R23, 0x1, -R29.reuse ;  /* 0x0000000117178824 */ /* 0x100fe200078e0a1d */
[----:B------:R0:W-:Y:S01]  /*afa0*/  STL [R1+0x398], R5 ;  /* 0x0003980501007387 */ /* 0x0001e20000100800 */
[--C-:B------:R-:W-:Y:S02]  /*afb0*/  @!P4 IMAD.IADD R11, R11, 0x1, -R29.reuse ;  /* 0x000000010b0bc824 */ /* 0x100fe400078e0a1d */
[--C-:B------:R-:W-:Y:S01]  /*afc0*/  @!P6 IMAD.IADD R25, R25, 0x1, -R29.reuse ;  /* 0x000000011919e824 */ /* 0x100fe200078e0a1d */
[----:B0-----:R-:W5:Y:S04]  /*afd0*/  LDL.LU R5, [R1+0x350] ;  /* 0x0003500001057983 */ /* 0x001f680000300800 */
[----:B------:R-:W5:Y:S04]  /*afe0*/  LDL.LU R22, [R1+0x348] ;  /* 0x0003480001167983 */ /* 0x000f680000300800 */
[----:B------:R0:W-:Y:S01]  /*aff0*/  STL [R1+0x390], R23 ;  /* 0x0003901701007387 */ /* 0x0001e20000100800 */
[----:B------:R-:W-:Y:S01]  /*b000*/  ISETP.GT.U32.AND P2, PT, R29, R16, PT ;  /* 0x000000101d00720c */ /* 0x000fe20003f44070 */
[----:B------:R-:W-:-:S02]  /*b010*/  @!P5 IMAD.IADD R15, R15, 0x1, -R29 ;  /* 0x000000010f0fd824 */ /* 0x000fc400078e0a1d */
[----:B0-----:R-:W5:Y:S01]  /*b020*/  LDL.LU R23, [R1+0x340] ;  /* 0x0003400001177983 */ /* 0x001f620000300800 */
[----:B------:R-:W-:-:S09]  /*b030*/  ISETP.GT.U32.AND P0, PT, R29, R17, PT ;  /* 0x000000111d00720c */ /* 0x000fd20003f04070 */
[--C-:B------:R-:W-:Y:S01]  /*b040*/  @!P2 IMAD.IADD R16, R16, 0x1, -R29.reuse ;  /* 0x000000011010a824 */ /* 0x100fe200078e0a1d */
[----:B------:R-:W-:Y:S04]  /*b050*/  STL [R1+0x37c], R2 ;  /* 0x00037c0201007387 */ /* 0x000fe80000100800 */
[----:B------:R-:W-:Y:S04]  /*b060*/  STL [R1+0x384], R4 ;  /* 0x0003840401007387 */ /* 0x000fe80000100800 */
[----:B------:R-:W-:Y:S01]  /*b070*/  STL [R1+0x388], R11 ;  /* 0x0003880b01007387 */ /* 0x000fe20000100800 */
[----:B------:R-:W-:-:S03]  /*b080*/  @!P0 IMAD.IADD R17, R17, 0x1, -R29 ;  /* 0x0000000111118824 */ /* 0x000fc600078e0a1d */
[----:B------:R-:W-:Y:S04]  /*b090*/  STL [R1+0x380], R15 ;  /* 0x0003800f01007387 */ /* 0x000fe80000100800 */
[----:B------:R-:W-:Y:S04]  /*b0a0*/  STL [R1+0x364], R16 ;  /* 0x0003641001007387 */ /* 0x000fe80000100800 */
[----:B------:R0:W-:Y:S04]  /*b0b0*/  STL [R1+0x374], R25 ;  /* 0x0003741901007387 */ /* 0x0001e80000100800 */
[----:B------:R1:W-:Y:S04]  /*b0c0*/  STL [R1+0x36c], R17 ;  /* 0x00036c1101007387 */ /* 0x0003e80000100800 */
[----:B0-----:R-:W5:Y:S04]  /*b0d0*/  LDL.LU R25, [R1+0x32c] ;  /* 0x00032c0001197983 */ /* 0x001f680000300800 */
[----:B------:R-:W5:Y:S04]  /*b0e0*/  LDL.LU R15, [R1+0x334] ;  /* 0x00033400010f7983 */ /* 0x000f680000300800 */
[----:B------:R-:W5:Y:S04]  /*b0f0*/  LDL.LU R16, [R1+0x338] ;  /* 0x0003380001107983 */ /* 0x000f680000300800 */
[----:B-1----:R-:W5:Y:S01]  /*b100*/  LDL.LU R17, [R1+0x330] ;  /* 0x0003300001117983 */ /* 0x002f620000300800 */
[----:B--2---:R-:W-:-:S02]  /*b110*/  ISETP.GT.U32.AND P1, PT, R29, R26, PT ;  /* 0x0000001a1d00720c */ /* 0x004fc40003f24070 */
[C---:B---3--:R-:W-:Y:S02]  /*b120*/  ISETP.GT.U32.AND P3, PT, R29.reuse, R27, PT ;  /* 0x0000001b1d00720c */ /* 0x048fe40003f64070 */
[----:B------:R-:W-:-:S09]  /*b130*/  ISETP.GT.U32.AND P4, PT, R29, R18, PT ;  /* 0x000000121d00720c */ /* 0x000fd20003f84070 */
[--C-:B------:R-:W-:Y:S01]  /*b140*/  @!P1 IMAD.IADD R26, R26, 0x1, -R29.reuse ;  /* 0x000000011a1a9824 */ /* 0x100fe200078e0a1d */
[----:B------:R-:W-:Y:S01]  /*b150*/  ISETP.GT.U32.AND P5, PT, R29, R19, PT ;  /* 0x000000131d00720c */ /* 0x000fe20003fa4070 */
[--C-:B------:R-:W-:Y:S02]  /*b160*/  @!P3 IMAD.IADD R27, R27, 0x1, -R29.reuse ;  /* 0x000000011b1bb824 */ /* 0x100fe400078e0a1d */
[----:B------:R-:W-:-:S10]  /*b170*/  @!P4 IMAD.IADD R18, R18, 0x1, -R29 ;  /* 0x000000011212c824 */ /* 0x000fd400078e0a1d */
[----:B------:R-:W-:Y:S01]  /*b180*/  @!P5 IMAD.IADD R19, R19, 0x1, -R29 ;  /* 0x000000011313d824 */ /* 0x000fe200078e0a1d */
[C---:B----4-:R-:W-:Y:S02]  /*b190*/  ISETP.GT.U32.AND P6, PT, R29.reuse, R12, PT ;  /* 0x0000000c1d00720c */ /* 0x050fe40003fc4070 */
[C---:B------:R-:W-:Y:S02]  /*b1a0*/  ISETP.GT.U32.AND P1, PT, R29.reuse, R13, PT ;  /* 0x0000000d1d00720c */ /* 0x040fe40003f24070 */
[----:B------:R-:W-:-:S09]  /*b1b0*/  ISETP.GT.U32.AND P3, PT, R29, R14, PT ;  /* 0x0000000e1d00720c */ /* 0x000fd20003f64070 */
[--C-:B------:R-:W-:Y:S01]  /*b1c0*/  @!P6 IMAD.IADD R12, R12, 0x1, -R29.reuse ;  /* 0x000000010c0ce824 */ /* 0x100fe200078e0a1d */
[C---:B------:R-:W-:Y:S02]  /*b1d0*/  ISETP.GT.U32.AND P6, PT, R29.reuse, R26, PT ;  /* 0x0000001a1d00720c */ /* 0x040fe40003fc4070 */
[----:B------:R-:W-:Y:S01]  /*b1e0*/  ISETP.GT.U32.AND P4, PT, R29, R21, PT ;  /* 0x000000151d00720c */ /* 0x000fe20003f84070 */
[--C-:B------:R-:W-:Y:S01]  /*b1f0*/  @!P1 IMAD.IADD R13, R13, 0x1, -R29.reuse ;  /* 0x000000010d0d9824 */ /* 0x100fe200078e0a1d */
[C---:B------:R-:W-:Y:S01]  /*b200*/  ISETP.GT.U32.AND P1, PT, R29.reuse, R27, PT ;  /* 0x0000001b1d00720c */ /* 0x040fe20003f24070 */
[----:B------:R-:W-:Y:S01]  /*b210*/  @!P3 IMAD.IADD R14, R14, 0x1, -R29 ;  /* 0x000000010e0eb824 */ /* 0x000fe200078e0a1d */
[----:B------:R-:W-:-:S07]  /*b220*/  ISETP.GT.U32.AND P3, PT, R29, R18, PT ;  /* 0x000000121d00720c */ /* 0x000fce0003f64070 */
[--C-:B------:R-:W-:Y:S02]  /*b230*/  @!P6 IMAD.IADD R26, R26, 0x1, -R29.reuse ;  /* 0x000000011a1ae824 */ /* 0x100fe400078e0a1d */
[--C-:B------:R-:W-:Y:S01]  /*b240*/  @!P4 IMAD.IADD R21, R21, 0x1, -R29.reuse ;  /* 0x000000011515c824 */ /* 0x100fe200078e0a1d */
[----:B------:R-:W-:Y:S01]  /*b250*/  ISETP.GT.U32.AND P4, PT, R29, R19, PT ;  /* 0x000000131d00720c */ /* 0x000fe20003f84070 */
[--C-:B------:R-:W-:Y:S01]  /*b260*/  @!P1 IMAD.IADD R27, R27, 0x1, -R29.reuse ;  /* 0x000000011b1b9824 */ /* 0x100fe200078e0a1d */
[----:B------:R0:W-:Y:S01]  /*b270*/  STL [R1+0x378], R26 ;  /* 0x0003781a01007387 */ /* 0x0001e20000100800 */
[----:B------:R-:W-:-:S03]  /*b280*/  @!P3 IMAD.IADD R18, R18, 0x1, -R29 ;  /* 0x000000011212b824 */ /* 0x000fc600078e0a1d */
[----:B0-----:R-:W2:Y:S07]  /*b290*/  LDL.LU R26, [R1+0x314] ;  /* 0x00031400011a7983 */ /* 0x001eae0000300800 */
[----:B------:R-:W-:Y:S01]  /*b2a0*/  @!P4 IMAD.IADD R19, R19, 0x1, -R29 ;  /* 0x000000011313c824 */ /* 0x000fe200078e0a1d */
[----:B------:R0:W-:Y:S04]  /*b2b0*/  STL [R1+0x370], R27 ;  /* 0x0003701b01007387 */ /* 0x0001e80000100800 */
[----:B0-----:R-:W3:Y:S04]  /*b2c0*/  LDL.LU R27, [R1+0x31c] ;  /* 0x00031c00011b7983 */ /* 0x001ee80000300800 */
[----:B------:R-:W4:Y:S04]  /*b2d0*/  LDL.LU R2, [R1+0x324] ;  /* 0x0003240001027983 */ /* 0x000f280000300800 */
[----:B------:R0:W-:Y:S04]  /*b2e0*/  STL [R1+0x368], R18 ;  /* 0x0003681201007387 */ /* 0x0001e80000100800 */
[----:B------:R-:W2:Y:S04]  /*b2f0*/  LDL.LU R4, [R1+0x328] ;  /* 0x0003280001047983 */ /* 0x000ea80000300800 */
[----:B------:R-:W3:Y:S04]  /*b300*/  LDL.LU R11, [R1+0x320] ;  /* 0x00032000010b7983 */ /* 0x000ee80000300800 */
[----:B------:R1:W-:Y:S04]  /*b310*/  STL [R1+0x354], R19 ;  /* 0x0003541301007387 */ /* 0x0003e80000100800 */
[----:B0-----:R-:W3:Y:S04]  /*b320*/  LDL.LU R18, [R1+0x318] ;  /* 0x0003180001127983 */ /* 0x001ee80000300800 */
[----:B-1----:R-:W3:Y:S01]  /*b330*/  LDL.LU R19, [R1+0x304] ;  /* 0x0003040001137983 */ /* 0x002ee20000300800 */
[----:B------:R-:W-:-:S02]  /*b340*/  ISETP.GT.U32.AND P0, PT, R29, R24, PT ;  /* 0x000000181d00720c */ /* 0x000fc40003f04070 */
[C---:B------:R-:W-:Y:S02]  /*b350*/  ISETP.GT.U32.AND P2, PT, R29.reuse, R20, PT ;  /* 0x000000141d00720c */ /* 0x040fe40003f44070 */
[----:B-----5:R-:W-:-:S09]  /*b360*/  ISETP.GT.U32.AND P5, PT, R29, R5, PT ;  /* 0x000000051d00720c */ /* 0x020fd20003fa4070 */
[--C-:B------:R-:W-:Y:S01]  /*b370*/  @!P0 IMAD.IADD R24, R24, 0x1, -R29.reuse ;  /* 0x0000000118188824 */ /* 0x100fe200078e0a1d */
[C---:B------:R-:W-:Y:S01]  /*b380*/  ISETP.GT.U32.AND P0, PT, R29.reuse, R23, PT ;  /* 0x000000171d00720c */ /* 0x040fe20003f04070 */
[--C-:B------:R-:W-:Y:S01]  /*b390*/  @!P2 IMAD.IADD R20, R20, 0x1, -R29.reuse ;  /* 0x000000011414a824 */ /* 0x100fe200078e0a1d */
[----:B------:R-:W-:Y:S01]  /*b3a0*/  ISETP.GT.U32.AND P2, PT, R29, R22, PT ;  /* 0x000000161d00720c */ /* 0x000fe20003f44070 */
[----:B------:R-:W-:Y:S01]  /*b3b0*/  @!P5 IMAD.IADD R5, R5, 0x1, -R29 ;  /* 0x000000010505d824 */ /* 0x000fe200078e0a1d */
[C---:B------:R-:W-:Y:S02]  /*b3c0*/  ISETP.GT.U32.AND P1, PT, R29.reuse, R13, PT ;  /* 0x0000000d1d00720c */ /* 0x040fe40003f24070 */
[C---:B------:R-:W-:Y:S02]  /*b3d0*/  ISETP.GT.U32.AND P5, PT, R29.reuse, R20, PT ;  /* 0x000000141d00720c */ /* 0x040fe40003fa4070 */
[----:B------:R-:W-:-:S05]  /*b3e0*/  ISETP.GT.U32.AND P3, PT, R29, R14, PT ;  /* 0x0000000e1d00720c */ /* 0x000fca0003f64070 */
[--C-:B------:R-:W-:Y:S01]  /*b3f0*/  @!P0 IMAD.IADD R23, R23, 0x1, -R29.reuse ;  /* 0x0000000117178824 */ /* 0x100fe200078e0a1d */
[C---:B------:R-:W-:Y:S01]  /*b400*/  ISETP.GT.U32.AND P0, PT, R29.reuse, R12, PT ;  /* 0x0000000c1d00720c */ /* 0x040fe20003f04070 */
[--C-:B------:R-:W-:Y:S01]  /*b410*/  @!P2 IMAD.IADD R22, R22, 0x1, -R29.reuse ;  /* 0x000000011616a824 */ /* 0x100fe200078e0a1d */
[C---:B------:R-:W-:Y:S02]  /*b420*/  ISETP.GT.U32.AND P2, PT, R29.reuse, R24, PT ;  /* 0x000000181d00720c */ /* 0x040fe40003f44070 */
[C---:B------:R-:W-:Y:S01]  /*b430*/  ISETP.GT.U32.AND P6, PT, R29.reuse, R23, PT ;  /* 0x000000171d00720c */ /* 0x040fe20003fc4070 */
[--C-:B------:R-:W-:Y:S01]  /*b440*/  @!P5 IMAD.IADD R20, R20, 0x1, -R29.reuse ;  /* 0x000000011414d824 */ /* 0x100fe200078e0a1d */
[----:B------:R-:W-:Y:S01]  /*b450*/  ISETP.GT.U32.AND P4, PT, R29, R21, PT ;  /* 0x000000151d00720c */ /* 0x000fe20003f84070 */
[--C-:B------:R-:W-:Y:S02]  /*b460*/  @!P1 IMAD.IADD R13, R13, 0x1, -R29.reuse ;  /* 0x000000010d0d9824 */ /* 0x100fe400078e0a1d */
[----:B------:R-:W-:-:S04]  /*b470*/  @!P3 IMAD.IADD R14, R14, 0x1, -R29 ;  /* 0x000000010e0eb824 */ /* 0x000fc800078e0a1d */
[--C-:B------:R-:W-:Y:S01]  /*b480*/  @!P0 IMAD.IADD R12, R12, 0x1, -R29.reuse ;  /* 0x000000010c0c8824 */ /* 0x100fe200078e0a1d */
[C---:B------:R-:W-:Y:S01]  /*b490*/  ISETP.GT.U32.AND P0, PT, R29.reuse, R25, PT ;  /* 0x000000191d00720c */ /* 0x040fe20003f04070 */
[--C-:B------:R-:W-:Y:S01]  /*b4a0*/  @!P2 IMAD.IADD R24, R24, 0x1, -R29.reuse ;  /* 0x000000011818a824 */ /* 0x100fe200078e0a1d */
[C---:B------:R-:W-:Y:S01]  /*b4b0*/  ISETP.GT.U32.AND P1, PT, R29.reuse, R15, PT ;  /* 0x0000000f1d00720c */ /* 0x040fe20003f24070 */
[----:B------:R0:W-:Y:S01]  /*b4c0*/  STL [R1+0x35c], R20 ;  /* 0x00035c1401007387 */ /* 0x0001e20000100800 */
[----:B------:R-:W-:Y:S02]  /*b4d0*/  ISETP.GT.U32.AND P3, PT, R29, R16, PT ;  /* 0x000000101d00720c */ /* 0x000fe40003f64070 */
[----:B------:R-:W-:Y:S01]  /*b4e0*/  IABS R6, R6 ;  /* 0x0000000600067213 */ /* 0x000fe20000000000 */
[--C-:B------:R-:W-:Y:S01]  /*b4f0*/  @!P6 IMAD.IADD R23, R23, 0x1, -R29.reuse ;  /* 0x000000011717e824 */ /* 0x100fe200078e0a1d */
[----:B0-----:R-:W5:Y:S04]  /*b500*/  LDL.LU R20, [R1+0x30c] ;  /* 0x00030c0001147983 */ /* 0x001f680000300800 */
[----:B------:R0:W-:Y:S01]  /*b510*/  STL [R1+0x360], R24 ;  /* 0x0003601801007387 */ /* 0x0001e20000100800 */
[----:B------:R-:W-:Y:S01]  /*b520*/  ISETP.GT.U32.AND P5, PT, R29, R5, PT ;  /* 0x000000051d00720c */ /* 0x000fe20003fa4070 */
[--C-:B------:R-:W-:Y:S01]  /*b530*/  @!P4 IMAD.IADD R21, R21, 0x1, -R29.reuse ;  /* 0x000000011515c824 */ /* 0x100fe200078e0a1d */
[----:B------:R-:W-:Y:S01]  /*b540*/  ISETP.GT.U32.AND P4, PT, R29, R17, PT ;  /* 0x000000111d00720c */ /* 0x000fe20003f84070 */
[----:B------:R-:W-:Y:S01]  /*b550*/  @!P0 IMAD.IADD R25, R25, 0x1, -R29 ;  /* 0x0000000119198824 */ /* 0x000fe200078e0a1d */
[----:B0-----:R-:W5:Y:S01]  /*b560*/  LDL.LU R24, [R1+0x310] ;  /* 0x0003100001187983 */ /* 0x001f620000300800 */
[----:B------:R-:W-:Y:S01]  /*b570*/  IMAD.HI.U32 R0, R28, R6, RZ ;  /* 0x000000061c007227 */ /* 0x000fe200078e00ff */
[----:B------:R-:W-:-:S03]  /*b580*/  ISETP.GT.U32.AND P2, PT, R29, R22, PT ;  /* 0x000000161d00720c */ /* 0x000fc60003f44070 */
[--C-:B------:R-:W-:Y:S02]  /*b590*/  @!P1 IMAD.IADD R15, R15, 0x1, -R29.reuse ;  /* 0x000000010f0f9824 */ /* 0x100fe400078e0a1d */
[----:B------:R-:W-:Y:S02]  /*b5a0*/  @!P3 IMAD.IADD R16, R16, 0x1, -R29 ;  /* 0x000000011010b824 */ /* 0x000fe400078e0a1d */
[----:B------:R-:W-:-:S04]  /*b5b0*/  IMAD.MOV R0, RZ, RZ, -R0 ;  /* 0x000000ffff007224 */ /* 0x000fc800078e0a00 */
[----:B------:R-:W-:Y:S02]  /*b5c0*/  IMAD R6, R29, R0, R6 ;  /* 0x000000001d067224 */ /* 0x000fe400078e0206 */
[--C-:B------:R-:W-:Y:S02]  /*b5d0*/  @!P5 IMAD.IADD R5, R5, 0x1, -R29.reuse ;  /* 0x000000010505d824 */ /* 0x100fe400078e0a1d */
[--C-:B------:R-:W-:Y:S01]  /*b5e0*/  @!P4 IMAD.IADD R17, R17, 0x1, -R29.reuse ;  /* 0x000000011111c824 */ /* 0x100fe200078e0a1d */
[----:B------:R-:W-:Y:S01]  /*b5f0*/  STL [R1+0x3a0c], R6 ;  /* 0x003a0c0601007387 */ /* 0x000fe20000100800 */
[----:B------:R-:W-:-:S03]  /*b600*/  @!P2 IMAD.IADD R22, R22, 0x1, -R29 ;  /* 0x000000011616a824 */ /* 0x000fc600078e0a1d */
[----:B------:R-:W-:Y:S04]  /*b610*/  STL [R1+0x358], R12 ;  /* 0x0003580c01007387 */ /* 0x000fe80000100800 */
[----:B------:R-:W-:Y:S04]  /*b620*/  STL [R1+0x33c], R13 ;  /* 0x00033c0d01007387 */ /* 0x000fe80000100800 */
[----:B------:R-:W-:Y:S04]  /*b630*/  STL [R1+0x344], R14 ;  /* 0x0003440e01007387 */ /* 0x000fe80000100800 */
[----:B------:R0:W-:Y:S04]  /*b640*/  STL [R1+0x350], R5 ;  /* 0x0003500501007387 */ /* 0x0001e80000100800 */
[----:B------:R-:W-:Y:S04]  /*b650*/  STL [R1+0x34c], R21 ;  /* 0x00034c1501007387 */ /* 0x000fe80000100800 */
[----:B0-----:R-:W5:Y:S04]  /*b660*/  LDL R5, [R1+0x1c08] ;  /* 0x001c080001057983 */ /* 0x001f680000100800 */
[----:B------:R0:W-:Y:S04]  /*b670*/  STL [R1+0x348], R22 ;  /* 0x0003481601007387 */ /* 0x0001e80000100800 */
[----:B0-----:R-:W5:Y:S04]  /*b680*/  LDL.LU R22, [R1+0x308] ;  /* 0x0003080001167983 */ /* 0x001f680000300800 */
[----:B------:R-:W5:Y:S04]  /*b690*/  LDL.LU R12, [R1+0x2ec] ;  /* 0x0002ec00010c7983 */ /* 0x000f680000300800 */
[----:B------:R0:W-:Y:S04]  /*b6a0*/  STL [R1+0x340], R23 ;  /* 0x0003401701007387 */ /* 0x0001e80000100800 */
[----:B------:R-:W5:Y:S04]  /*b6b0*/  LDL.LU R13, [R1+0x2f4] ;  /* 0x0002f400010d7983 */ /* 0x000f680000300800 */
[----:B------:R-:W5:Y:S04]  /*b6c0*/  LDL.LU R21, [R1+0x2fc] ;  /* 0x0002fc0001157983 */ /* 0x000f680000300800 */
[----:B0-----:R-:W5:Y:S01]  /*b6d0*/  LDL.LU R23, [R1+0x300] ;  /* 0x0003000001177983 */ /* 0x001f620000300800 */
[----:B----4-:R-:W-:-:S02]  /*b6e0*/  ISETP.GT.U32.AND P6, PT, R29, R2, PT ;  /* 0x000000021d00720c */ /* 0x010fc40003fc4070 */
[C---:B--2---:R-:W-:Y:S02]  /*b6f0*/  ISETP.GT.U32.AND P0, PT, R29.reuse, R4, PT ;  /* 0x000000041d00720c */ /* 0x044fe40003f04070 */
[----:B---3--:R-:W-:-:S09]  /*b700*/  ISETP.GT.U32.AND P1, PT, R29, R11, PT ;  /* 0x0000000b1d00720c */ /* 0x008fd20003f24070 */
[--C-:B------:R-:W-:Y:S01]  /*b710*/  @!P6 IMAD.IADD R2, R2, 0x1, -R29.reuse ;  /* 0x000000010202e824 */ /* 0x100fe200078e0a1d */
[C---:B------:R-:W-:Y:S01]  /*b720*/  ISETP.GT.U32.AND P3, PT, R29.reuse, R18, PT ;  /* 0x000000121d00720c */ /* 0x040fe20003f64070 */
[--C-:B------:R-:W-:Y:S01]  /*b730*/  @!P0 IMAD.IADD R4, R4, 0x1, -R29.reuse ;  /* 0x0000000104048824 */ /* 0x100fe200078e0a1d */
[C---:B------:R-:W-:Y:S02]  /*b740*/  ISETP.GT.U32.AND P6, PT, R29.reuse, R25, PT ;  /* 0x000000191d00720c */ /* 0x040fe40003fc4070 */
[----:B------:R-:W-:Y:S01]  /*b750*/  ISETP.GT.U32.AND P0, PT, R29, R15, PT ;  /* 0x0000000f1d00720c */ /* 0x000fe20003f04070 */
[----:B------:R-:W-:Y:S01]  /*b760*/  @!P1 IMAD.IADD R11, R11, 0x1, -R29 ;  /* 0x000000010b0b9824 */ /* 0x000fe200078e0a1d */
[----:B------:R-:W-:-:S07]  /*b770*/  ISETP.GT.U32.AND P1, PT, R29, R16, PT ;  /* 0x000000101d00720c */ /* 0x000fce0003f24070 */
[--C-:B------:R-:W-:Y:S01]  /*b780*/  @!P3 IMAD.IADD R18, R18, 0x1, -R29.reuse ;  /* 0x000000011212b824 */ /* 0x100fe200078e0a1d */
[----:B------:R-:W-:Y:S01]  /*b790*/  ISETP.GT.U32.AND P3, PT, R29, R17, PT ;  /* 0x000000111d00720c */ /* 0x000fe20003f64070 */
[--C-:B------:R-:W-:Y:S01]  /*b7a0*/  @!P6 IMAD.IADD R25, R25, 0x1, -R29.reuse ;  /* 0x000000011919e824 */ /* 0x100fe200078e0a1d */
[----:B------:R-:W-:Y:S01]  /*b7b0*/  ISETP.GT.U32.AND P5, PT, R29, R26, PT ;  /* 0x0000001a1d00720c */ /* 0x000fe20003fa4070 */
[--C-:B------:R-:W-:Y:S01]  /*b7c0*/  @!P0 IMAD.IADD R15, R15, 0x1, -R29.reuse ;  /* 0x000000010f0f8824 */ /* 0x100fe200078e0a1d */
[----:B------:R-:W-:Y:S01]  /*b7d0*/  ISETP.GT.U32.AND P4, PT, R29, R19, PT ;  /* 0x000000131d00720c */ /* 0x000fe20003f84070 */
[--C-:B------:R-:W-:Y:S01]  /*b7e0*/  @!P1 IMAD.IADD R16, R16, 0x1, -R29.reuse ;  /* 0x0000000110109824 */ /* 0x100fe200078e0a1d */
[----:B------:R0:W-:Y:S07]  /*b7f0*/  STL [R1+0x32c], R25 ;  /* 0x00032c1901007387 */ /* 0x0001ee0000100800 */
[--C-:B------:R-:W-:Y:S01]  /*b800*/  @!P3 IMAD.IADD R17, R17, 0x1, -R29.reuse ;  /* 0x000000011111b824 */ /* 0x100fe200078e0a1d */
[----:B0-----:R-:W2:Y:S04]  /*b810*/  LDL.LU R25, [R1+0x2f8] ;  /* 0x0002f80001197983 */ /* 0x001ea80000300800 */
[----:B------:R0:W-:Y:S04]  /*b820*/  STL [R1+0x334], R15 ;  /* 0x0003340f01007387 */ /* 0x0001e80000100800 */
[----:B------:R-:W3:Y:S01]  /*b830*/  LDL.LU R10, [R1+0x2f0] ;  /* 0x0002f000010a7983 */ /* 0x000ee20000300800 */
[----:B------:R-:W-:-:S03]  /*b840*/  @!P5 IMAD.IADD R26, R26, 0x1, -R29 ;  /* 0x000000011a1ad824 */ /* 0x000fc600078e0a1d */
[----:B------:R1:W-:Y:S04]  /*b850*/  STL [R1+0x338], R16 ;  /* 0x0003381001007387 */ /* 0x0003e80000100800 */
[----:B------:R-:W4:Y:S04]  /*b860*/  LDL.LU R14, [R1+0x2dc] ;  /* 0x0002dc00010e7983 */ /* 0x000f280000300800 */
[----:B------:R1:W-:Y:S04]  /*b870*/  STL [R1+0x330], R17 ;  /* 0x0003301101007387 */ /* 0x0003e80000100800 */
[----:B0-----:R-:W2:Y:S01]  /*b880*/  LDL.LU R15, [R1+0x2e4] ;  /* 0x0002e400010f7983 */ /* 0x001ea20000300800 */
[----:B------:R-:W-:-:S03]  /*b890*/  @!P4 IMAD.IADD R19, R19, 0x1, -R29 ;  /* 0x000000011313c824 */ /* 0x000fc600078e0a1d */
[----:B-1----:R-:W2:Y:S01]  /*b8a0*/  LDL.LU R16, [R1+0x2e8] ;  /* 0x0002e80001107983 */ /* 0x002ea20000300800 */
[----:B------:R-:W-:-:S13]  /*b8b0*/  ISETP.GT.U32.AND P4, PT, R29, R26, PT ;  /* 0x0000001a1d00720c */ /* 0x000fda0003f84070 */
[----:B------:R-:W-:-:S05]  /*b8c0*/  @!P4 IMAD.IADD R26, R26, 0x1, -R29 ;  /* 0x000000011a1ac824 */ /* 0x000fca00078e0a1d */
[----:B------:R0:W-:Y:S04]  /*b8d0*/  STL [R1+0x314], R26 ;  /* 0x0003141a01007387 */ /* 0x0001e80000100800 */
[----:B------:R-:W2:Y:S01]  /*b8e0*/  LDL.LU R17, [R1+0x2e0] ;  /* 0x0002e00001117983 */ /* 0x000ea20000300800 */
[C---:B------:R-:W-:Y:S02]  /*b8f0*/  ISETP.GT.U32.AND P2, PT, R29.reuse, R27, PT ;  /* 0x0000001b1d00720c */ /* 0x040fe40003f44070 */
[C---:B-----5:R-:W-:Y:S02]  /*b900*/  ISETP.GT.U32.AND P5, PT, R29.reuse, R20, PT ;  /* 0x000000141d00720c */ /* 0x060fe40003fa4070 */
[----:B------:R-:W-:Y:S01]  /*b910*/  ISETP.GT.U32.AND P0, PT, R29, R4, PT ;  /* 0x000000041d00720c */ /* 0x000fe20003f04070 */
[----:B0-----:R-:W5:Y:S08]  /*b920*/  LDL.LU R26, [R1+0x2c4] ;  /* 0x0002c400011a7983 */ /* 0x001f700000300800 */
[--C-:B------:R-:W-:Y:S01]  /*b930*/  @!P2 IMAD.IADD R27, R27, 0x1, -R29.reuse ;  /* 0x000000011b1ba824 */ /* 0x100fe200078e0a1d */
[C---:B------:R-:W-:Y:S01]  /*b940*/  ISETP.GT.U32.AND P2, PT, R29.reuse, R24, PT ;  /* 0x000000181d00720c */ /* 0x040fe20003f44070 */
[----:B------:R-:W-:Y:S01]  /*b950*/  @!P5 IMAD.IADD R20, R20, 0x1, -R29 ;  /* 0x000000011414d824 */ /* 0x000fe200078e0a1d */
[----:B------:R-:W-:-:S02]  /*b960*/  ISETP.GT.U32.AND P1, PT, R29, R11, PT ;  /* 0x0000000b1d00720c */ /* 0x000fc40003f24070 */
[----:B------:R-:W-:-:S09]  /*b970*/  ISETP.GT.U32.AND P5, PT, R29, R27, PT ;  /* 0x0000001b1d00720c */ /* 0x000fd20003fa4070 */
[--C-:B------:R-:W-:Y:S01]  /*b980*/  @!P2 IMAD.IADD R24, R24, 0x1, -R29.reuse ;  /* 0x000000011818a824 */ /* 0x100fe200078e0a1d */
[C---:B------:R-:W-:Y:S01]  /*b990*/  ISETP.GT.U32.AND P2, PT, R29.reuse, R2, PT ;  /* 0x000000021d00720c */ /* 0x040fe20003f44070 */
[--C-:B------:R-:W-:Y:S01]  /*b9a0*/  @!P0 IMAD.IADD R4, R4, 0x1, -R29.reuse ;  /* 0x0000000104048824 */ /* 0x100fe200078e0a1d */
[C---:B------:R-:W-:Y:S02]  /*b9b0*/  ISETP.GT.U32.AND P3, PT, R29.reuse, R18, PT ;  /* 0x000000121d00720c */ /* 0x040fe40003f64070 */
[----:B------:R-:W-:Y:S01]  /*b9c0*/  ISETP.GT.U32.AND P6, PT, R29, R24, PT ;  /* 0x000000181d00720c */ /* 0x000fe20003fc4070 */
[--C-:B------:R-:W-:Y:S02]  /*b9d0*/  @!P5 IMAD.IADD R27, R27, 0x1, -R29.reuse ;  /* 0x000000011b1bd824 */ /* 0x100fe400078e0a1d */
[----:B------:R-:W-:-:S06]  /*b9e0*/  @!P1 IMAD.IADD R11, R11, 0x1, -R29 ;  /* 0x000000010b0b9824 */ /* 0x000fcc00078e0a1d */
[----:B------:R-:W-:Y:S01]  /*b9f0*/  @!P2 IMAD.IADD R2, R2, 0x1, -R29 ;  /* 0x000000010202a824 */ /* 0x000fe200078e0a1d */
[----:B------:R0:W-:Y:S01]  /*ba00*/  STL [R1+0x31c], R27 ;  /* 0x00031c1b01007387 */ /* 0x0001e20000100800 */
[----:B------:R-:W-:-:S03]  /*ba10*/  ISETP.GT.U32.AND P2, PT, R29, R22, PT ;  /* 0x000000161d00720c */ /* 0x000fc60003f44070 */
[----:B0-----:R-:W5:Y:S01]  /*ba20*/  LDL.LU R27, [R1+0x2cc] ;  /* 0x0002cc00011b7983 */ /* 0x001f620000300800 */
[C---:B------:R-:W-:Y:S01]  /*ba30*/  ISETP.GT.U32.AND P0, PT, R29.reuse, R12, PT ;  /* 0x0000000c1d00720c */ /* 0x040fe20003f04070 */
[--C-:B------:R-:W-:Y:S01]  /*ba40*/  @!P6 IMAD.IADD R24, R24, 0x1, -R29.reuse ;  /* 0x000000011818e824 */ /* 0x100fe200078e0a1d */
[C---:B------:R-:W-:Y:S01]  /*ba50*/  ISETP.GT.U32.AND P1, PT, R29.reuse, R13, PT ;  /* 0x0000000d1d00720c */ /* 0x040fe20003f24070 */
[----:B------:R-:W-:Y:S01]  /*ba60*/  @!P3 IMAD.IADD R18, R18, 0x1, -R29 ;  /* 0x000000011212b824 */ /* 0x000fe200078e0a1d */
[----:B------:R-:W-:-:S05]  /*ba70*/  ISETP.GT.U32.AND P4, PT, R29, R19, PT ;  /* 0x000000131d00720c */ /* 0x000fca0003f84070 */
[----:B------:R-:W-:Y:S01]  /*ba80*/  @!P2 IMAD.IADD R22, R22, 0x1, -R29 ;  /* 0x000000011616a824 */ /* 0x000fe200078e0a1d */
[----:B------:R-:W-:-:S03]  /*ba90*/  ISETP.GT.U32.AND P3, PT, R29, R21, PT ;  /* 0x000000151d00720c */ /* 0x000fc60003f64070 */
[--C-:B------:R-:W-:Y:S01]  /*baa0*/  @!P0 IMAD.IADD R12, R12, 0x1, -R29.reuse ;  /* 0x000000010c0c8824 */ /* 0x100fe200078e0a1d */
[----:B------:R-:W-:Y:S01]  /*bab0*/  ISETP.GT.U32.AND P5, PT, R29, R20, PT ;  /* 0x000000141d00720c */ /* 0x000fe20003fa4070 */
[--C-:B------:R-:W-:Y:S01]  /*bac0*/  @!P1 IMAD.IADD R13, R13, 0x1, -R29.reuse ;  /* 0x000000010d0d9824 */ /* 0x100fe200078e0a1d */
[----:B------:R-:W-:Y:S01]  /*bad0*/  STL [R1+0x324], R2 ;  /* 0x0003240201007387 */ /* 0x000fe20000100800 */
[----:B------:R-:W-:-:S06]  /*bae0*/  @!P4 IMAD.IADD R19, R19, 0x1, -R29 ;  /* 0x000000011313c824 */ /* 0x000fcc00078e0a1d */
[--C-:B------:R-:W-:Y:S01]  /*baf0*/  @!P3 IMAD.IADD R21, R21, 0x1, -R29.reuse ;  /* 0x000000011515b824 */ /* 0x100fe200078e0a1d */
[----:B------:R-:W-:Y:S03]  /*bb00*/  STL [R1+0x328], R4 ;  /* 0x0003280401007387 */ /* 0x000fe60000100800 */
[----:B------:R-:W-:Y:S01]  /*bb10*/  @!P5 IMAD.IADD R20, R20, 0x1, -R29 ;  /* 0x000000011414d824 */ /* 0x000fe200078e0a1d */
[----:B------:R-:W-:Y:S04]  /*bb20*/  STL [R1+0x320], R11 ;  /* 0x0003200b01007387 */ /* 0x000fe80000100800 */
[----:B------:R-:W-:Y:S04]  /*bb30*/  STL [R1+0x318], R18 ;  /* 0x0003181201007387 */ /* 0x000fe80000100800 */
[----:B------:R-:W-:Y:S01]  /*bb40*/  STL [R1+0x304], R19 ;  /* 0x0003041301007387 */ /* 0x000fe20000100800 */
[----:B------:R-:W-:-:S03]  /*bb50*/  ISETP.GT.U32.AND P4, PT, R29, R23, PT ;  /* 0x000000171d00720c */ /* 0x000fc60003f84070 */
[----:B------:R0:W-:Y:S04]  /*bb60*/  STL [R1+0x310], R24 ;  /* 0x0003101801007387 */ /* 0x0001e80000100800 */
[----:B------:R1:W-:Y:S04]  /*bb70*/  STL [R1+0x30c], R20 ;  /* 0x00030c1401007387 */ /* 0x0003e80000100800 */
[----:B0-----:R-:W5:Y:S04]  /*bb80*/  LDL.LU R24, [R1+0x2d4] ;  /* 0x0002d40001187983 */ /* 0x001f680000300800 */
[----:B------:R-:W5:Y:S04]  /*bb90*/  LDL.LU R4, [R1+0x2d8] ;  /* 0x0002d80001047983 */ /* 0x000f680000300800 */
[----:B------:R-:W5:Y:S04]  /*bba0*/  LDL.LU R18, [R1+0x2d0] ;  /* 0x0002d00001127983 */ /* 0x000f680000300800 */
[----:B------:R-:W5:Y:S04]  /*bbb0*/  LDL.LU R19, [R1+0x2c8] ;  /* 0x0002c80001137983 */ /* 0x000f680000300800 */
[----:B-1----:R-:W5:Y:S01]  /*bbc0*/  LDL.LU R20, [R1+0x2b4] ;  /* 0x0002b40001147983 */ /* 0x002f620000300800 */
[----:B------:R-:W-:Y:S01]  /*bbd0*/  @!P4 IMAD.IADD R23, R23, 0x1, -R29 ;  /* 0x000000011717c824 */ /* 0x000fe200078e0a1d */
[----:B---3--:R-:W-:-:S02]  /*bbe0*/  ISETP.GT.U32.AND P6, PT, R29, R10, PT ;  /* 0x0000000a1d00720c */ /* 0x008fc40003fc4070 */
[C---:B----4-:R-:W-:Y:S02]  /*bbf0*/  ISETP.GT.U32.AND P2, PT, R29.reuse, R14, PT ;  /* 0x0000000e1d00720c */ /* 0x050fe40003f44070 */
[C---:B--2---:R-:W-:Y:S02]  /*bc00*/  ISETP.GT.U32.AND P0, PT, R29.reuse, R15, PT ;  /* 0x0000000f1d00720c */ /* 0x044fe40003f04070 */
[----:B------:R-:W-:-:S07]  /*bc10*/  ISETP.GT.U32.AND P1, PT, R29, R16, PT ;  /* 0x000000101d00720c */ /* 0x000fce0003f24070 */
[--C-:B------:R-:W-:Y:S01]  /*bc20*/  @!P6 IMAD.IADD R10, R10, 0x1, -R29.reuse ;  /* 0x000000010a0ae824 */ /* 0x100fe200078e0a1d */
[C---:B------:R-:W-:Y:S01]  /*bc30*/  ISETP.GT.U32.AND P6, PT, R29.reuse, R22, PT ;  /* 0x000000161d00720c */ /* 0x040fe20003fc4070 */
[--C-:B------:R-:W-:Y:S01]  /*bc40*/  @!P2 IMAD.IADD R14, R14, 0x1, -R29.reuse ;  /* 0x000000010e0ea824 */ /* 0x100fe200078e0a1d */
        /* <DEDUP_REMOVED lines=11> */
[----:B0-----:R-:W2:Y:S04]  /*bd00*/  LDL.LU R22, [R1+0x2bc] ;  /* 0x0002bc0001167983 */ /* 0x001ea80000300800 */
[----:B------:R0:W-:Y:S04]  /*bd10*/  STL [R1+0x2ec], R12 ;  /* 0x0002ec0c01007387 */ /* 0x0001e80000100800 */
[----:B------:R-:W3:Y:S04]  /*bd20*/  LDL.LU R2, [R1+0x2c0] ;  /* 0x0002c00001027983 */ /* 0x000ee80000300800 */
[----:B------:R1:W-:Y:S04]  /*bd30*/  STL [R1+0x2f4], R13 ;  /* 0x0002f40d01007387 */ /* 0x0003e80000100800 */
[----:B------:R-:W4:Y:S01]  /*bd40*/  LDL.LU R11, [R1+0x2b8] ;  /* 0x0002b800010b7983 */ /* 0x000f220000300800 */
[----:B------:R-:W-:-:S03]  /*bd50*/  @!P3 IMAD.IADD R17, R17, 0x1, -R29 ;  /* 0x000000011111b824 */ /* 0x000fc600078e0a1d */
[----:B------:R1:W-:Y:S01]  /*bd60*/  STL [R1+0x2fc], R21 ;  /* 0x0002fc1501007387 */ /* 0x0003e20000100800 */
[----:B------:R-:W-:-:S03]  /*bd70*/  ISETP.GT.U32.AND P3, PT, R29, R23, PT ;  /* 0x000000171d00720c */ /* 0x000fc60003f64070 */
[----:B0-----:R-:W2:Y:S04]  /*bd80*/  LDL.LU R12, [R1+0x29c] ;  /* 0x00029c00010c7983 */ /* 0x001ea80000300800 */
[----:B-1----:R-:W2:Y:S06]  /*bd90*/  LDL.LU R13, [R1+0x2a4] ;  /* 0x0002a400010d7983 */ /* 0x002eac0000300800 */
[----:B------:R-:W-:-:S05]  /*bda0*/  @!P3 IMAD.IADD R23, R23, 0x1, -R29 ;  /* 0x000000011717b824 */ /* 0x000fca00078e0a1d */
[----:B------:R0:W-:Y:S04]  /*bdb0*/  STL [R1+0x300], R23 ;  /* 0x0003001701007387 */ /* 0x0001e80000100800 */
[----:B------:R-:W2:Y:S04]  /*bdc0*/  LDL.LU R21, [R1+0x2ac] ;  /* 0x0002ac0001157983 */ /* 0x000ea80000300800 */
[----:B0-----:R-:W2:Y:S01]  /*bdd0*/  LDL.LU R23, [R1+0x2b0] ;  /* 0x0002b00001177983 */ /* 0x001ea20000300800 */
[C---:B------:R-:W-:Y:S02]  /*bde0*/  ISETP.GT.U32.AND P5, PT, R29.reuse, R25, PT ;  /* 0x000000191d00720c */ /* 0x040fe40003fa4070 */
[----:B-----5:R-:W-:-:S11]  /*bdf0*/  ISETP.GT.U32.AND P4, PT, R29, R26, PT ;  /* 0x0000001a1d00720c */ /* 0x020fd60003f84070 */
[--C-:B------:R-:W-:Y:S01]  /*be00*/  @!P5 IMAD.IADD R25, R25, 0x1, -R29.reuse ;  /* 0x000000011919d824 */ /* 0x100fe200078e0a1d */
[C---:B------:R-:W-:Y:S01]  /*be10*/  ISETP.GT.U32.AND P5, PT, R29.reuse, R27, PT ;  /* 0x0000001b1d00720c */ /* 0x040fe20003fa4070 */
[----:B------:R-:W-:Y:S01]  /*be20*/  @!P4 IMAD.IADD R26, R26, 0x1, -R29 ;  /* 0x000000011a1ac824 */ /* 0x000fe200078e0a1d */
[C---:B------:R-:W-:Y:S02]  /*be30*/  ISETP.GT.U32.AND P2, PT, R29.reuse, R14, PT ;  /* 0x0000000e1d00720c */ /* 0x040fe40003f44070 */
[C---:B------:R-:W-:Y:S02]  /*be40*/  ISETP.GT.U32.AND P4, PT, R29.reuse, R25, PT ;  /* 0x000000191d00720c */ /* 0x040fe40003f84070 */
[----:B------:R-:W-:-:S07]  /*be50*/  ISETP.GT.U32.AND P0, PT, R29, R15, PT ;  /* 0x0000000f1d00720c */ /* 0x000fce0003f04070 */
[--C-:B------:R-:W-:Y:S01]  /*be60*/  @!P5 IMAD.IADD R27, R27, 0x1, -R29.reuse ;  /* 0x000000011b1bd824 */ /* 0x100fe200078e0a1d */
[----:B------:R-:W-:Y:S01]  /*be70*/  ISETP.GT.U32.AND P5, PT, R29, R10, PT ;  /* 0x0000000a1d00720c */ /* 0x000fe20003fa4070 */
[----:B------:R-:W-:-:S03]  /*be80*/  @!P2 IMAD.IADD R14, R14, 0x1, -R29 ;  /* 0x000000010e0ea824 */ /* 0x000fc600078e0a1d */
[----:B------:R-:W-:Y:S01]  /*be90*/  ISETP.GT.U32.AND P6, PT, R29, R27, PT ;  /* 0x0000001b1d00720c */ /* 0x000fe20003fc4070 */
[--C-:B------:R-:W-:Y:S01]  /*bea0*/  @!P4 IMAD.IADD R25, R25, 0x1, -R29.reuse ;  /* 0x000000011919c824 */ /* 0x100fe200078e0a1d */
[----:B------:R-:W-:Y:S01]  /*beb0*/  ISETP.GT.U32.AND P1, PT, R29, R16, PT ;  /* 0x000000101d00720c */ /* 0x000fe20003f24070 */
[----:B------:R-:W-:-:S06]  /*bec0*/  @!P0 IMAD.IADD R15, R15, 0x1, -R29 ;  /* 0x000000010f0f8824 */ /* 0x000fcc00078e0a1d */
[--C-:B------:R-:W-:Y:S01]  /*bed0*/  @!P5 IMAD.IADD R10, R10, 0x1, -R29.reuse ;  /* 0x000000010a0ad824 */ /* 0x100fe200078e0a1d */
[C---:B------:R-:W-:Y:S02]  /*bee0*/  ISETP.GT.U32.AND P5, PT, R29.reuse, R24, PT ;  /* 0x000000181d00720c */ /* 0x040fe40003fa4070 */
[C---:B------:R-:W-:Y:S01]  /*bef0*/  ISETP.GT.U32.AND P2, PT, R29.reuse, R4, PT ;  /* 0x000000041d00720c */ /* 0x040fe20003f44070 */
[----:B------:R0:W-:Y:S01]  /*bf00*/  STL [R1+0x2f8], R25 ;  /* 0x0002f81901007387 */ /* 0x0001e20000100800 */
[----:B------:R-:W-:Y:S01]  /*bf10*/  ISETP.GT.U32.AND P0, PT, R29, R18, PT ;  /* 0x000000121d00720c */ /* 0x000fe20003f04070 */
[----:B------:R-:W-:Y:S02]  /*bf20*/  @!P6 IMAD.IADD R27, R27, 0x1, -R29 ;  /* 0x000000011b1be824 */ /* 0x000fe400078e0a1d */
[----:B0-----:R-:W5:Y:S01]  /*bf30*/  LDL.LU R25, [R1+0x2a8] ;  /* 0x0002a80001197983 */ /* 0x001f620000300800 */
[----:B------:R-:W-:-:S05]  /*bf40*/  ISETP.GT.U32.AND P3, PT, R29, R17, PT ;  /* 0x000000111d00720c */ /* 0x000fca0003f64070 */
[--C-:B------:R-:W-:Y:S01]  /*bf50*/  @!P5 IMAD.IADD R24, R24, 0x1, -R29.reuse ;  /* 0x000000011818d824 */ /* 0x100fe200078e0a1d */
[C---:B------:R-:W-:Y:S01]  /*bf60*/  ISETP.GT.U32.AND P4, PT, R29.reuse, R26, PT ;  /* 0x0000001a1d00720c */ /* 0x040fe20003f84070 */
[--C-:B------:R-:W-:Y:S01]  /*bf70*/  @!P1 IMAD.IADD R16, R16, 0x1, -R29.reuse ;  /* 0x0000000110109824 */ /* 0x100fe200078e0a1d */
[----:B------:R-:W-:Y:S01]  /*bf80*/  ISETP.GT.U32.AND P1, PT, R29, R19, PT ;  /* 0x000000131d00720c */ /* 0x000fe20003f24070 */
[--C-:B------:R-:W-:Y:S02]  /*bf90*/  @!P2 IMAD.IADD R4, R4, 0x1, -R29.reuse ;  /* 0x000000010404a824 */ /* 0x100fe400078e0a1d */
[--C-:B------:R-:W-:Y:S01]  /*bfa0*/  @!P0 IMAD.IADD R18, R18, 0x1, -R29.reuse ;  /* 0x0000000112128824 */ /* 0x100fe200078e0a1d */
[----:B------:R-:W-:Y:S01]  /*bfb0*/  STL [R1+0x2f0], R10 ;  /* 0x0002f00a01007387 */ /* 0x000fe20000100800 */
[----:B------:R-:W-:-:S03]  /*bfc0*/  @!P3 IMAD.IADD R17, R17, 0x1, -R29 ;  /* 0x000000011111b824 */ /* 0x000fc600078e0a1d */
[----:B------:R-:W-:Y:S03]  /*bfd0*/  STL [R1+0x2dc], R14 ;  /* 0x0002dc0e01007387 */ /* 0x000fe60000100800 */
[--C-:B------:R-:W-:Y:S02]  /*bfe0*/  @!P4 IMAD.IADD R26, R26, 0x1, -R29.reuse ;  /* 0x000000011a1ac824 */ /* 0x100fe400078e0a1d */
[----:B------:R-:W-:Y:S01]  /*bff0*/  @!P1 IMAD.IADD R19, R19, 0x1, -R29 ;  /* 0x0000000113139824 */ /* 0x000fe200078e0a1d */
[----:B------:R-:W-:Y:S04]  /*c000*/  STL [R1+0x2e4], R15 ;  /* 0x0002e40f01007387 */ /* 0x000fe80000100800 */
[----:B------:R-:W-:Y:S01]  /*c010*/  STL [R1+0x2e8], R16 ;  /* 0x0002e81001007387 */ /* 0x000fe20000100800 */
[----:B------:R-:W-:-:S03]  /*c020*/  ISETP.GT.U32.AND P3, PT, R29, R20, PT ;  /* 0x000000141d00720c */ /* 0x000fc60003f64070 */
[----:B------:R-:W-:Y:S04]  /*c030*/  STL [R1+0x2e0], R17 ;  /* 0x0002e01101007387 */ /* 0x000fe80000100800 */
[----:B------:R0:W-:Y:S04]  /*c040*/  STL [R1+0x2cc], R27 ;  /* 0x0002cc1b01007387 */ /* 0x0001e80000100800 */
[----:B------:R1:W-:Y:S04]  /*c050*/  STL [R1+0x2c4], R26 ;  /* 0x0002c41a01007387 */ /* 0x0003e80000100800 */
[----:B0-----:R-:W5:Y:S04]  /*c060*/  LDL R27, [R1+0x3434] ;  /* 0x00343400011b7983 */ /* 0x001f680000100800 */
[----:B-1----:R-:W5:Y:S04]  /*c070*/  LDL.LU R26, [R1+0x2a0] ;  /* 0x0002a000011a7983 */ /* 0x002f680000300800 */
[----:B------:R-:W5:Y:S04]  /*c080*/  LDL.LU R14, [R1+0x28c] ;  /* 0x00028c00010e7983 */ /* 0x000f680000300800 */
[----:B------:R-:W5:Y:S04]  /*c090*/  LDL.LU R15, [R1+0x294] ;  /* 0x00029400010f7983 */ /* 0x000f680000300800 */
[----:B------:R-:W5:Y:S04]  /*c0a0*/  LDL.LU R16, [R1+0x298] ;  /* 0x0002980001107983 */ /* 0x000f680000300800 */
[----:B------:R-:W5:Y:S01]  /*c0b0*/  LDL.LU R17, [R1+0x290] ;  /* 0x0002900001117983 */ /* 0x000f620000300800 */
[----:B------:R-:W-:Y:S01]  /*c0c0*/  @!P3 IMAD.IADD R20, R20, 0x1, -R29 ;  /* 0x000000011414b824 */ /* 0x000fe200078e0a1d */
[----:B---3--:R-:W-:-:S02]  /*c0d0*/  ISETP.GT.U32.AND P6, PT, R29, R2, PT ;  /* 0x000000021d00720c */ /* 0x008fc40003fc4070 */
[C---:B----4-:R-:W-:Y:S02]  /*c0e0*/  ISETP.GT.U32.AND P5, PT, R29.reuse, R11, PT ;  /* 0x0000000b1d00720c */ /* 0x050fe40003fa4070 */
[C---:B--2---:R-:W-:Y:S02]  /*c0f0*/  ISETP.GT.U32.AND P2, PT, R29.reuse, R12, PT ;  /* 0x0000000c1d00720c */ /* 0x044fe40003f44070 */
[----:B------:R-:W-:-:S07]  /*c100*/  ISETP.GT.U32.AND P0, PT, R29, R13, PT ;  /* 0x0000000d1d00720c */ /* 0x000fce0003f04070 */
[--C-:B------:R-:W-:Y:S01]  /*c110*/  @!P6 IMAD.IADD R2, R2, 0x1, -R29.reuse ;  /* 0x000000010202e824 */ /* 0x100fe200078e0a1d */
[----:B------:R-:W-:Y:S01]  /*c120*/  ISETP.GT.U32.AND P6, PT, R29, R24, PT ;  /* 0x000000181d00720c */ /* 0x000fe20003fc4070 */
[--C-:B------:R-:W-:Y:S01]  /*c130*/  @!P5 IMAD.IADD R11, R11, 0x1, -R29.reuse ;  /* 0x000000010b0bd824 */ /* 0x100fe200078e0a1d */
[C---:B------:R-:W-:Y:S01]  /*c140*/  ISETP.GT.U32.AND P5, PT, R29.reuse, R4, PT ;  /* 0x000000041d00720c */ /* 0x040fe20003fa4070 */
[--C-:B------:R-:W-:Y:S01]  /*c150*/  @!P2 IMAD.IADD R12, R12, 0x1, -R29.reuse ;  /* 0x000000010c0ca824 */ /* 0x100fe200078e0a1d */
[----:B------:R-:W-:Y:S01]  /*c160*/  ISETP.GT.U32.AND P2, PT, R29, R18, PT ;  /* 0x000000121d00720c */ /* 0x000fe20003f44070 */
[----:B------:R-:W-:Y:S01]  /*c170*/  @!P0 IMAD.IADD R13, R13, 0x1, -R29 ;  /* 0x000000010d0d8824 */ /* 0x000fe200078e0a1d */
[----:B------:R-:W-:-:S07]  /*c180*/  ISETP.GT.U32.AND P0, PT, R29, R19, PT ;  /* 0x000000131d00720c */ /* 0x000fce0003f04070 */
[--C-:B------:R-:W-:Y:S01]  /*c190*/  @!P6 IMAD.IADD R24, R24, 0x1, -R29.reuse ;  /* 0x000000011818e824 */ /* 0x100fe200078e0a1d */
[C---:B------:R-:W-:Y:S01]  /*c1a0*/  ISETP.GT.U32.AND P1, PT, R29.reuse, R21, PT ;  /* 0x000000151d00720c */ /* 0x040fe20003f24070 */
[--C-:B------:R-:W-:Y:S01]  /*c1b0*/  @!P5 IMAD.IADD R4, R4, 0x1, -R29.reuse ;  /* 0x000000010404d824 */ /* 0x100fe200078e0a1d */
[C---:B------:R-:W-:Y:S02]  /*c1c0*/  ISETP.GT.U32.AND P4, PT, R29.reuse, R22, PT ;  /* 0x000000161d00720c */ /* 0x040fe40003f84070 */
[----:B------:R0:W-:Y:S01]  /*c1d0*/  STL [R1+0x2d4], R24 ;  /* 0x0002d41801007387 */ /* 0x0001e20000100800 */
[--C-:B------:R-:W-:Y:S01]  /*c1e0*/  @!P2 IMAD.IADD R18, R18, 0x1, -R29.reuse ;  /* 0x000000011212a824 */ /* 0x100fe200078e0a1d */
[----:B------:R-:W-:Y:S01]  /*c1f0*/  ISETP.GT.U32.AND P3, PT, R29, R23, PT ;  /* 0x000000171d00720c */ /* 0x000fe20003f64070 */
[--C-:B------:R-:W-:Y:S01]  /*c200*/  @!P0 IMAD.IADD R19, R19, 0x1, -R29.reuse ;  /* 0x0000000113138824 */ /* 0x100fe200078e0a1d */
[----:B0-----:R-:W2:Y:S04]  /*c210*/  LDL.LU R24, [R1+0x274] ;  /* 0x0002740001187983 */ /* 0x001ea80000300800 */
[----:B------:R-:W-:Y:S04]  /*c220*/  STL [R1+0x2d8], R4 ;  /* 0x0002d80401007387 */ /* 0x000fe80000100800 */
[----:B------:R-:W3:Y:S01]  /*c230*/  LDL.LU R3, [R1+0x27c] ;  /* 0x00027c0001037983 */ /* 0x000ee20000300800 */
[----:B------:R-:W-:-:S03]  /*c240*/  @!P1 IMAD.IADD R21, R21, 0x1, -R29 ;  /* 0x0000000115159824 */ /* 0x000fc600078e0a1d */
[----:B------:R0:W-:Y:S01]  /*c250*/  STL [R1+0x2d0], R18 ;  /* 0x0002d01201007387 */ /* 0x0001e20000100800 */
[----:B------:R-:W-:-:S03]  /*c260*/  ISETP.GT.U32.AND P1, PT, R29, R20, PT ;  /* 0x000000141d00720c */ /* 0x000fc60003f24070 */
[----:B------:R-:W4:Y:S04]  /*c270*/  LDL.LU R10, [R1+0x284] ;  /* 0x00028400010a7983 */ /* 0x000f280000300800 */
[----:B------:R1:W-:Y:S04]  /*c280*/  STL [R1+0x2c8], R19 ;  /* 0x0002c81301007387 */ /* 0x0003e80000100800 */
[----:B0-----:R-:W2:Y:S01]  /*c290*/  LDL.LU R18, [R1+0x288] ;  /* 0x0002880001127983 */ /* 0x001ea20000300800 */
[----:B------:R-:W-:-:S03]  /*c2a0*/  @!P4 IMAD.IADD R22, R22, 0x1, -R29 ;  /* 0x000000011616c824 */ /* 0x000fc600078e0a1d */
[----:B-1----:R-:W2:Y:S01]  /*c2b0*/  LDL.LU R19, [R1+0x280] ;  /* 0x0002800001137983 */ /* 0x002ea20000300800 */
[--C-:B------:R-:W-:Y:S01]  /*c2c0*/  @!P3 IMAD.IADD R23, R23, 0x1, -R29.reuse ;  /* 0x000000011717b824 */ /* 0x100fe200078e0a1d */
[----:B------:R-:W-:Y:S01]  /*c2d0*/  ISETP.GT.U32.AND P3, PT, R29, R22, PT ;  /* 0x000000161d00720c */ /* 0x000fe20003f64070 */
[----:B------:R-:W-:-:S05]  /*c2e0*/  @!P1 IMAD.IADD R20, R20, 0x1, -R29 ;  /* 0x0000000114149824 */ /* 0x000fca00078e0a1d */
[----:B------:R0:W-:Y:S04]  /*c2f0*/  STL [R1+0x2b4], R20 ;  /* 0x0002b41401007387 */ /* 0x0001e80000100800 */
[----:B0-----:R-:W2:Y:S03]  /*c300*/  LDL.LU R20, [R1+0x278] ;  /* 0x0002780001147983 */ /* 0x001ea60000300800 */
[----:B------:R-:W-:-:S05]  /*c310*/  @!P3 IMAD.IADD R22, R22, 0x1, -R29 ;  /* 0x000000011616b824 */ /* 0x000fca00078e0a1d */
[----:B------:R0:W-:Y:S04]  /*c320*/  STL [R1+0x2bc], R22 ;  /* 0x0002bc1601007387 */ /* 0x0001e80000100800 */
[----:B0-----:R-:W2:Y:S01]  /*c330*/  LDL.LU R22, [R1+0x264] ;  /* 0x0002640001167983 */ /* 0x001ea20000300800 */
[C---:B-----5:R-:W-:Y:S02]  /*c340*/  ISETP.GT.U32.AND P4, PT, R29.reuse, R25, PT ;  /* 0x000000191d00720c */ /* 0x060fe40003f84070 */
[C---:B------:R-:W-:Y:S02]  /*c350*/  ISETP.GT.U32.AND P5, PT, R29.reuse, R11, PT ;  /* 0x0000000b1d00720c */ /* 0x040fe40003fa4070 */
[----:B------:R-:W-:-:S09]  /*c360*/  ISETP.GT.U32.AND P2, PT, R29, R12, PT ;  /* 0x0000000c1d00720c */ /* 0x000fd20003f44070 */
[----:B------:R-:W-:Y:S01]  /*c370*/  @!P4 IMAD.IADD R25, R25, 0x1, -R29 ;  /* 0x000000011919c824 */ /* 0x000fe200078e0a1d */
[----:B------:R-:W-:-:S04]  /*c380*/  ISETP.GT.U32.AND P4, PT, R29, R2, PT ;  /* 0x000000021d00720c */ /* 0x000fc80003f84070 */
[----:B------:R-:W-:Y:S01]  /*c390*/  ISETP.GT.U32.AND P6, PT, R29, R25, PT ;  /* 0x000000191d00720c */ /* 0x000fe20003fc4070 */
[--C-:B------:R-:W-:Y:S01]  /*c3a0*/  @!P5 IMAD.IADD R11, R11, 0x1, -R29.reuse ;  /* 0x000000010b0bd824 */ /* 0x100fe200078e0a1d */
[----:B------:R-:W-:Y:S01]  /*c3b0*/  ISETP.GT.U32.AND P0, PT, R29, R13, PT ;  /* 0x0000000d1d00720c */ /* 0x000fe20003f04070 */
[----:B------:R-:W-:-:S06]  /*c3c0*/  @!P2 IMAD.IADD R12, R12, 0x1, -R29 ;  /* 0x000000010c0ca824 */ /* 0x000fcc00078e0a1d */
[--C-:B------:R-:W-:Y:S01]  /*c3d0*/  @!P4 IMAD.IADD R2, R2, 0x1, -R29.reuse ;  /* 0x000000010202c824 */ /* 0x100fe200078e0a1d */
[C---:B------:R-:W-:Y:S02]  /*c3e0*/  ISETP.GT.U32.AND P4, PT, R29.reuse, R26, PT ;  /* 0x0000001a1d00720c */ /* 0x040fe40003f84070 */
[C---:B------:R-:W-:Y:S02]  /*c3f0*/  ISETP.GT.U32.AND P5, PT, R29.reuse, R14, PT ;  /* 0x0000000e1d00720c */ /* 0x040fe40003fa4070 */
[----:B------:R-:W-:Y:S02]  /*c400*/  IABS R4, R27 ;  /* 0x0000001b00047213 */ /* 0x000fe40000000000 */
[----:B------:R-:W-:Y:S01]  /*c410*/  ISETP.GT.U32.AND P2, PT, R29, R15, PT ;  /* 0x0000000f1d00720c */ /* 0x000fe20003f44070 */
[----:B------:R-:W5:Y:S01]  /*c420*/  LDL.LU R27, [R1+0x26c] ;  /* 0x00026c00011b7983 */ /* 0x000f620000300800 */
[--C-:B------:R-:W-:Y:S01]  /*c430*/  @!P6 IMAD.IADD R25, R25, 0x1, -R29.reuse ;  /* 0x000000011919e824 */ /* 0x100fe200078e0a1d */
[----:B------:R-:W-:Y:S01]  /*c440*/  ISETP.GT.U32.AND P1, PT, R29, R21, PT ;  /* 0x000000151d00720c */ /* 0x000fe20003f24070 */
[----:B------:R-:W-:-:S03]  /*c450*/  @!P0 IMAD.IADD R13, R13, 0x1, -R29 ;  /* 0x000000010d0d8824 */ /* 0x000fc600078e0a1d */
[--C-:B------:R-:W-:Y:S01]  /*c460*/  @!P4 IMAD.IADD R26, R26, 0x1, -R29.reuse ;  /* 0x000000011a1ac824 */ /* 0x100fe200078e0a1d */
[C---:B------:R-:W-:Y:S01]  /*c470*/  ISETP.GT.U32.AND P0, PT, R29.reuse, R16, PT ;  /* 0x000000101d00720c */ /* 0x040fe20003f04070 */
[----:B------:R-:W-:Y:S01]  /*c480*/  @!P5 IMAD.IADD R14, R14, 0x1, -R29 ;  /* 0x000000010e0ed824 */ /* 0x000fe200078e0a1d */
[----:B------:R-:W-:-:S03]  /*c490*/  ISETP.GT.U32.AND P3, PT, R29, R23, PT ;  /* 0x000000171d00720c */ /* 0x000fc60003f64070 */
[--C-:B------:R-:W-:Y:S01]  /*c4a0*/  @!P2 IMAD.IADD R15, R15, 0x1, -R29.reuse ;  /* 0x000000010f0fa824 */ /* 0x100fe200078e0a1d */
[----:B------:R-:W-:Y:S02]  /*c4b0*/  STL [R1+0x2c0], R2 ;  /* 0x0002c00201007387 */ /* 0x000fe40000100800 */
[--C-:B------:R-:W-:Y:S02]  /*c4c0*/  @!P1 IMAD.IADD R21, R21, 0x1, -R29.reuse ;  /* 0x0000000115159824 */ /* 0x100fe400078e0a1d */
[----:B------:R-:W-:Y:S03]  /*c4d0*/  STL [R1+0x2b8], R11 ;  /* 0x0002b80b01007387 */ /* 0x000fe60000100800 */
[--C-:B------:R-:W-:Y:S01]  /*c4e0*/  @!P0 IMAD.IADD R16, R16, 0x1, -R29.reuse ;  /* 0x0000000110108824 */ /* 0x100fe200078e0a1d */
[----:B------:R-:W-:Y:S01]  /*c4f0*/  ISETP.GT.U32.AND P1, PT, R29, R17, PT ;  /* 0x000000111d00720c */ /* 0x000fe20003f24070 */
        /* <DEDUP_REMOVED lines=8> */
[----:B------:R-:W5:Y:S01]  /*c580*/  LDL.LU R12, [R1+0x24c] ;  /* 0x00024c00010c7983 */ /* 0x000f620000300800 */
[----:B------:R-:W-:-:S03]  /*c590*/  @!P1 IMAD.IADD R17, R17, 0x1, -R29 ;  /* 0x0000000111119824 */ /* 0x000fc600078e0a1d */
[----:B------:R-:W5:Y:S04]  /*c5a0*/  LDL.LU R21, [R1+0x254] ;  /* 0x0002540001157983 */ /* 0x000f680000300800 */
[----:B-1----:R-:W5:Y:S01]  /*c5b0*/  LDL.LU R23, [R1+0x25c] ;  /* 0x00025c0001177983 */ /* 0x002f620000300800 */
[C---:B---3--:R-:W-:Y:S02]  /*c5c0*/  ISETP.GT.U32.AND P6, PT, R29.reuse, R3, PT ;  /* 0x000000031d00720c */ /* 0x048fe40003fc4070 */
[C---:B----4-:R-:W-:Y:S02]  /*c5d0*/  ISETP.GT.U32.AND P4, PT, R29.reuse, R10, PT ;  /* 0x0000000a1d00720c */ /* 0x050fe40003f84070 */
[C---:B--2---:R-:W-:Y:S02]  /*c5e0*/  ISETP.GT.U32.AND P5, PT, R29.reuse, R18, PT ;  /* 0x000000121d00720c */ /* 0x044fe40003fa4070 */
[----:B------:R-:W-:-:S07]  /*c5f0*/  ISETP.GT.U32.AND P2, PT, R29, R19, PT ;  /* 0x000000131d00720c */ /* 0x000fce0003f44070 */
[--C-:B------:R-:W-:Y:S01]  /*c600*/  @!P6 IMAD.IADD R3, R3, 0x1, -R29.reuse ;  /* 0x000000010303e824 */ /* 0x100fe200078e0a1d */
[C---:B------:R-:W-:Y:S01]  /*c610*/  ISETP.GT.U32.AND P6, PT, R29.reuse, R26, PT ;  /* 0x0000001a1d00720c */ /* 0x040fe20003fc4070 */
        /* <DEDUP_REMOVED lines=9> */
[----:B------:R-:W-:Y:S02]  /*c6b0*/  ISETP.GT.U32.AND P3, PT, R29, R24, PT ;  /* 0x000000181d00720c */ /* 0x000fe40003f64070 */
[----:B------:R0:W-:Y:S01]  /*c6c0*/  STL [R1+0x2a0], R26 ;  /* 0x0002a01a01007387 */ /* 0x0001e20000100800 */
[--C-:B------:R-:W-:Y:S02]  /*c6d0*/  @!P5 IMAD.IADD R15, R15, 0x1, -R29.reuse ;  /* 0x000000010f0fd824 */ /* 0x100fe400078e0a1d */
[--C-:B------:R-:W-:Y:S01]  /*c6e0*/  @!P2 IMAD.IADD R16, R16, 0x1, -R29.reuse ;  /* 0x000000011010a824 */ /* 0x100fe200078e0a1d */
[----:B0-----:R-:W2:Y:S05]  /*c6f0*/  LDL.LU R26, [R1+0x260] ;  /* 0x00026000011a7983 */ /* 0x001eaa0000300800 */
[----:B------:R-:W-:Y:S01]  /*c700*/  @!P0 IMAD.IADD R20, R20, 0x1, -R29 ;  /* 0x0000000114148824 */ /* 0x000fe200078e0a1d */
[C---:B------:R-:W-:Y:S01]  /*c710*/  ISETP.GT.U32.AND P1, PT, R29.reuse, R22, PT ;  /* 0x000000161d00720c */ /* 0x040fe20003f24070 */
[----:B------:R0:W-:Y:S01]  /*c720*/  STL [R1+0x28c], R14 ;  /* 0x00028c0e01007387 */ /* 0x0001e20000100800 */
[----:B------:R-:W-:-:S03]  /*c730*/  ISETP.GT.U32.AND P0, PT, R29, R17, PT ;  /* 0x000000111d00720c */ /* 0x000fc60003f04070 */
[----:B------:R-:W3:Y:S04]  /*c740*/  LDL.LU R2, [R1+0x258] ;  /* 0x0002580001027983 */ /* 0x000ee80000300800 */
[----:B------:R1:W-:Y:S04]  /*c750*/  STL [R1+0x294], R15 ;  /* 0x0002940f01007387 */ /* 0x0003e80000100800 */
[----:B------:R-:W4:Y:S04]  /*c760*/  LDL.LU R13, [R1+0x250] ;  /* 0x00025000010d7983 */ /* 0x000f280000300800 */
[----:B------:R-:W-:Y:S04]  /*c770*/  STL [R1+0x298], R16 ;  /* 0x0002981001007387 */ /* 0x000fe80000100800 */
[----:B0-----:R-:W2:Y:S01]  /*c780*/  LDL.LU R14, [R1+0x23c] ;  /* 0x00023c00010e7983 */ /* 0x001ea20000300800 */
[----:B------:R-:W-:-:S02]  /*c790*/  @!P3 IMAD.IADD R24, R24, 0x1, -R29 ;  /* 0x000000011818b824 */ /* 0x000fc400078e0a1d */
[--C-:B------:R-:W-:Y:S01]  /*c7a0*/  @!P1 IMAD.IADD R22, R22, 0x1, -R29.reuse ;  /* 0x0000000116169824 */ /* 0x100fe200078e0a1d */
[----:B-1----:R-:W2:Y:S02]  /*c7b0*/  LDL.LU R15, [R1+0x244] ;  /* 0x00024400010f7983 */ /* 0x002ea40000300800 */
[----:B------:R-:W-:Y:S01]  /*c7c0*/  ISETP.GT.U32.AND P1, PT, R29, R24, PT ;  /* 0x000000181d00720c */ /* 0x000fe20003f24070 */
[----:B------:R-:W-:-:S05]  /*c7d0*/  @!P0 IMAD.IADD R17, R17, 0x1, -R29 ;  /* 0x0000000111118824 */ /* 0x000fca00078e0a1d */
[----:B------:R0:W-:Y:S04]  /*c7e0*/  STL [R1+0x290], R17 ;  /* 0x0002901101007387 */ /* 0x0001e80000100800 */
[----:B0-----:R-:W2:Y:S03]  /*c7f0*/  LDL.LU R17, [R1+0x248] ;  /* 0x0002480001117983 */ /* 0x001ea60000300800 */
[----:B------:R-:W-:Y:S01]  /*c800*/  @!P1 IMAD.IADD R24, R24, 0x1, -R29 ;  /* 0x0000000118189824 */ /* 0x000fe200078e0a1d */
[----:B------:R-:W2:Y:S04]  /*c810*/  LDL.LU R16, [R1+0x240] ;  /* 0x0002400001107983 */ /* 0x000ea80000300800 */
[----:B------:R0:W-:Y:S04]  /*c820*/  STL [R1+0x274], R24 ;  /* 0x0002741801007387 */ /* 0x0001e80000100800 */
[----:B0-----:R-:W2:Y:S01]  /*c830*/  LDL.LU R24, [R1+0x224] ;  /* 0x0002240001187983 */ /* 0x001ea20000300800 */
[----:B-----5:R-:W-:-:S02]  /*c840*/  ISETP.GT.U32.AND P3, PT, R29, R27, PT ;  /* 0x0000001b1d00720c */ /* 0x020fc40003f64070 */
[----:B------:R-:W-:-:S11]  /*c850*/  ISETP.GT.U32.AND P4, PT, R29, R10, PT ;  /* 0x0000000a1d00720c */ /* 0x000fd60003f84070 */
[--C-:B------:R-:W-:Y:S01]  /*c860*/  @!P3 IMAD.IADD R27, R27, 0x1, -R29.reuse ;  /* 0x000000011b1bb824 */ /* 0x100fe200078e0a1d */
[C---:B------:R-:W-:Y:S02]  /*c870*/  ISETP.GT.U32.AND P3, PT, R29.reuse, R3, PT ;  /* 0x000000031d00720c */ /* 0x040fe40003f64070 */
[C---:B------:R-:W-:Y:S02]  /*c880*/  ISETP.GT.U32.AND P5, PT, R29.reuse, R18, PT ;  /* 0x000000121d00720c */ /* 0x040fe40003fa4070 */
[C---:B------:R-:W-:Y:S01]  /*c890*/  ISETP.GT.U32.AND P6, PT, R29.reuse, R27, PT ;  /* 0x0000001b1d00720c */ /* 0x040fe20003fc4070 */
[----:B------:R-:W-:Y:S01]  /*c8a0*/  @!P4 IMAD.IADD R10, R10, 0x1, -R29 ;  /* 0x000000010a0ac824 */ /* 0x000fe200078e0a1d */
[----:B------:R-:W-:-:S07]  /*c8b0*/  ISETP.GT.U32.AND P2, PT, R29, R19, PT ;  /* 0x000000131d00720c */ /* 0x000fce0003f44070 */
[--C-:B------:R-:W-:Y:S01]  /*c8c0*/  @!P3 IMAD.IADD R3, R3, 0x1, -R29.reuse ;  /* 0x000000010303b824 */ /* 0x100fe200078e0a1d */
[C---:B------:R-:W-:Y:S02]  /*c8d0*/  ISETP.GT.U32.AND P3, PT, R29.reuse, R25, PT ;  /* 0x000000191d00720c */ /* 0x040fe40003f64070 */
[----:B------:R-:W-:Y:S01]  /*c8e0*/  ISETP.GT.U32.AND P4, PT, R29, R11, PT ;  /* 0x0000000b1d00720c */ /* 0x000fe20003f84070 */
[--C-:B------:R-:W-:Y:S01]  /*c8f0*/  @!P6 IMAD.IADD R27, R27, 0x1, -R29.reuse ;  /* 0x000000011b1be824 */ /* 0x100fe200078e0a1d */
[C---:B------:R-:W-:Y:S01]  /*c900*/  ISETP.GT.U32.AND P0, PT, R29.reuse, R20, PT ;  /* 0x000000141d00720c */ /* 0x040fe20003f04070 */
[----:B------:R-:W-:Y:S01]  /*c910*/  @!P5 IMAD.IADD R18, R18, 0x1, -R29 ;  /* 0x000000011212d824 */ /* 0x000fe200078e0a1d */
[C---:B------:R-:W-:Y:S02]  /*c920*/  ISETP.GT.U32.AND P5, PT, R29.reuse, R12, PT ;  /* 0x0000000c1d00720c */ /* 0x040fe40003fa4070 */
[----:B------:R-:W-:-:S05]  /*c930*/  ISETP.GT.U32.AND P1, PT, R29, R22, PT ;  /* 0x000000161d00720c */ /* 0x000fca0003f24070 */
[--C-:B------:R-:W-:Y:S02]  /*c940*/  @!P3 IMAD.IADD R25, R25, 0x1, -R29.reuse ;  /* 0x000000011919b824 */ /* 0x100fe400078e0a1d */
[--C-:B------:R-:W-:Y:S02]  /*c950*/  @!P4 IMAD.IADD R11, R11, 0x1, -R29.reuse ;  /* 0x000000010b0bc824 */ /* 0x100fe400078e0a1d */
[--C-:B------:R-:W-:Y:S01]  /*c960*/  @!P2 IMAD.IADD R19, R19, 0x1, -R29.reuse ;  /* 0x000000011313a824 */ /* 0x100fe200078e0a1d */
[C---:B------:R-:W-:Y:S01]  /*c970*/  ISETP.GT.U32.AND P2, PT, R29.reuse, R21, PT ;  /* 0x000000151d00720c */ /* 0x040fe20003f44070 */
[--C-:B------:R-:W-:Y:S01]  /*c980*/  @!P0 IMAD.IADD R20, R20, 0x1, -R29.reuse ;  /* 0x0000000114148824 */ /* 0x100fe200078e0a1d */
[----:B------:R-:W-:Y:S01]  /*c990*/  STL [R1+0x27c], R3 ;  /* 0x00027c0301007387 */ /* 0x000fe20000100800 */
[--C-:B------:R-:W-:Y:S01]  /*c9a0*/  @!P5 IMAD.IADD R12, R12, 0x1, -R29.reuse ;  /* 0x000000010c0cd824 */ /* 0x100fe200078e0a1d */
[----:B------:R-:W-:Y:S01]  /*c9b0*/  ISETP.GT.U32.AND P0, PT, R29, R23, PT ;  /* 0x000000171d00720c */ /* 0x000fe20003f04070 */
[--C-:B------:R-:W-:Y:S01]  /*c9c0*/  @!P1 IMAD.IADD R22, R22, 0x1, -R29.reuse ;  /* 0x0000000116169824 */ /* 0x100fe200078e0a1d */
[----:B------:R-:W-:Y:S04]  /*c9d0*/  STL [R1+0x284], R10 ;  /* 0x0002840a01007387 */ /* 0x000fe80000100800 */
[----:B------:R-:W-:Y:S04]  /*c9e0*/  STL [R1+0x288], R18 ;  /* 0x0002881201007387 */ /* 0x000fe80000100800 */
[----:B------:R-:W-:Y:S01]  /*c9f0*/  STL [R1+0x280], R19 ;  /* 0x0002801301007387 */ /* 0x000fe20000100800 */
[----:B------:R-:W-:-:S03]  /*ca00*/  @!P2 IMAD.IADD R21, R21, 0x1, -R29 ;  /* 0x000000011515a824 */ /* 0x000fc600078e0a1d */
        /* <DEDUP_REMOVED lines=11> */
[----:B--2---:R-:W-:-:S09]  /*cac0*/  ISETP.GT.U32.AND P4, PT, R29, R14, PT ;  /* 0x0000000e1d00720c */ /* 0x004fd20003f84070 */
[--C-:B------:R-:W-:Y:S01]  /*cad0*/  @!P6 IMAD.IADD R2, R2, 0x1, -R29.reuse ;  /* 0x000000010202e824 */ /* 0x100fe200078e0a1d */
[----:B------:R-:W-:Y:S01]  /*cae0*/  ISETP.GT.U32.AND P6, PT, R29, R25, PT ;  /* 0x000000191d00720c */ /* 0x000fe20003fc4070 */
[--C-:B------:R-:W-:Y:S01]  /*caf0*/  @!P3 IMAD.IADD R13, R13, 0x1, -R29.reuse ;  /* 0x000000010d0db824 */ /* 0x100fe200078e0a1d */
[C---:B------:R-:W-:Y:S02]  /*cb00*/  ISETP.GT.U32.AND P3, PT, R29.reuse, R11, PT ;  /* 0x0000000b1d00720c */ /* 0x040fe40003f64070 */
[C---:B------:R-:W-:Y:S01]  /*cb10*/  ISETP.GT.U32.AND P1, PT, R29.reuse, R26, PT ;  /* 0x0000001a1d00720c */ /* 0x040fe20003f24070 */
[----:B------:R-:W-:Y:S01]  /*cb20*/  @!P4 IMAD.IADD R14, R14, 0x1, -R29 ;  /* 0x000000010e0ec824 */ /* 0x000fe200078e0a1d */
[C---:B------:R-:W-:Y:S02]  /*cb30*/  ISETP.GT.U32.AND P4, PT, R29.reuse, R12, PT ;  /* 0x0000000c1d00720c */ /* 0x040fe40003f84070 */
[----:B------:R-:W-:-:S05]  /*cb40*/  ISETP.GT.U32.AND P5, PT, R29, R15, PT ;  /* 0x0000000f1d00720c */ /* 0x000fca0003fa4070 */
[--C-:B------:R-:W-:Y:S01]  /*cb50*/  @!P6 IMAD.IADD R25, R25, 0x1, -R29.reuse ;  /* 0x000000011919e824 */ /* 0x100fe200078e0a1d */
[----:B------:R-:W-:Y:S01]  /*cb60*/  ISETP.GT.U32.AND P2, PT, R29, R17, PT ;  /* 0x000000111d00720c */ /* 0x000fe20003f44070 */
[----:B------:R-:W-:-:S03]  /*cb70*/  @!P3 IMAD.IADD R11, R11, 0x1, -R29 ;  /* 0x000000010b0bb824 */ /* 0x000fc600078e0a1d */
[----:B------:R0:W-:Y:S01]  /*cb80*/  STL [R1+0x270], R25 ;  /* 0x0002701901007387 */ /* 0x0001e20000100800 */
[--C-:B------:R-:W-:Y:S01]  /*cb90*/  @!P1 IMAD.IADD R26, R26, 0x1, -R29.reuse ;  /* 0x000000011a1a9824 */ /* 0x100fe200078e0a1d */
[----:B------:R-:W-:Y:S01]  /*cba0*/  ISETP.GT.U32.AND P0, PT, R29, R16, PT ;  /* 0x000000101d00720c */ /* 0x000fe20003f04070 */
[--C-:B------:R-:W-:Y:S02]  /*cbb0*/  @!P4 IMAD.IADD R12, R12, 0x1, -R29.reuse ;  /* 0x000000010c0cc824 */ /* 0x100fe400078e0a1d */
[--C-:B------:R-:W-:Y:S01]  /*cbc0*/  @!P5 IMAD.IADD R15, R15, 0x1, -R29.reuse ;  /* 0x000000010f0fd824 */ /* 0x100fe200078e0a1d */
[----:B------:R-:W-:Y:S01]  /*cbd0*/  ISETP.GT.U32.AND P5, PT, R29, R21, PT ;  /* 0x000000151d00720c */ /* 0x000fe20003fa4070 */
[----:B0-----:R-:W2:Y:S02]  /*cbe0*/  LDL.LU R25, [R1+0x214] ;  /* 0x0002140001197983 */ /* 0x001ea40000300800 */
[----:B------:R-:W-:Y:S01]  /*cbf0*/  @!P2 IMAD.IADD R17, R17, 0x1, -R29 ;  /* 0x000000011111a824 */ /* 0x000fe200078e0a1d */
[C---:B------:R-:W-:Y:S01]  /*cc00*/  ISETP.GT.U32.AND P2, PT, R29.reuse, R23, PT ;  /* 0x000000171d00720c */ /* 0x040fe20003f44070 */
[----:B------:R-:W3:Y:S01]  /*cc10*/  LDL.LU R9, [R1+0x21c] ;  /* 0x00021c0001097983 */ /* 0x000ee20000300800 */
[----:B------:R-:W-:-:S03]  /*cc20*/  ISETP.GT.U32.AND P1, PT, R29, R24, PT ;  /* 0x000000181d00720c */ /* 0x000fc60003f24070 */
[----:B------:R0:W-:Y:S04]  /*cc30*/  STL [R1+0x268], R11 ;  /* 0x0002680b01007387 */ /* 0x0001e80000100800 */
[----:B------:R-:W4:Y:S04]  /*cc40*/  LDL.LU R10, [R1+0x220] ;  /* 0x00022000010a7983 */ /* 0x000f280000300800 */
[----:B------:R1:W-:Y:S04]  /*cc50*/  STL [R1+0x24c], R12 ;  /* 0x00024c0c01007387 */ /* 0x0003e80000100800 */
[----:B0-----:R-:W2:Y:S01]  /*cc60*/  LDL.LU R11, [R1+0x218] ;  /* 0x00021800010b7983 */ /* 0x001ea20000300800 */
[----:B------:R-:W-:-:S03]  /*cc70*/  @!P0 IMAD.IADD R16, R16, 0x1, -R29 ;  /* 0x0000000110108824 */ /* 0x000fc600078e0a1d */
[----:B-1----:R-:W2:Y:S01]  /*cc80*/  LDL.LU R12, [R1+0x1fc] ;  /* 0x0001fc00010c7983 */ /* 0x002ea20000300800 */
[C---:B------:R-:W-:Y:S01]  /*cc90*/  ISETP.GT.U32.AND P0, PT, R29.reuse, R26, PT ;  /* 0x0000001a1d00720c */ /* 0x040fe20003f04070 */
[--C-:B------:R-:W-:Y:S01]  /*cca0*/  @!P1 IMAD.IADD R24, R24, 0x1, -R29.reuse ;  /* 0x0000000118189824 */ /* 0x100fe200078e0a1d */
[----:B------:R-:W-:Y:S01]  /*ccb0*/  ISETP.GT.U32.AND P1, PT, R29, R2, PT ;  /* 0x000000021d00720c */ /* 0x000fe20003f24070 */
[--C-:B------:R-:W-:Y:S01]  /*ccc0*/  @!P2 IMAD.IADD R23, R23, 0x1, -R29.reuse ;  /* 0x000000011717a824 */ /* 0x100fe200078e0a1d */
[----:B------:R-:W-:Y:S01]  /*ccd0*/  ISETP.GT.U32.AND P3, PT, R29, R13, PT ;  /* 0x0000000d1d00720c */ /* 0x000fe20003f64070 */
[--C-:B------:R-:W-:Y:S01]  /*cce0*/  @!P5 IMAD.IADD R21, R21, 0x1, -R29.reuse ;  /* 0x000000011515d824 */ /* 0x100fe200078e0a1d */
[C---:B------:R-:W-:Y:S02]  /*ccf0*/  ISETP.GT.U32.AND P4, PT, R29.reuse, R14, PT ;  /* 0x0000000e1d00720c */ /* 0x040fe40003f84070 */
[C---:B------:R-:W-:Y:S02]  /*cd00*/  ISETP.GT.U32.AND P2, PT, R29.reuse, R17, PT ;  /* 0x000000111d00720c */ /* 0x040fe40003f44070 */
[----:B------:R-:W-:Y:S01]  /*cd10*/  ISETP.GT.U32.AND P5, PT, R29, R15, PT ;  /* 0x0000000f1d00720c */ /* 0x000fe20003fa4070 */
[----:B------:R0:W-:Y:S02]  /*cd20*/  STL [R1+0x254], R21 ;  /* 0x0002541501007387 */ /* 0x0001e40000100800 */
[----:B------:R-:W-:-:S02]  /*cd30*/  @!P0 IMAD.IADD R26, R26, 0x1, -R29 ;  /* 0x000000011a1a8824 */ /* 0x000fc400078e0a1d */
[--C-:B------:R-:W-:Y:S02]  /*cd40*/  @!P1 IMAD.IADD R2, R2, 0x1, -R29.reuse ;  /* 0x0000000102029824 */ /* 0x100fe400078e0a1d */
[--C-:B------:R-:W-:Y:S01]  /*cd50*/  @!P3 IMAD.IADD R13, R13, 0x1, -R29.reuse ;  /* 0x000000010d0db824 */ /* 0x100fe200078e0a1d */
[----:B0-----:R-:W2:Y:S01]  /*cd60*/  LDL.LU R21, [R1+0x204] ;  /* 0x0002040001157983 */ /* 0x001ea20000300800 */
[----:B------:R-:W-:-:S03]  /*cd70*/  @!P4 IMAD.IADD R14, R14, 0x1, -R29 ;  /* 0x000000010e0ec824 */ /* 0x000fc600078e0a1d */
[----:B------:R0:W-:Y:S01]  /*cd80*/  STL [R1+0x25c], R23 ;  /* 0x00025c1701007387 */ /* 0x0001e20000100800 */
[--C-:B------:R-:W-:Y:S02]  /*cd90*/  @!P2 IMAD.IADD R17, R17, 0x1, -R29.reuse ;  /* 0x000000011111a824 */ /* 0x100fe400078e0a1d */
[----:B------:R-:W-:Y:S01]  /*cda0*/  @!P5 IMAD.IADD R15, R15, 0x1, -R29 ;  /* 0x000000010f0fd824 */ /* 0x000fe200078e0a1d */
[----:B0-----:R-:W2:Y:S04]  /*cdb0*/  LDL.LU R23, [R1+0x20c] ;  /* 0x00020c0001177983 */ /* 0x001ea80000300800 */
[----:B------:R0:W-:Y:S04]  /*cdc0*/  STL [R1+0x260], R26 ;  /* 0x0002601a01007387 */ /* 0x0001e80000100800 */
[----:B0-----:R-:W2:Y:S04]  /*cdd0*/  LDL.LU R26, [R1+0x210] ;  /* 0x00021000011a7983 */ /* 0x001ea80000300800 */
[----:B------:R-:W-:Y:S04]  /*cde0*/  STL [R1+0x258], R2 ;  /* 0x0002580201007387 */ /* 0x000fe80000100800 */
[----:B------:R-:W-:Y:S04]  /*cdf0*/  STL [R1+0x250], R13 ;  /* 0x0002500d01007387 */ /* 0x000fe80000100800 */
[----:B------:R-:W-:Y:S04]  /*ce00*/  STL [R1+0x23c], R14 ;  /* 0x00023c0e01007387 */ /* 0x000fe80000100800 */
[----:B------:R0:W-:Y:S04]  /*ce10*/  STL [R1+0x248], R17 ;  /* 0x0002481101007387 */ /* 0x0001e80000100800 */
[----:B------:R-:W-:Y:S04]  /*ce20*/  STL [R1+0x244], R15 ;  /* 0x0002440f01007387 */ /* 0x000fe80000100800 */
[----:B0-----:R-:W2:Y:S01]  /*ce30*/  LDL R17, [R1+0x3430] ;  /* 0x0034300001117983 */ /* 0x001ea20000100800 */
[----:B------:R-:W-:-:S02]  /*ce40*/  ISETP.GT.U32.AND P6, PT, R29, R24, PT ;  /* 0x000000181d00720c */ /* 0x000fc40003fc4070 */
[C---:B-----5:R-:W-:Y:S02]  /*ce50*/  ISETP.GT.U32.AND P1, PT, R29.reuse, R27, PT ;  /* 0x0000001b1d00720c */ /* 0x060fe40003f24070 */
[C---:B------:R-:W-:Y:S02]  /*ce60*/  ISETP.GT.U32.AND P3, PT, R29.reuse, R18, PT ;  /* 0x000000121d00720c */ /* 0x040fe40003f64070 */
[C---:B------:R-:W-:Y:S02]  /*ce70*/  ISETP.GT.U32.AND P4, PT, R29.reuse, R19, PT ;  /* 0x000000131d00720c */ /* 0x040fe40003f84070 */
[----:B------:R-:W-:-:S05]  /*ce80*/  ISETP.GT.U32.AND P5, PT, R29, R20, PT ;  /* 0x000000141d00720c */ /* 0x000fca0003fa4070 */
[--C-:B------:R-:W-:Y:S02]  /*ce90*/  @!P6 IMAD.IADD R24, R24, 0x1, -R29.reuse ;  /* 0x000000011818e824 */ /* 0x100fe400078e0a1d */
[--C-:B------:R-:W-:Y:S01]  /*cea0*/  @!P1 IMAD.IADD R27, R27, 0x1, -R29.reuse ;  /* 0x000000011b1b9824 */ /* 0x100fe200078e0a1d */
[----:B------:R-:W-:Y:S01]  /*ceb0*/  ISETP.GT.U32.AND P0, PT, R29, R16, PT ;  /* 0x000000101d00720c */ /* 0x000fe20003f04070 */
[--C-:B------:R-:W-:Y:S02]  /*cec0*/  @!P3 IMAD.IADD R18, R18, 0x1, -R29.reuse ;  /* 0x000000011212b824 */ /* 0x100fe400078e0a1d */
[--C-:B------:R-:W-:Y:S02]  /*ced0*/  @!P4 IMAD.IADD R19, R19, 0x1, -R29.reuse ;  /* 0x000000011313c824 */ /* 0x100fe400078e0a1d */
[--C-:B------:R-:W-:Y:S01]  /*cee0*/  @!P5 IMAD.IADD R20, R20, 0x1, -R29.reuse ;  /* 0x000000011414d824 */ /* 0x100fe200078e0a1d */
[----:B------:R-:W-:Y:S01]  /*cef0*/  ISETP.GT.U32.AND P2, PT, R29, R22, PT ;  /* 0x000000161d00720c */ /* 0x000fe20003f44070 */
[----:B------:R0:W-:Y:S06]  /*cf00*/  STL [R1+0x224], R24 ;  /* 0x0002241801007387 */ /* 0x0001ec0000100800 */
[----:B------:R-:W-:-:S05]  /*cf10*/  @!P0 IMAD.IADD R16, R16, 0x1, -R29 ;  /* 0x0000000110108824 */ /* 0x000fca00078e0a1d */
        /* <DEDUP_REMOVED lines=27> */
[----:B------:R0:W-:Y:S01]  /*d0d0*/  STL [R1+0x234], R18 ;  /* 0x0002341201007387 */ /* 0x0001e20000100800 */
[----:B------:R-:W-:-:S03]  /*d0e0*/  ISETP.GT.U32.AND P5, PT, R29, R22, PT ;  /* 0x000000161d00720c */ /* 0x000fc60003fa4070 */
[----:B------:R-:W3:Y:S04]  /*d0f0*/  LDL.LU R2, [R1+0x1d4] ;  /* 0x0001d40001027983 */ /* 0x000ee80000300800 */
[----:B------:R1:W-:Y:S06]  /*d100*/  STL [R1+0x238], R19 ;  /* 0x0002381301007387 */ /* 0x0003ec0000100800 */
[----:B------:R-:W-:Y:S01]  /*d110*/  @!P5 IMAD.IADD R22, R22, 0x1, -R29 ;  /* 0x000000011616d824 */ /* 0x000fe200078e0a1d */
[----:B------:R-:W-:-:S02]  /*d120*/  IABS R3, R17 ;  /* 0x0000001100037213 */ /* 0x000fc40000000000 */
[----:B------:R-:W4:Y:S04]  /*d130*/  LDL.LU R17, [R1+0x1dc] ;  /* 0x0001dc0001117983 */ /* 0x000f280000300800 */
[----:B------:R1:W-:Y:S04]  /*d140*/  STL [R1+0x230], R20 ;  /* 0x0002301401007387 */ /* 0x0003e80000100800 */
[----:B0-----:R-:W2:Y:S04]  /*d150*/  LDL.LU R18, [R1+0x1e4] ;  /* 0x0001e40001127983 */ /* 0x001ea80000300800 */
[----:B-1----:R-:W2:Y:S04]  /*d160*/  LDL.LU R19, [R1+0x1e8] ;  /* 0x0001e80001137983 */ /* 0x002ea80000300800 */
[----:B------:R0:W-:Y:S04]  /*d170*/  STL [R1+0x228], R22 ;  /* 0x0002281601007387 */ /* 0x0001e80000100800 */
[----:B------:R-:W2:Y:S01]  /*d180*/  LDL.LU R20, [R1+0x1e0] ;  /* 0x0001e00001147983 */ /* 0x000ea20000300800 */
[----:B------:R-:W-:-:S02]  /*d190*/  ISETP.GT.U32.AND P0, PT, R29, R25, PT ;  /* 0x000000191d00720c */ /* 0x000fc40003f04070 */
[C---:B------:R-:W-:Y:S02]  /*d1a0*/  ISETP.GT.U32.AND P2, PT, R29.reuse, R23, PT ;  /* 0x000000171d00720c */ /* 0x040fe40003f44070 */
[----:B------:R-:W-:Y:S01]  /*d1b0*/  ISETP.GT.U32.AND P1, PT, R29, R10, PT ;  /* 0x0000000a1d00720c */ /* 0x000fe20003f24070 */
[----:B0-----:R-:W2:Y:S08]  /*d1c0*/  LDL.LU R22, [R1+0x1d8] ;  /* 0x0001d80001167983 */ /* 0x001eb00000300800 */
[--C-:B------:R-:W-:Y:S01]  /*d1d0*/  @!P0 IMAD.IADD R25, R25, 0x1, -R29.reuse ;  /* 0x0000000119198824 */ /* 0x100fe200078e0a1d */
[----:B------:R-:W-:Y:S01]  /*d1e0*/  ISETP.GT.U32.AND P0, PT, R29, R26, PT ;  /* 0x0000001a1d00720c */ /* 0x000fe20003f04070 */
        /* <DEDUP_REMOVED lines=8> */
[--C-:B------:R-:W-:Y:S01]  /*d270*/  @!P2 IMAD.IADD R25, R25, 0x1, -R29.reuse ;  /* 0x000000011919a824 */ /* 0x100fe200078e0a1d */
[----:B-----5:R-:W-:Y:S01]  /*d280*/  ISETP.GT.U32.AND P1, PT, R29, R13, PT ;  /* 0x0000000d1d00720c */ /* 0x020fe20003f24070 */
[----:B------:R-:W-:Y:S01]  /*d290*/  @!P3 IMAD.IADD R11, R11, 0x1, -R29 ;  /* 0x000000010b0bb824 */ /* 0x000fe200078e0a1d */
[----:B------:R-:W-:-:S05]  /*d2a0*/  ISETP.GT.U32.AND P3, PT, R29, R14, PT ;  /* 0x0000000e1d00720c */ /* 0x000fca0003f64070 */
[--C-:B------:R-:W-:Y:S01]  /*d2b0*/  @!P0 IMAD.IADD R9, R9, 0x1, -R29.reuse ;  /* 0x0000000109098824 */ /* 0x100fe200078e0a1d */
[C---:B------:R-:W-:Y:S01]  /*d2c0*/  ISETP.GT.U32.AND P0, PT, R29.reuse, R24, PT ;  /* 0x000000181d00720c */ /* 0x040fe20003f04070 */
[----:B------:R0:W-:Y:S02]  /*d2d0*/  STL [R1+0x214], R25 ;  /* 0x0002141901007387 */ /* 0x0001e40000100800 */
[--C-:B------:R-:W-:Y:S01]  /*d2e0*/  @!P6 IMAD.IADD R26, R26, 0x1, -R29.reuse ;  /* 0x000000011a1ae824 */ /* 0x100fe200078e0a1d */
[C---:B------:R-:W-:Y:S01]  /*d2f0*/  ISETP.GT.U32.AND P5, PT, R29.reuse, R21, PT ;  /* 0x000000151d00720c */ /* 0x040fe20003fa4070 */
[----:B------:R-:W-:Y:S01]  /*d300*/  @!P4 IMAD.IADD R12, R12, 0x1, -R29 ;  /* 0x000000010c0cc824 */ /* 0x000fe200078e0a1d */
[----:B0-----:R-:W5:Y:S01]  /*d310*/  LDL.LU R25, [R1+0x1c4] ;  /* 0x0001c40001197983 */ /* 0x001f620000300800 */
[----:B------:R-:W-:-:S06]  /*d320*/  ISETP.GT.U32.AND P4, PT, R29, R15, PT ;  /* 0x0000000f1d00720c */ /* 0x000fcc0003f84070 */
[--C-:B------:R-:W-:Y:S01]  /*d330*/  @!P0 IMAD.IADD R24, R24, 0x1, -R29.reuse ;  /* 0x0000000118188824 */ /* 0x100fe200078e0a1d */
[----:B------:R-:W-:Y:S01]  /*d340*/  ISETP.GT.U32.AND P2, PT, R29, R23, PT ;  /* 0x000000171d00720c */ /* 0x000fe20003f44070 */
[--C-:B------:R-:W-:Y:S02]  /*d350*/  @!P1 IMAD.IADD R13, R13, 0x1, -R29.reuse ;  /* 0x000000010d0d9824 */ /* 0x100fe400078e0a1d */
[--C-:B------:R-:W-:Y:S01]  /*d360*/  @!P3 IMAD.IADD R14, R14, 0x1, -R29.reuse ;  /* 0x000000010e0eb824 */ /* 0x100fe200078e0a1d */
[----:B------:R-:W-:Y:S01]  /*d370*/  STL [R1+0x21c], R9 ;  /* 0x00021c0901007387 */ /* 0x000fe20000100800 */
[--C-:B------:R-:W-:Y:S01]  /*d380*/  @!P5 IMAD.IADD R21, R21, 0x1, -R29.reuse ;  /* 0x000000011515d824 */ /* 0x100fe200078e0a1d */
[----:B------:R-:W-:Y:S02]  /*d390*/  ISETP.GT.U32.AND P5, PT, R29, R16, PT ;  /* 0x000000101d00720c */ /* 0x000fe40003fa4070 */
[----:B------:R-:W-:Y:S01]  /*d3a0*/  STL [R1+0x220], R10 ;  /* 0x0002200a01007387 */ /* 0x000fe20000100800 */
[----:B------:R-:W-:-:S03]  /*d3b0*/  @!P4 IMAD.IADD R15, R15, 0x1, -R29 ;  /* 0x000000010f0fc824 */ /* 0x000fc600078e0a1d */
[----:B------:R-:W-:Y:S01]  /*d3c0*/  STL [R1+0x218], R11 ;  /* 0x0002180b01007387 */ /* 0x000fe20000100800 */
[----:B------:R-:W-:-:S03]  /*d3d0*/  @!P2 IMAD.IADD R23, R23, 0x1, -R29 ;  /* 0x000000011717a824 */ /* 0x000fc600078e0a1d */
[----:B------:R-:W-:Y:S04]  /*d3e0*/  STL [R1+0x1fc], R12 ;  /* 0x0001fc0c01007387 */ /* 0x000fe80000100800 */
[----:B------:R-:W-:Y:S04]  /*d3f0*/  STL [R1+0x204], R21 ;  /* 0x0002041501007387 */ /* 0x000fe80000100800 */
[----:B------:R0:W-:Y:S04]  /*d400*/  STL [R1+0x210], R26 ;  /* 0x0002101a01007387 */ /* 0x0001e80000100800 */
[----:B------:R1:W-:Y:S04]  /*d410*/  STL [R1+0x20c], R23 ;  /* 0x00020c1701007387 */ /* 0x0003e80000100800 */
[----:B0-----:R-:W5:Y:S04]  /*d420*/  LDL.LU R26, [R1+0x1cc] ;  /* 0x0001cc00011a7983 */ /* 0x001f680000300800 */
[----:B------:R-:W5:Y:S01]  /*d430*/  LDL.LU R11, [R1+0x1d0] ;  /* 0x0001d000010b7983 */ /* 0x000f620000300800 */
[----:B------:R-:W-:-:S03]  /*d440*/  @!P5 IMAD.IADD R16, R16, 0x1, -R29 ;  /* 0x000000011010d824 */ /* 0x000fc600078e0a1d */
[----:B------:R-:W5:Y:S04]  /*d450*/  LDL.LU R12, [R1+0x1c8] ;  /* 0x0001c800010c7983 */ /* 0x000f680000300800 */
[----:B------:R-:W5:Y:S04]  /*d460*/  LDL.LU R21, [R1+0x1ac] ;  /* 0x0001ac0001157983 */ /* 0x000f680000300800 */
[----:B-1----:R-:W5:Y:S01]  /*d470*/  LDL.LU R23, [R1+0x1b4] ;  /* 0x0001b40001177983 */ /* 0x002f620000300800 */
[----:B---3--:R-:W-:-:S13]  /*d480*/  ISETP.GT.U32.AND P6, PT, R29, R2, PT ;  /* 0x000000021d00720c */ /* 0x008fda0003fc4070 */
[----:B------:R-:W-:Y:S01]  /*d490*/  @!P6 IMAD.IADD R2, R2, 0x1, -R29 ;  /* 0x000000010202e824 */ /* 0x000fe200078e0a1d */
[C---:B------:R-:W-:Y:S02]  /*d4a0*/  ISETP.GT.U32.AND P6, PT, R29.reuse, R24, PT ;  /* 0x000000181d00720c */ /* 0x040fe40003fc4070 */
[C---:B----4-:R-:W-:Y:S02]  /*d4b0*/  ISETP.GT.U32.AND P0, PT, R29.reuse, R17, PT ;  /* 0x000000111d00720c */ /* 0x050fe40003f04070 */
[C---:B--2---:R-:W-:Y:S02]  /*d4c0*/  ISETP.GT.U32.AND P1, PT, R29.reuse, R18, PT ;  /* 0x000000121d00720c */ /* 0x044fe40003f24070 */
[----:B------:R-:W-:-:S09]  /*d4d0*/  ISETP.GT.U32.AND P3, PT, R29, R19, PT ;  /* 0x000000131d00720c */ /* 0x000fd20003f64070 */
[--C-:B------:R-:W-:Y:S01]  /*d4e0*/  @!P0 IMAD.IADD R17, R17, 0x1, -R29.reuse ;  /* 0x0000000111118824 */ /* 0x100fe200078e0a1d */
[C---:B------:R-:W-:Y:S01]  /*d4f0*/  ISETP.GT.U32.AND P0, PT, R29.reuse, R13, PT ;  /* 0x0000000d1d00720c */ /* 0x040fe20003f04070 */
[--C-:B------:R-:W-:Y:S01]  /*d500*/  @!P1 IMAD.IADD R18, R18, 0x1, -R29.reuse ;  /* 0x0000000112129824 */ /* 0x100fe200078e0a1d */
[----:B------:R-:W-:Y:S01]  /*d510*/  ISETP.GT.U32.AND P1, PT, R29, R14, PT ;  /* 0x0000000e1d00720c */ /* 0x000fe20003f24070 */
[--C-:B------:R-:W-:Y:S01]  /*d520*/  @!P3 IMAD.IADD R19, R19, 0x1, -R29.reuse ;  /* 0x000000011313b824 */ /* 0x100fe200078e0a1d */
[C---:B------:R-:W-:Y:S02]  /*d530*/  ISETP.GT.U32.AND P3, PT, R29.reuse, R15, PT ;  /* 0x0000000f1d00720c */ /* 0x040fe40003f64070 */
[----:B------:R-:W-:Y:S01]  /*d540*/  ISETP.GT.U32.AND P4, PT, R29, R20, PT ;  /* 0x000000141d00720c */ /* 0x000fe20003f84070 */
[----:B------:R-:W-:-:S06]  /*d550*/  @!P6 IMAD.IADD R24, R24, 0x1, -R29 ;  /* 0x000000011818e824 */ /* 0x000fcc00078e0a1d */
[--C-:B------:R-:W-:Y:S01]  /*d560*/  @!P0 IMAD.IADD R13, R13, 0x1, -R29.reuse ;  /* 0x000000010d0d8824 */ /* 0x100fe200078e0a1d */
[----:B------:R0:W-:Y:S01]  /*d570*/  STL [R1+0x208], R24 ;  /* 0x0002081801007387 */ /* 0x0001e20000100800 */
[--C-:B------:R-:W-:Y:S02]  /*d580*/  @!P1 IMAD.IADD R14, R14, 0x1, -R29.reuse ;  /* 0x000000010e0e9824 */ /* 0x100fe400078e0a1d */
[--C-:B------:R-:W-:Y:S02]  /*d590*/  @!P3 IMAD.IADD R15, R15, 0x1, -R29.reuse ;  /* 0x000000010f0fb824 */ /* 0x100fe400078e0a1d */
[----:B------:R-:W-:Y:S01]  /*d5a0*/  @!P4 IMAD.IADD R20, R20, 0x1, -R29 ;  /* 0x000000011414c824 */ /* 0x000fe200078e0a1d */
[----:B0-----:R-:W2:Y:S01]  /*d5b0*/  LDL.LU R24, [R1+0x1bc] ;  /* 0x0001bc0001187983 */ /* 0x001ea20000300800 */
[----:B------:R-:W-:-:S03]  /*d5c0*/  ISETP.GT.U32.AND P4, PT, R29, R16, PT ;  /* 0x000000101d00720c */ /* 0x000fc60003f84070 */
[----:B------:R0:W-:Y:S04]  /*d5d0*/  STL [R1+0x200], R13 ;  /* 0x0002000d01007387 */ /* 0x0001e80000100800 */
[----:B------:R-:W3:Y:S04]  /*d5e0*/  LDL.LU R8, [R1+0x1c0] ;  /* 0x0001c00001087983 */ /* 0x000ee80000300800 */
[----:B------:R1:W-:Y:S04]  /*d5f0*/  STL [R1+0x1ec], R14 ;  /* 0x0001ec0e01007387 */ /* 0x0003e80000100800 */
[----:B------:R-:W4:Y:S04]  /*d600*/  LDL.LU R9, [R1+0x1b8] ;  /* 0x0001b80001097983 */ /* 0x000f280000300800 */
[----:B------:R1:W-:Y:S04]  /*d610*/  STL [R1+0x1f4], R15 ;  /* 0x0001f40f01007387 */ /* 0x0003e80000100800 */
[----:B0-----:R-:W2:Y:S04]  /*d620*/  LDL.LU R13, [R1+0x1b0] ;  /* 0x0001b000010d7983 */ /* 0x001ea80000300800 */
[----:B-1----:R-:W2:Y:S01]  /*d630*/  LDL.LU R14, [R1+0x19c] ;  /* 0x00019c00010e7983 */ /* 0x002ea20000300800 */
[----:B------:R-:W-:-:S05]  /*d640*/  @!P4 IMAD.IADD R16, R16, 0x1, -R29 ;  /* 0x000000011010c824 */ /* 0x000fca00078e0a1d */
[----:B------:R0:W-:Y:S04]  /*d650*/  STL [R1+0x1f8], R16 ;  /* 0x0001f81001007387 */ /* 0x0001e80000100800 */
[----:B------:R-:W2:Y:S04]  /*d660*/  LDL.LU R15, [R1+0x1a4] ;  /* 0x0001a400010f7983 */ /* 0x000ea80000300800 */
[----:B0-----:R-:W2:Y:S01]  /*d670*/  LDL.LU R16, [R1+0x1a8] ;  /* 0x0001a80001107983 */ /* 0x001ea20000300800 */
[C---:B------:R-:W-:Y:S02]  /*d680*/  ISETP.GT.U32.AND P2, PT, R29.reuse, R27, PT ;  /* 0x0000001b1d00720c */ /* 0x040fe40003f44070 */
[----:B------:R-:W-:-:S11]  /*d690*/  ISETP.GT.U32.AND P5, PT, R29, R22, PT ;  /* 0x000000161d00720c */ /* 0x000fd60003fa4070 */
[--C-:B------:R-:W-:Y:S01]  /*d6a0*/  @!P2 IMAD.IADD R27, R27, 0x1, -R29.reuse ;  /* 0x000000011b1ba824 */ /* 0x100fe200078e0a1d */
[C---:B-----5:R-:W-:Y:S01]  /*d6b0*/  ISETP.GT.U32.AND P2, PT, R29.reuse, R25, PT ;  /* 0x000000191d00720c */ /* 0x060fe20003f44070 */
        /* <DEDUP_REMOVED lines=8> */
[----:B------:R-:W-:Y:S01]  /*d740*/  @!P5 IMAD.IADD R27, R27, 0x1, -R29 ;  /* 0x000000011b1bd824 */ /* 0x000fe200078e0a1d */
[C---:B------:R-:W-:Y:S02]  /*d750*/  ISETP.GT.U32.AND P3, PT, R29.reuse, R19, PT ;  /* 0x000000131d00720c */ /* 0x040fe40003f64070 */
[----:B------:R-:W-:-:S05]  /*d760*/  ISETP.GT.U32.AND P0, PT, R29, R11, PT ;  /* 0x0000000b1d00720c */ /* 0x000fca0003f04070 */
[--C-:B------:R-:W-:Y:S01]  /*d770*/  @!P2 IMAD.IADD R2, R2, 0x1, -R29.reuse ;  /* 0x000000010202a824 */ /* 0x100fe200078e0a1d */
[C---:B------:R-:W-:Y:S01]  /*d780*/  ISETP.GT.U32.AND P2, PT, R29.reuse, R26, PT ;  /* 0x0000001a1d00720c */ /* 0x040fe20003f44070 */
[--C-:B------:R-:W-:Y:S01]  /*d790*/  @!P1 IMAD.IADD R18, R18, 0x1, -R29.reuse ;  /* 0x0000000112129824 */ /* 0x100fe200078e0a1d */
[----:B------:R-:W-:Y:S01]  /*d7a0*/  ISETP.GT.U32.AND P1, PT, R29, R12, PT ;  /* 0x0000000c1d00720c */ /* 0x000fe20003f24070 */
[----:B------:R0:W-:Y:S01]  /*d7b0*/  STL [R1+0x1f0], R27 ;  /* 0x0001f01b01007387 */ /* 0x0001e20000100800 */
[--C-:B------:R-:W-:Y:S01]  /*d7c0*/  @!P6 IMAD.IADD R25, R25, 0x1, -R29.reuse ;  /* 0x000000011919e824 */ /* 0x100fe200078e0a1d */
[----:B------:R-:W-:Y:S01]  /*d7d0*/  ISETP.GT.U32.AND P4, PT, R29, R20, PT ;  /* 0x000000141d00720c */ /* 0x000fe20003f84070 */
[--C-:B------:R-:W-:Y:S01]  /*d7e0*/  @!P3 IMAD.IADD R19, R19, 0x1, -R29.reuse ;  /* 0x000000011313b824 */ /* 0x100fe200078e0a1d */
[----:B0-----:R-:W5:Y:S06]  /*d7f0*/  LDL.LU R27, [R1+0x1a0] ;  /* 0x0001a000011b7983 */ /* 0x001f6c0000300800 */
[--C-:B------:R-:W-:Y:S01]  /*d800*/  @!P2 IMAD.IADD R26, R26, 0x1, -R29.reuse ;  /* 0x000000011a1aa824 */ /* 0x100fe200078e0a1d */
[----:B------:R-:W-:Y:S01]  /*d810*/  ISETP.GT.U32.AND P5, PT, R29, R22, PT ;  /* 0x000000161d00720c */ /* 0x000fe20003fa4070 */
[--C-:B------:R-:W-:Y:S01]  /*d820*/  @!P0 IMAD.IADD R11, R11, 0x1, -R29.reuse ;  /* 0x000000010b0b8824 */ /* 0x100fe200078e0a1d */
[C---:B------:R-:W-:Y:S01]  /*d830*/  ISETP.GT.U32.AND P3, PT, R29.reuse, R21, PT ;  /* 0x000000151d00720c */ /* 0x040fe20003f64070 */
[--C-:B------:R-:W-:Y:S01]  /*d840*/  @!P1 IMAD.IADD R12, R12, 0x1, -R29.reuse ;  /* 0x000000010c0c9824 */ /* 0x100fe200078e0a1d */
[----:B------:R-:W-:Y:S01]  /*d850*/  STL [R1+0x1d4], R2 ;  /* 0x0001d40201007387 */ /* 0x000fe20000100800 */
[----:B------:R-:W-:Y:S01]  /*d860*/  @!P4 IMAD.IADD R20, R20, 0x1, -R29 ;  /* 0x000000011414c824 */ /* 0x000fe200078e0a1d */
[----:B------:R-:W-:-:S02]  /*d870*/  ISETP.GT.U32.AND P4, PT, R29, R23, PT ;  /* 0x000000171d00720c */ /* 0x000fc40003f84070 */
[----:B------:R-:W-:Y:S04]  /*d880*/  STL [R1+0x1dc], R17 ;  /* 0x0001dc1101007387 */ /* 0x000fe80000100800 */
[----:B------:R-:W-:Y:S01]  /*d890*/  STL [R1+0x1e4], R18 ;  /* 0x0001e41201007387 */ /* 0x000fe20000100800 */
[--C-:B------:R-:W-:Y:S02]  /*d8a0*/  @!P5 IMAD.IADD R22, R22, 0x1, -R29.reuse ;  /* 0x000000011616d824 */ /* 0x100fe400078e0a1d */
[--C-:B------:R-:W-:Y:S01]  /*d8b0*/  @!P3 IMAD.IADD R21, R21, 0x1, -R29.reuse ;  /* 0x000000011515b824 */ /* 0x100fe200078e0a1d */
[----:B------:R-:W-:Y:S04]  /*d8c0*/  STL [R1+0x1e8], R19 ;  /* 0x0001e81301007387 */ /* 0x000fe80000100800 */
[----:B------:R-:W-:Y:S04]  /*d8d0*/  STL [R1+0x1e0], R20 ;  /* 0x0001e01401007387 */ /* 0x000fe80000100800 */
[----:B------:R0:W-:Y:S04]  /*d8e0*/  STL [R1+0x1c4], R25 ;  /* 0x0001c41901007387 */ /* 0x0001e80000100800 */
[----:B------:R1:W-:Y:S04]  /*d8f0*/  STL [R1+0x1d8], R22 ;  /* 0x0001d81601007387 */ /* 0x0003e80000100800 */
[----:B0-----:R-:W5:Y:S04]  /*d900*/  LDL R25, [R1+0x342c] ;  /* 0x00342c0001197983 */ /* 0x001f680000100800 */
[----:B------:R-:W5:Y:S01]  /*d910*/  LDL.LU R18, [R1+0x180] ;  /* 0x0001800001127983 */ /* 0x000f620000300800 */
[----:B------:R-:W-:-:S03]  /*d920*/  @!P4 IMAD.IADD R23, R23, 0x1, -R29 ;  /* 0x000000011717c824 */ /* 0x000fc600078e0a1d */
[----:B------:R-:W5:Y:S04]  /*d930*/  LDL.LU R17, [R1+0x188] ;  /* 0x0001880001117983 */ /* 0x000f680000300800 */
[----:B------:R-:W5:Y:S04]  /*d940*/  LDL.LU R19, [R1+0x190] ;  /* 0x0001900001137983 */ /* 0x000f680000300800 */
[----:B------:R-:W5:Y:S04]  /*d950*/  LDL.LU R20, [R1+0x198] ;  /* 0x0001980001147983 */ /* 0x000f680000300800 */
[----:B-1----:R-:W5:Y:S01]  /*d960*/  LDL.LU R22, [R1+0x18c] ;  /* 0x00018c0001167983 */ /* 0x002f620000300800 */
[----:B---3--:R-:W-:-:S02]  /*d970*/  ISETP.GT.U32.AND P6, PT, R29, R8, PT ;  /* 0x000000081d00720c */ /* 0x008fc40003fc4070 */
[C---:B----4-:R-:W-:Y:S02]  /*d980*/  ISETP.GT.U32.AND P2, PT, R29.reuse, R9, PT ;  /* 0x000000091d00720c */ /* 0x050fe40003f44070 */
[C---:B--2---:R-:W-:Y:S02]  /*d990*/  ISETP.GT.U32.AND P0, PT, R29.reuse, R13, PT ;  /* 0x0000000d1d00720c */ /* 0x044fe40003f04070 */
[----:B------:R-:W-:-:S07]  /*d9a0*/  ISETP.GT.U32.AND P1, PT, R29, R14, PT ;  /* 0x0000000e1d00720c */ /* 0x000fce0003f24070 */
[--C-:B------:R-:W-:Y:S01]  /*d9b0*/  @!P6 IMAD.IADD R8, R8, 0x1, -R29.reuse ;  /* 0x000000010808e824 */ /* 0x100fe200078e0a1d */
[----:B------:R-:W-:Y:S01]  /*d9c0*/  ISETP.GT.U32.AND P6, PT, R29, R26, PT ;  /* 0x0000001a1d00720c */ /* 0x000fe20003fc4070 */
[--C-:B------:R-:W-:Y:S01]  /*d9d0*/  @!P2 IMAD.IADD R9, R9, 0x1, -R29.reuse ;  /* 0x000000010909a824 */ /* 0x100fe200078e0a1d */
[----:B------:R-:W-:Y:S01]  /*d9e0*/  ISETP.GT.U32.AND P2, PT, R29, R11, PT ;  /* 0x0000000b1d00720c */ /* 0x000fe20003f44070 */
[--C-:B------:R-:W-:Y:S01]  /*d9f0*/  @!P0 IMAD.IADD R13, R13, 0x1, -R29.reuse ;  /* 0x000000010d0d8824 */ /* 0x100fe200078e0a1d */
[C---:B------:R-:W-:Y:S02]  /*da00*/  ISETP.GT.U32.AND P0, PT, R29.reuse, R12, PT ;  /* 0x0000000c1d00720c */ /* 0x040fe40003f04070 */
[C---:B------:R-:W-:Y:S01]  /*da10*/  ISETP.GT.U32.AND P3, PT, R29.reuse, R15, PT ;  /* 0x0000000f1d00720c */ /* 0x040fe20003f64070 */
[----:B------:R-:W-:Y:S01]  /*da20*/  @!P1 IMAD.IADD R14, R14, 0x1, -R29 ;  /* 0x000000010e0e9824 */ /* 0x000fe200078e0a1d */
[----:B------:R-:W-:-:S05]  /*da30*/  ISETP.GT.U32.AND P1, PT, R29, R21, PT ;  /* 0x000000151d00720c */ /* 0x000fca0003f24070 */
[--C-:B------:R-:W-:Y:S01]  /*da40*/  @!P6 IMAD.IADD R26, R26, 0x1, -R29.reuse ;  /* 0x000000011a1ae824 */ /* 0x100fe200078e0a1d */
[----:B------:R-:W-:Y:S01]  /*da50*/  ISETP.GT.U32.AND P5, PT, R29, R24, PT ;  /* 0x000000181d00720c */ /* 0x000fe20003fa4070 */
[--C-:B------:R-:W-:Y:S01]  /*da60*/  @!P2 IMAD.IADD R11, R11, 0x1, -R29.reuse ;  /* 0x000000010b0ba824 */ /* 0x100fe200078e0a1d */
[----:B------:R-:W-:Y:S02]  /*da70*/  ISETP.GT.U32.AND P4, PT, R29, R16, PT ;  /* 0x000000101d00720c */ /* 0x000fe40003f84070 */
[----:B------:R0:W-:Y:S01]  /*da80*/  STL [R1+0x1cc], R26 ;  /* 0x0001cc1a01007387 */ /* 0x0001e20000100800 */
[--C-:B------:R-:W-:Y:S02]  /*da90*/  @!P0 IMAD.IADD R12, R12, 0x1, -R29.reuse ;  /* 0x000000010c0c8824 */ /* 0x100fe400078e0a1d */
[--C-:B------:R-:W-:Y:S01]  /*daa0*/  @!P3 IMAD.IADD R15, R15, 0x1, -R29.reuse ;  /* 0x000000010f0fb824 */ /* 0x100fe200078e0a1d */
[----:B------:R-:W-:Y:S01]  /*dab0*/  ISETP.GT.U32.AND P3, PT, R29, R23, PT ;  /* 0x000000171d00720c */ /* 0x000fe20003f64070 */
[--C-:B------:R-:W-:Y:S01]  /*dac0*/  @!P1 IMAD.IADD R21, R21, 0x1, -R29.reuse ;  /* 0x0000000115159824 */ /* 0x100fe200078e0a1d */
[----:B0-----:R-:W2:Y:S04]  /*dad0*/  LDL.LU R26, [R1+0x184] ;  /* 0x00018400011a7983 */ /* 0x001ea80000300800 */
[----:B------:R0:W-:Y:S04]  /*dae0*/  STL [R1+0x1d0], R11 ;  /* 0x0001d00b01007387 */ /* 0x0001e80000100800 */
[----:B------:R-:W3:Y:S04]  /*daf0*/  LDL.LU R10, [R1+0x16c] ;  /* 0x00016c00010a7983 */ /* 0x000ee80000300800 */
[----:B------:R1:W-:Y:S01]  /*db00*/  STL [R1+0x1c8], R12 ;  /* 0x0001c80c01007387 */ /* 0x0003e20000100800 */
[----:B------:R-:W-:-:S03]  /*db10*/  @!P5 IMAD.IADD R24, R24, 0x1, -R29 ;  /* 0x000000011818d824 */ /* 0x000fc600078e0a1d */
[----:B0-----:R-:W4:Y:S04]  /*db20*/  LDL.LU R11, [R1+0x174] ;  /* 0x00017400010b7983 */ /* 0x001f280000300800 */
[----:B------:R0:W-:Y:S04]  /*db30*/  STL [R1+0x1ac], R21 ;  /* 0x0001ac1501007387 */ /* 0x0001e80000100800 */
[----:B-1----:R-:W2:Y:S01]  /*db40*/  LDL.LU R12, [R1+0x178] ;  /* 0x00017800010c7983 */ /* 0x002ea20000300800 */
[----:B------:R-:W-:Y:S01]  /*db50*/  @!P4 IMAD.IADD R16, R16, 0x1, -R29 ;  /* 0x000000011010c824 */ /* 0x000fe200078e0a1d */
[----:B------:R-:W-:-:S02]  /*db60*/  ISETP.GT.U32.AND P4, PT, R29, R24, PT ;  /* 0x000000181d00720c */ /* 0x000fc40003f84070 */
[----:B0-----:R-:W2:Y:S01]  /*db70*/  LDL.LU R21, [R1+0x170] ;  /* 0x0001700001157983 */ /* 0x001ea20000300800 */
[----:B------:R-:W-:-:S05]  /*db80*/  @!P3 IMAD.IADD R23, R23, 0x1, -R29 ;  /* 0x000000011717b824 */ /* 0x000fca00078e0a1d */
[----:B------:R0:W-:Y:S05]  /*db90*/  STL [R1+0x1b4], R23 ;  /* 0x0001b41701007387 */ /* 0x0001ea0000100800 */
[----:B------:R-:W-:Y:S01]  /*dba0*/  @!P4 IMAD.IADD R24, R24, 0x1, -R29 ;  /* 0x000000011818c824 */ /* 0x000fe200078e0a1d */
[----:B0-----:R-:W2:Y:S04]  /*dbb0*/  LDL.LU R23, [R1+0x14c] ;  /* 0x00014c0001177983 */ /* 0x001ea80000300800 */
[----:B------:R0:W-:Y:S04]  /*dbc0*/  STL [R1+0x1bc], R24 ;  /* 0x0001bc1801007387 */ /* 0x0001e80000100800 */
[----:B0-----:R-:W2:Y:S01]  /*dbd0*/  LDL.LU R24, [R1+0x154] ;  /* 0x0001540001187983 */ /* 0x001ea20000300800 */
[----:B-----5:R-:W-:-:S02]  /*dbe0*/  ISETP.GT.U32.AND P5, PT, R29, R27, PT ;  /* 0x0000001b1d00720c */ /* 0x020fc40003fa4070 */
        /* <DEDUP_REMOVED lines=11> */
[----:B------:R-:W-:Y:S02]  /*dca0*/  ISETP.GT.U32.AND P0, PT, R29, R19, PT ;  /* 0x000000131d00720c */ /* 0x000fe40003f04070 */
[----:B------:R-:W-:Y:S02]  /*dcb0*/  IABS R2, R25 ;  /* 0x0000001900027213 */ /* 0x000fe40000000000 */
[----:B------:R-:W5:Y:S01]  /*dcc0*/  LDL.LU R25, [R1+0x164] ;  /* 0x0001640001197983 */ /* 0x000f620000300800 */
[--C-:B------:R-:W-:Y:S01]  /*dcd0*/  @!P6 IMAD.IADD R27, R27, 0x1, -R29.reuse ;  /* 0x000000011b1be824 */ /* 0x100fe200078e0a1d */
[----:B------:R-:W-:Y:S01]  /*dce0*/  ISETP.GT.U32.AND P3, PT, R29, R15, PT ;  /* 0x0000000f1d00720c */ /* 0x000fe20003f64070 */
[----:B------:R-:W-:-:S02]  /*dcf0*/  @!P1 IMAD.IADD R14, R14, 0x1, -R29 ;  /* 0x000000010e0e9824 */ /* 0x000fc400078e0a1d */
[--C-:B------:R-:W-:Y:S01]  /*dd00*/  @!P5 IMAD.IADD R18, R18, 0x1, -R29.reuse ;  /* 0x000000011212d824 */ /* 0x100fe200078e0a1d */
[----:B------:R-:W-:Y:S01]  /*dd10*/  ISETP.GT.U32.AND P1, PT, R29, R20, PT ;  /* 0x000000141d00720c */ /* 0x000fe20003f24070 */
[--C-:B------:R-:W-:Y:S01]  /*dd20*/  @!P2 IMAD.IADD R17, R17, 0x1, -R29.reuse ;  /* 0x000000011111a824 */ /* 0x100fe200078e0a1d */
[----:B------:R-:W-:Y:S01]  /*dd30*/  ISETP.GT.U32.AND P4, PT, R29, R16, PT ;  /* 0x000000101d00720c */ /* 0x000fe20003f84070 */
[--C-:B------:R-:W-:Y:S01]  /*dd40*/  @!P0 IMAD.IADD R19, R19, 0x1, -R29.reuse ;  /* 0x0000000113138824 */ /* 0x100fe200078e0a1d */
[----:B------:R-:W-:Y:S05]  /*dd50*/  STL [R1+0x1c0], R8 ;  /* 0x0001c00801007387 */ /* 0x000fea0000100800 */
[--C-:B------:R-:W-:Y:S01]  /*dd60*/  @!P3 IMAD.IADD R15, R15, 0x1, -R29.reuse ;  /* 0x000000010f0fb824 */ /* 0x100fe200078e0a1d */
[----:B------:R-:W-:Y:S01]  /*dd70*/  ISETP.GT.U32.AND P3, PT, R29, R22, PT ;  /* 0x000000161d00720c */ /* 0x000fe20003f64070 */
[----:B------:R-:W-:Y:S02]  /*dd80*/  STL [R1+0x1b8], R9 ;  /* 0x0001b80901007387 */ /* 0x000fe40000100800 */
[----:B------:R-:W-:-:S02]  /*dd90*/  @!P1 IMAD.IADD R20, R20, 0x1, -R29 ;  /* 0x0000000114149824 */ /* 0x000fc400078e0a1d */
[--C-:B------:R-:W-:Y:S01]  /*dda0*/  @!P4 IMAD.IADD R16, R16, 0x1, -R29.reuse ;  /* 0x000000011010c824 */ /* 0x100fe200078e0a1d */
[----:B------:R-:W-:Y:S04]  /*ddb0*/  STL [R1+0x1b0], R13 ;  /* 0x0001b00d01007387 */ /* 0x000fe80000100800 */
[----:B------:R-:W-:Y:S04]  /*ddc0*/  STL [R1+0x19c], R14 ;  /* 0x00019c0e01007387 */ /* 0x000fe80000100800 */
[----:B------:R-:W-:Y:S04]  /*ddd0*/  STL [R1+0x1a4], R15 ;  /* 0x0001a40f01007387 */ /* 0x000fe80000100800 */
[----:B------:R0:W-:Y:S04]  /*dde0*/  STL [R1+0x1a0], R27 ;  /* 0x0001a01b01007387 */ /* 0x0001e80000100800 */
[----:B------:R1:W-:Y:S01]  /*ddf0*/  STL [R1+0x1a8], R16 ;  /* 0x0001a81001007387 */ /* 0x0003e20000100800 */
[----:B------:R-:W-:-:S03]  /*de00*/  @!P3 IMAD.IADD R22, R22, 0x1, -R29 ;  /* 0x000000011616b824 */ /* 0x000fc600078e0a1d */
[----:B0-----:R-:W5:Y:S04]  /*de10*/  LDL.LU R27, [R1+0x168] ;  /* 0x00016800011b7983 */ /* 0x001f680000300800 */
[----:B------:R-:W5:Y:S04]  /*de20*/  LDL.LU R13, [R1+0x160] ;  /* 0x00016000010d7983 */ /* 0x000f680000300800 */
[----:B------:R-:W5:Y:S04]  /*de30*/  LDL.LU R14, [R1+0x150] ;  /* 0x00015000010e7983 */ /* 0x000f680000300800 */
[----:B------:R-:W5:Y:S04]  /*de40*/  LDL.LU R15, [R1+0x12c] ;  /* 0x00012c00010f7983 */ /* 0x000f680000300800 */
[----:B-1----:R-:W5:Y:S01]  /*de50*/  LDL.LU R16, [R1+0x134] ;  /* 0x0001340001107983 */ /* 0x002f620000300800 */
[----:B---3--:R-:W-:-:S02]  /*de60*/  ISETP.GT.U32.AND P6, PT, R29, R10, PT ;  /* 0x0000000a1d00720c */ /* 0x008fc40003fc4070 */
        /* <DEDUP_REMOVED lines=8> */
[----:B------:R-:W-:-:S07]  /*def0*/  ISETP.GT.U32.AND P2, PT, R29, R19, PT ;  /* 0x000000131d00720c */ /* 0x000fce0003f44070 */
[--C-:B------:R-:W-:Y:S01]  /*df00*/  @!P0 IMAD.IADD R21, R21, 0x1, -R29.reuse ;  /* 0x0000000115158824 */ /* 0x100fe200078e0a1d */
[C---:B------:R-:W-:Y:S02]  /*df10*/  ISETP.GT.U32.AND P1, PT, R29.reuse, R23, PT ;  /* 0x000000171d00720c */ /* 0x040fe40003f24070 */
[C---:B------:R-:W-:Y:S02]  /*df20*/  ISETP.GT.U32.AND P0, PT, R29.reuse, R20, PT ;  /* 0x000000141d00720c */ /* 0x040fe40003f04070 */
[----:B------:R-:W-:Y:S01]  /*df30*/  ISETP.GT.U32.AND P4, PT, R29, R26, PT ;  /* 0x0000001a1d00720c */ /* 0x000fe20003f84070 */
[--C-:B------:R-:W-:Y:S02]  /*df40*/  @!P6 IMAD.IADD R18, R18, 0x1, -R29.reuse ;  /* 0x000000011212e824 */ /* 0x100fe400078e0a1d */
[--C-:B------:R-:W-:Y:S02]  /*df50*/  @!P5 IMAD.IADD R17, R17, 0x1, -R29.reuse ;  /* 0x000000011111d824 */ /* 0x100fe400078e0a1d */
[----:B------:R-:W-:Y:S01]  /*df60*/  @!P2 IMAD.IADD R19, R19, 0x1, -R29 ;  /* 0x000000011313a824 */ /* 0x000fe200078e0a1d */
[----:B------:R0:W-:Y:S01]  /*df70*/  STL [R1+0x180], R18 ;  /* 0x0001801201007387 */ /* 0x0001e20000100800 */
[----:B------:R-:W-:-:S02]  /*df80*/  ISETP.GT.U32.AND P3, PT, R29, R24, PT ;  /* 0x000000181d00720c */ /* 0x000fc40003f64070 */
[--C-:B------:R-:W-:Y:S01]  /*df90*/  @!P1 IMAD.IADD R23, R23, 0x1, -R29.reuse ;  /* 0x0000000117179824 */ /* 0x100fe200078e0a1d */
[----:B------:R-:W-:Y:S01]  /*dfa0*/  ISETP.GT.U32.AND P1, PT, R29, R22, PT ;  /* 0x000000161d00720c */ /* 0x000fe20003f24070 */
[--C-:B------:R-:W-:Y:S01]  /*dfb0*/  @!P0 IMAD.IADD R20, R20, 0x1, -R29.reuse ;  /* 0x0000000114148824 */ /* 0x100fe200078e0a1d */
[----:B0-----:R-:W2:Y:S04]  /*dfc0*/  LDL.LU R18, [R1+0x148] ;  /* 0x0001480001127983 */ /* 0x001ea80000300800 */
[----:B------:R0:W-:Y:S01]  /*dfd0*/  STL [R1+0x188], R17 ;  /* 0x0001881101007387 */ /* 0x0001e20000100800 */
[----:B------:R-:W-:-:S03]  /*dfe0*/  @!P4 IMAD.IADD R26, R26, 0x1, -R29 ;  /* 0x000000011a1ac824 */ /* 0x000fc600078e0a1d */
[----:B------:R-:W3:Y:S04]  /*dff0*/  LDL.LU R8, [R1+0x130] ;  /* 0x0001300001087983 */ /* 0x000ee80000300800 */
[----:B------:R1:W-:Y:S04]  /*e000*/  STL [R1+0x190], R19 ;  /* 0x0001901301007387 */ /* 0x0003e80000100800 */
[----:B------:R-:W4:Y:S01]  /*e010*/  LDL.LU R9, [R1+0x110] ;  /* 0x0001100001097983 */ /* 0x000f220000300800 */
[----:B------:R-:W-:-:S03]  /*e020*/  @!P3 IMAD.IADD R24, R24, 0x1, -R29 ;  /* 0x000000011818b824 */ /* 0x000fc600078e0a1d */
[----:B------:R-:W-:Y:S01]  /*e030*/  STL [R1+0x198], R20 ;  /* 0x0001981401007387 */ /* 0x000fe20000100800 */
[----:B------:R-:W-:-:S03]  /*e040*/  ISETP.GT.U32.AND P3, PT, R29, R26, PT ;  /* 0x0000001a1d00720c */ /* 0x000fc60003f64070 */
[----:B0-----:R-:W2:Y:S01]  /*e050*/  LDL.LU R17, [R1+0x118] ;  /* 0x0001180001117983 */ /* 0x001ea20000300800 */
[----:B------:R-:W-:-:S03]  /*e060*/  @!P1 IMAD.IADD R22, R22, 0x1, -R29 ;  /* 0x0000000116169824 */ /* 0x000fc600078e0a1d */
[----:B-1----:R-:W2:Y:S04]  /*e070*/  LDL.LU R19, [R1+0x120] ;  /* 0x0001200001137983 */ /* 0x002ea80000300800 */
[----:B------:R0:W-:Y:S02]  /*e080*/  STL [R1+0x18c], R22 ;  /* 0x00018c1601007387 */ /* 0x0001e40000100800 */
[----:B------:R-:W-:Y:S02]  /*e090*/  @!P3 IMAD.IADD R26, R26, 0x1, -R29 ;  /* 0x000000011a1ab824 */ /* 0x000fe400078e0a1d */
[----:B0-----:R-:W2:Y:S04]  /*e0a0*/  LDL.LU R22, [R1+0x128] ;  /* 0x0001280001167983 */ /* 0x001ea80000300800 */
        /* <DEDUP_REMOVED lines=8> */
[C---:B------:R-:W-:Y:S02]  /*e130*/  ISETP.GT.U32.AND P6, PT, R29.reuse, R25, PT ;  /* 0x000000191d00720c */ /* 0x040fe40003fc4070 */
[----:B------:R-:W-:Y:S01]  /*e140*/  ISETP.GT.U32.AND P0, PT, R29, R21, PT ;  /* 0x000000151d00720c */ /* 0x000fe20003f04070 */
[----:B------:R-:W-:Y:S01]  /*e150*/  @!P5 IMAD.IADD R11, R11, 0x1, -R29 ;  /* 0x000000010b0bd824 */ /* 0x000fe200078e0a1d */
[----:B------:R-:W-:-:S05]  /*e160*/  ISETP.GT.U32.AND P5, PT, R29, R13, PT ;  /* 0x0000000d1d00720c */ /* 0x000fca0003fa4070 */
[--C-:B------:R-:W-:Y:S01]  /*e170*/  @!P4 IMAD.IADD R10, R10, 0x1, -R29.reuse ;  /* 0x000000010a0ac824 */ /* 0x100fe200078e0a1d */
[C---:B------:R-:W-:Y:S02]  /*e180*/  ISETP.GT.U32.AND P4, PT, R29.reuse, R27, PT ;  /* 0x0000001b1d00720c */ /* 0x040fe40003f84070 */
[----:B------:R-:W-:Y:S01]  /*e190*/  ISETP.GT.U32.AND P1, PT, R29, R23, PT ;  /* 0x000000171d00720c */ /* 0x000fe20003f24070 */
[--C-:B------:R-:W-:Y:S01]  /*e1a0*/  @!P6 IMAD.IADD R25, R25, 0x1, -R29.reuse ;  /* 0x000000011919e824 */ /* 0x100fe200078e0a1d */
[C---:B------:R-:W-:Y:S01]  /*e1b0*/  ISETP.GT.U32.AND P3, PT, R29.reuse, R24, PT ;  /* 0x000000181d00720c */ /* 0x040fe20003f64070 */
[--C-:B------:R-:W-:Y:S01]  /*e1c0*/  @!P2 IMAD.IADD R12, R12, 0x1, -R29.reuse ;  /* 0x000000010c0ca824 */ /* 0x100fe200078e0a1d */
[----:B------:R-:W-:Y:S01]  /*e1d0*/  ISETP.GT.U32.AND P2, PT, R29, R14, PT ;  /* 0x0000000e1d00720c */ /* 0x000fe20003f44070 */
[--C-:B------:R-:W-:Y:S01]  /*e1e0*/  @!P0 IMAD.IADD R21, R21, 0x1, -R29.reuse ;  /* 0x0000000115158824 */ /* 0x100fe200078e0a1d */
[----:B------:R-:W-:Y:S01]  /*e1f0*/  ISETP.GT.U32.AND P0, PT, R29, R15, PT ;  /* 0x0000000f1d00720c */ /* 0x000fe20003f04070 */
[----:B------:R-:W-:-:S04]  /*e200*/  @!P5 IMAD.IADD R13, R13, 0x1, -R29 ;  /* 0x000000010d0dd824 */ /* 0x000fc800078e0a1d */
[--C-:B------:R-:W-:Y:S02]  /*e210*/  @!P4 IMAD.IADD R27, R27, 0x1, -R29.reuse ;  /* 0x000000011b1bc824 */ /* 0x100fe400078e0a1d */
[--C-:B------:R-:W-:Y:S01]  /*e220*/  @!P1 IMAD.IADD R23, R23, 0x1, -R29.reuse ;  /* 0x0000000117179824 */ /* 0x100fe200078e0a1d */
[----:B------:R-:W-:Y:S01]  /*e230*/  ISETP.GT.U32.AND P1, PT, R29, R16, PT ;  /* 0x000000101d00720c */ /* 0x000fe20003f24070 */
[--C-:B------:R-:W-:Y:S01]  /*e240*/  @!P3 IMAD.IADD R24, R24, 0x1, -R29.reuse ;  /* 0x000000011818b824 */ /* 0x100fe200078e0a1d */
[----:B------:R-:W-:Y:S01]  /*e250*/  STL [R1+0x16c], R10 ;  /* 0x00016c0a01007387 */ /* 0x000fe20000100800 */
[--C-:B------:R-:W-:Y:S02]  /*e260*/  @!P2 IMAD.IADD R14, R14, 0x1, -R29.reuse ;  /* 0x000000010e0ea824 */ /* 0x100fe400078e0a1d */
[--C-:B------:R-:W-:Y:S01]  /*e270*/  @!P0 IMAD.IADD R15, R15, 0x1, -R29.reuse ;  /* 0x000000010f0f8824 */ /* 0x100fe200078e0a1d */
[----:B------:R-:W-:Y:S04]  /*e280*/  STL [R1+0x174], R11 ;  /* 0x0001740b01007387 */ /* 0x000fe80000100800 */
[----:B------:R-:W-:Y:S04]  /*e290*/  STL [R1+0x178], R12 ;  /* 0x0001780c01007387 */ /* 0x000fe80000100800 */
[----:B------:R-:W-:Y:S04]  /*e2a0*/  STL [R1+0x170], R21 ;  /* 0x0001701501007387 */ /* 0x000fe80000100800 */
[----:B------:R-:W-:Y:S01]  /*e2b0*/  STL [R1+0x14c], R23 ;  /* 0x00014c1701007387 */ /* 0x000fe20000100800 */
[----:B------:R-:W-:-:S03]  /*e2c0*/  @!P1 IMAD.IADD R16, R16, 0x1, -R29 ;  /* 0x0000000110109824 */ /* 0x000fc600078e0a1d */
[----:B------:R0:W-:Y:S04]  /*e2d0*/  STL [R1+0x154], R24 ;  /* 0x0001541801007387 */ /* 0x0001e80000100800 */
[----:B0-----:R-:W5:Y:S04]  /*e2e0*/  LDL.LU R24, [R1+0xf4] ;  /* 0x0000f40001187983 */ /* 0x001f680000300800 */
[----:B------:R-:W5:Y:S04]  /*e2f0*/  LDL.LU R10, [R1+0xfc] ;  /* 0x0000fc00010a7983 */ /* 0x000f680000300800 */
[----:B------:R-:W5:Y:S04]  /*e300*/  LDL.LU R21, [R1+0x100] ;  /* 0x0001000001157983 */ /* 0x000f680000300800 */
[----:B------:R0:W-:Y:S04]  /*e310*/  STL [R1+0x164], R25 ;  /* 0x0001641901007387 */ /* 0x0001e80000100800 */
[----:B------:R-:W5:Y:S04]  /*e320*/  LDL.LU R23, [R1+0xf8] ;  /* 0x0000f80001177983 */ /* 0x000f680000300800 */
[----:B0-----:R-:W5:Y:S01]  /*e330*/  LDL.LU R25, [R1+0xd4] ;  /* 0x0000d40001197983 */ /* 0x001f620000300800 */
[----:B---3--:R-:W-:-:S02]  /*e340*/  ISETP.GT.U32.AND P6, PT, R29, R8, PT ;  /* 0x000000081d00720c */ /* 0x008fc40003fc4070 */
[C---:B----4-:R-:W-:Y:S02]  /*e350*/  ISETP.GT.U32.AND P4, PT, R29.reuse, R9, PT ;  /* 0x000000091d00720c */ /* 0x050fe40003f84070 */
[----:B--2---:R-:W-:-:S09]  /*e360*/  ISETP.GT.U32.AND P5, PT, R29, R17, PT ;  /* 0x000000111d00720c */ /* 0x004fd20003fa4070 */
[--C-:B------:R-:W-:Y:S01]  /*e370*/  @!P6 IMAD.IADD R8, R8, 0x1, -R29.reuse ;  /* 0x000000010808e824 */ /* 0x100fe200078e0a1d */
[C---:B------:R-:W-:Y:S02]  /*e380*/  ISETP.GT.U32.AND P3, PT, R29.reuse, R18, PT ;  /* 0x000000121d00720c */ /* 0x040fe40003f64070 */
[----:B------:R-:W-:Y:S01]  /*e390*/  ISETP.GT.U32.AND P6, PT, R29, R27, PT ;  /* 0x0000001b1d00720c */ /* 0x000fe20003fc4070 */
[--C-:B------:R-:W-:Y:S01]  /*e3a0*/  @!P4 IMAD.IADD R9, R9, 0x1, -R29.reuse ;  /* 0x000000010909c824 */ /* 0x100fe200078e0a1d */
[C---:B------:R-:W-:Y:S02]  /*e3b0*/  ISETP.GT.U32.AND P4, PT, R29.reuse, R13, PT ;  /* 0x0000000d1d00720c */ /* 0x040fe40003f84070 */
[----:B------:R-:W-:Y:S01]  /*e3c0*/  ISETP.GT.U32.AND P2, PT, R29, R19, PT ;  /* 0x000000131d00720c */ /* 0x000fe20003f44070 */
[----:B------:R-:W-:Y:S01]  /*e3d0*/  @!P5 IMAD.IADD R17, R17, 0x1, -R29 ;  /* 0x000000011111d824 */ /* 0x000fe200078e0a1d */
[C---:B------:R-:W-:Y:S02]  /*e3e0*/  ISETP.GT.U32.AND P5, PT, R29.reuse, R14, PT ;  /* 0x0000000e1d00720c */ /* 0x040fe40003fa4070 */
[----:B------:R-:W-:-:S03]  /*e3f0*/  ISETP.GT.U32.AND P0, PT, R29, R22, PT ;  /* 0x000000161d00720c */ /* 0x000fc60003f04070 */
[--C-:B------:R-:W-:Y:S01]  /*e400*/  @!P3 IMAD.IADD R18, R18, 0x1, -R29.reuse ;  /* 0x000000011212b824 */ /* 0x100fe200078e0a1d */
[----:B------:R-:W-:Y:S01]  /*e410*/  ISETP.GT.U32.AND P1, PT, R29, R20, PT ;  /* 0x000000141d00720c */ /* 0x000fe20003f24070 */
[--C-:B------:R-:W-:Y:S02]  /*e420*/  @!P6 IMAD.IADD R27, R27, 0x1, -R29.reuse ;  /* 0x000000011b1be824 */ /* 0x100fe400078e0a1d */
[--C-:B------:R-:W-:Y:S02]  /*e430*/  @!P4 IMAD.IADD R13, R13, 0x1, -R29.reuse ;  /* 0x000000010d0dc824 */ /* 0x100fe400078e0a1d */
[----:B------:R-:W-:Y:S01]  /*e440*/  @!P2 IMAD.IADD R19, R19, 0x1, -R29 ;  /* 0x000000011313a824 */ /* 0x000fe200078e0a1d */
[----:B------:R-:W-:-:S03]  /*e450*/  ISETP.GT.U32.AND P2, PT, R29, R15, PT ;  /* 0x0000000f1d00720c */ /* 0x000fc60003f44070 */
[--C-:B------:R-:W-:Y:S01]  /*e460*/  @!P0 IMAD.IADD R22, R22, 0x1, -R29.reuse ;  /* 0x0000000116168824 */ /* 0x100fe200078e0a1d */
[C---:B------:R-:W-:Y:S02]  /*e470*/  ISETP.GT.U32.AND P0, PT, R29.reuse, R16, PT ;  /* 0x000000101d00720c */ /* 0x040fe40003f04070 */
[C---:B------:R-:W-:Y:S01]  /*e480*/  ISETP.GT.U32.AND P3, PT, R29.reuse, R26, PT ;  /* 0x0000001a1d00720c */ /* 0x040fe20003f64070 */
[----:B------:R0:W-:Y:S01]  /*e490*/  STL [R1+0x168], R27 ;  /* 0x0001681b01007387 */ /* 0x0001e20000100800 */
[--C-:B------:R-:W-:Y:S02]  /*e4a0*/  @!P5 IMAD.IADD R14, R14, 0x1, -R29.reuse ;  /* 0x000000010e0ed824 */ /* 0x100fe400078e0a1d */
[--C-:B------:R-:W-:Y:S01]  /*e4b0*/  @!P1 IMAD.IADD R20, R20, 0x1, -R29.reuse ;  /* 0x0000000114149824 */ /* 0x100fe200078e0a1d */
[----:B------:R-:W-:Y:S01]  /*e4c0*/  ISETP.GT.U32.AND P1, PT, R29, R18, PT ;  /* 0x000000121d00720c */ /* 0x000fe20003f24070 */
[----:B0-----:R-:W2:Y:S04]  /*e4d0*/  LDL.LU R27, [R1+0xdc] ;  /* 0x0000dc00011b7983 */ /* 0x001ea80000300800 */
[----:B------:R-:W3:Y:S04]  /*e4e0*/  LDL.LU R11, [R1+0xec] ;  /* 0x0000ec00010b7983 */ /* 0x000ee80000300800 */
[----:B------:R0:W-:Y:S04]  /*e4f0*/  STL [R1+0x160], R13 ;  /* 0x0001600d01007387 */ /* 0x0001e80000100800 */
[----:B------:R-:W4:Y:S01]  /*e500*/  LDL.LU R12, [R1+0xf0] ;  /* 0x0000f000010c7983 */ /* 0x000f220000300800 */
[----:B------:R-:W-:-:S03]  /*e510*/  @!P3 IMAD.IADD R26, R26, 0x1, -R29 ;  /* 0x000000011a1ab824 */ /* 0x000fc600078e0a1d */
[----:B------:R1:W-:Y:S01]  /*e520*/  STL [R1+0x150], R14 ;  /* 0x0001500e01007387 */ /* 0x0003e20000100800 */
[----:B------:R-:W-:-:S03]  /*e530*/  ISETP.GT.U32.AND P3, PT, R29, R8, PT ;  /* 0x000000081d00720c */ /* 0x000fc60003f64070 */
[----:B0-----:R-:W2:Y:S01]  /*e540*/  LDL.LU R13, [R1+0xe8] ;  /* 0x0000e800010d7983 */ /* 0x001ea20000300800 */
[C---:B------:R-:W-:Y:S01]  /*e550*/  ISETP.GT.U32.AND P4, PT, R29.reuse, R9, PT ;  /* 0x000000091d00720c */ /* 0x040fe20003f84070 */
[--C-:B------:R-:W-:Y:S01]  /*e560*/  @!P0 IMAD.IADD R16, R16, 0x1, -R29.reuse ;  /* 0x0000000110108824 */ /* 0x100fe200078e0a1d */
[C---:B------:R-:W-:Y:S01]  /*e570*/  ISETP.GT.U32.AND P5, PT, R29.reuse, R17, PT ;  /* 0x000000111d00720c */ /* 0x040fe20003fa4070 */
[----:B-1----:R-:W2:Y:S01]  /*e580*/  LDL.LU R14, [R1+0xd8] ;  /* 0x0000d800010e7983 */ /* 0x002ea20000300800 */
[----:B------:R-:W-:Y:S01]  /*e590*/  ISETP.GT.U32.AND P0, PT, R29, R22, PT ;  /* 0x000000161d00720c */ /* 0x000fe20003f04070 */
[--C-:B------:R-:W-:Y:S01]  /*e5a0*/  @!P2 IMAD.IADD R15, R15, 0x1, -R29.reuse ;  /* 0x000000010f0fa824 */ /* 0x100fe200078e0a1d */
[----:B------:R-:W-:Y:S01]  /*e5b0*/  ISETP.GT.U32.AND P6, PT, R29, R19, PT ;  /* 0x000000131d00720c */ /* 0x000fe20003fc4070 */
[----:B------:R-:W-:-:S03]  /*e5c0*/  @!P1 IMAD.IADD R18, R18, 0x1, -R29 ;  /* 0x0000000112129824 */ /* 0x000fc600078e0a1d */
[----:B------:R0:W-:Y:S01]  /*e5d0*/  STL [R1+0x12c], R15 ;  /* 0x00012c0f01007387 */ /* 0x0001e20000100800 */
[--C-:B------:R-:W-:Y:S02]  /*e5e0*/  @!P3 IMAD.IADD R8, R8, 0x1, -R29.reuse ;  /* 0x000000010808b824 */ /* 0x100fe400078e0a1d */
[--C-:B------:R-:W-:Y:S02]  /*e5f0*/  @!P4 IMAD.IADD R9, R9, 0x1, -R29.reuse ;  /* 0x000000010909c824 */ /* 0x100fe400078e0a1d */
[--C-:B------:R-:W-:Y:S01]  /*e600*/  @!P5 IMAD.IADD R17, R17, 0x1, -R29.reuse ;  /* 0x000000011111d824 */ /* 0x100fe200078e0a1d */
[----:B0-----:R-:W2:Y:S01]  /*e610*/  LDL.LU R15, [R1+0xb4] ;  /* 0x0000b400010f7983 */ /* 0x001ea20000300800 */
[----:B------:R-:W-:-:S03]  /*e620*/  @!P0 IMAD.IADD R22, R22, 0x1, -R29 ;  /* 0x0000000116168824 */ /* 0x000fc600078e0a1d */
[----:B------:R0:W-:Y:S01]  /*e630*/  STL [R1+0x134], R16 ;  /* 0x0001341001007387 */ /* 0x0001e20000100800 */
[----:B------:R-:W-:-:S03]  /*e640*/  @!P6 IMAD.IADD R19, R19, 0x1, -R29 ;  /* 0x000000011313e824 */ /* 0x000fc600078e0a1d */
        /* <DEDUP_REMOVED lines=11> */
[----:B------:R-:W-:Y:S02]  /*e700*/  IABS R5, R5 ;  /* 0x0000000500057213 */ /* 0x000fe40000000000 */
[C---:B------:R-:W-:Y:S02]  /*e710*/  ISETP.GT.U32.AND P4, PT, R29.reuse, R10, PT ;  /* 0x0000000a1d00720c */ /* 0x040fe40003f84070 */
[----:B------:R-:W-:Y:S01]  /*e720*/  ISETP.GT.U32.AND P5, PT, R29, R21, PT ;  /* 0x000000151d00720c */ /* 0x000fe20003fa4070 */
[----:B------:R-:W-:-:S04]  /*e730*/  IMAD.HI.U32 R0, R28, R5, RZ ;  /* 0x000000051c007227 */ /* 0x000fc800078e00ff */
[----:B------:R-:W-:Y:S02]  /*e740*/  IMAD.MOV R0, RZ, RZ, -R0 ;  /* 0x000000ffff007224 */ /* 0x000fe400078e0a00 */
[--C-:B------:R-:W-:Y:S02]  /*e750*/  @!P2 IMAD.IADD R26, R26, 0x1, -R29.reuse ;  /* 0x000000011a1aa824 */ /* 0x100fe400078e0a1d */
[----:B------:R-:W-:Y:S01]  /*e760*/  @!P3 IMAD.IADD R24, R24, 0x1, -R29 ;  /* 0x000000011818b824 */ /* 0x000fe200078e0a1d */
[C---:B------:R-:W-:Y:S01]  /*e770*/  ISETP.GT.U32.AND P6, PT, R29.reuse, R23, PT ;  /* 0x000000171d00720c */ /* 0x040fe20003fc4070 */
[C---:B------:R-:W-:Y:S02]  /*e780*/  IMAD R5, R29.reuse, R0, R5 ;  /* 0x000000001d057224 */ /* 0x040fe400078e0205 */
[----:B------:R-:W-:Y:S01]  /*e790*/  IMAD.HI.U32 R0, R28, R4, RZ ;  /* 0x000000041c007227 */ /* 0x000fe200078e00ff */
[----:B------:R-:W-:-:S03]  /*e7a0*/  ISETP.GT.U32.AND P1, PT, R29, R20, PT ;  /* 0x000000141d00720c */ /* 0x000fc60003f24070 */
[--C-:B------:R-:W-:Y:S02]  /*e7b0*/  @!P4 IMAD.IADD R10, R10, 0x1, -R29.reuse ;  /* 0x000000010a0ac824 */ /* 0x100fe400078e0a1d */
[----:B------:R-:W-:Y:S02]  /*e7c0*/  @!P5 IMAD.IADD R21, R21, 0x1, -R29 ;  /* 0x000000011515d824 */ /* 0x000fe400078e0a1d */
[----:B------:R-:W-:Y:S01]  /*e7d0*/  IMAD.MOV R0, RZ, RZ, -R0 ;  /* 0x000000ffff007224 */ /* 0x000fe200078e0a00 */
[----:B------:R-:W-:-:S03]  /*e7e0*/  ISETP.GT.U32.AND P0, PT, R29, R25, PT ;  /* 0x000000191d00720c */ /* 0x000fc60003f04070 */
[----:B------:R-:W-:Y:S02]  /*e7f0*/  IMAD R4, R29, R0, R4 ;  /* 0x000000001d047224 */ /* 0x000fe400078e0204 */
[----:B------:R-:W-:-:S04]  /*e800*/  IMAD.HI.U32 R0, R28, R3, RZ ;  /* 0x000000031c007227 */ /* 0x000fc800078e00ff */
[----:B------:R-:W-:Y:S02]  /*e810*/  IMAD.MOV R0, RZ, RZ, -R0 ;  /* 0x000000ffff007224 */ /* 0x000fe400078e0a00 */
[--C-:B------:R-:W-:Y:S02]  /*e820*/  @!P6 IMAD.IADD R23, R23, 0x1, -R29.reuse ;  /* 0x000000011717e824 */ /* 0x100fe400078e0a1d */
[----:B------:R-:W-:Y:S02]  /*e830*/  @!P1 IMAD.IADD R20, R20, 0x1, -R29 ;  /* 0x0000000114149824 */ /* 0x000fe400078e0a1d */
[----:B------:R-:W-:Y:S01]  /*e840*/  IMAD R3, R29, R0, R3 ;  /* 0x000000001d037224 */ /* 0x000fe200078e0203 */
[----:B------:R0:W-:Y:S01]  /*e850*/  STL [R1+0x114], R26 ;  /* 0x0001141a01007387 */ /* 0x0001e20000100800 */
[----:B------:R-:W-:-:S03]  /*e860*/  IMAD.HI.U32 R0, R28, R2, RZ ;  /* 0x000000021c007227 */ /* 0x000fc600078e00ff */
[----:B------:R1:W-:Y:S01]  /*e870*/  STL [R1+0x11c], R20 ;  /* 0x00011c1401007387 */ /* 0x0003e20000100800 */
[----:B------:R-:W-:Y:S02]  /*e880*/  IMAD.MOV R0, RZ, RZ, -R0 ;  /* 0x000000ffff007224 */ /* 0x000fe400078e0a00 */
[----:B------:R-:W-:Y:S01]  /*e890*/  @!P0 IMAD.IADD R25, R25, 0x1, -R29 ;  /* 0x0000000119198824 */ /* 0x000fe200078e0a1d */
[----:B0-----:R-:W5:Y:S01]  /*e8a0*/  LDL.LU R26, [R1+0xb8] ;  /* 0x0000b800011a7983 */ /* 0x001f620000300800 */
[----:B------:R-:W-:-:S03]  /*e8b0*/  IMAD R2, R29, R0, R2 ;  /* 0x000000001d027224 */ /* 0x000fc600078e0202 */
[----:B------:R-:W5:Y:S04]  /*e8c0*/  LDL.LU R17, [R1+0x98] ;  /* 0x0000980001117983 */ /* 0x000f680000300800 */
[----:B------:R-:W5:Y:S04]  /*e8d0*/  LDL.LU R19, [R1+0xa0] ;  /* 0x0000a00001137983 */ /* 0x000f680000300800 */
[----:B-1----:R-:W5:Y:S01]  /*e8e0*/  LDL.LU R20, [R1+0xa8] ;  /* 0x0000a80001147983 */ /* 0x002f620000300800 */
[C---:B---3--:R-:W-:Y:S02]  /*e8f0*/  ISETP.GT.U32.AND P2, PT, R29.reuse, R11, PT ;  /* 0x0000000b1d00720c */ /* 0x048fe40003f44070 */
[----:B----4-:R-:W-:-:S02]  /*e900*/  ISETP.GT.U32.AND P3, PT, R29, R12, PT ;  /* 0x0000000c1d00720c */ /* 0x010fc40003f64070 */
        /* <DEDUP_REMOVED lines=13> */
[--C-:B------:R-:W-:Y:S02]  /*e9e0*/  @!P4 IMAD.IADD R21, R21, 0x1, -R29.reuse ;  /* 0x000000011515c824 */ /* 0x100fe400078e0a1d */
[--C-:B------:R-:W-:Y:S01]  /*e9f0*/  @!P6 IMAD.IADD R15, R15, 0x1, -R29.reuse ;  /* 0x000000010f0fe824 */ /* 0x100fe200078e0a1d */
[----:B------:R-:W-:Y:S01]  /*ea00*/  ISETP.GT.U32.AND P6, PT, R29, R25, PT ;  /* 0x000000191d00720c */ /* 0x000fe20003fc4070 */
[----:B------:R-:W-:Y:S01]  /*ea10*/  @!P5 IMAD.IADD R23, R23, 0x1, -R29 ;  /* 0x000000011717d824 */ /* 0x000fe200078e0a1d */
[C---:B------:R-:W-:Y:S02]  /*ea20*/  ISETP.GT.U32.AND P1, PT, R29.reuse, R27, PT ;  /* 0x0000001b1d00720c */ /* 0x040fe40003f24070 */
[----:B------:R-:W-:-:S09]  /*ea30*/  ISETP.GT.U32.AND P0, PT, R29, R16, PT ;  /* 0x000000101d00720c */ /* 0x000fd20003f04070 */
[--C-:B------:R-:W-:Y:S02]  /*ea40*/  @!P6 IMAD.IADD R25, R25, 0x1, -R29.reuse ;  /* 0x000000011919e824 */ /* 0x100fe400078e0a1d */
[--C-:B------:R-:W-:Y:S01]  /*ea50*/  @!P1 IMAD.IADD R27, R27, 0x1, -R29.reuse ;  /* 0x000000011b1b9824 */ /* 0x100fe200078e0a1d */
[----:B------:R-:W-:Y:S02]  /*ea60*/  IABS R0, R22 ;  /* 0x0000001600007213 */ /* 0x000fe40000000000 */
[----:B------:R-:W2:Y:S04]  /*ea70*/  LDL.LU R22, [R1+0xb0] ;  /* 0x0000b00001167983 */ /* 0x000ea80000300800 */
[----:B------:R0:W-:Y:S04]  /*ea80*/  STL [R1+0xf4], R24 ;  /* 0x0000f41801007387 */ /* 0x0001e80000100800 */
[----:B0-----:R-:W3:Y:S04]  /*ea90*/  LDL.LU R24, [R1+0xa4] ;  /* 0x0000a40001187983 */ /* 0x001ee80000300800 */
[----:B------:R0:W-:Y:S04]  /*eaa0*/  STL [R1+0xfc], R10 ;  /* 0x0000fc0a01007387 */ /* 0x0001e80000100800 */
[----:B------:R-:W4:Y:S04]  /*eab0*/  LDL.LU R8, [R1+0x9c] ;  /* 0x00009c0001087983 */ /* 0x000f280000300800 */
[----:B------:R1:W-:Y:S04]  /*eac0*/  STL [R1+0x100], R21 ;  /* 0x0001001501007387 */ /* 0x0003e80000100800 */
[----:B------:R-:W3:Y:S04]  /*ead0*/  LDL.LU R9, [R1+0x88] ;  /* 0x0000880001097983 */ /* 0x000ee80000300800 */
[----:B------:R1:W-:Y:S04]  /*eae0*/  STL [R1+0xf8], R23 ;  /* 0x0000f81701007387 */ /* 0x0003e80000100800 */
[----:B0-----:R-:W3:Y:S04]  /*eaf0*/  LDL.LU R10, [R1+0x90] ;  /* 0x00009000010a7983 */ /* 0x001ee80000300800 */
[----:B-1----:R-:W3:Y:S04]  /*eb00*/  LDL.LU R21, [R1+0x94] ;  /* 0x0000940001157983 */ /* 0x002ee80000300800 */
[----:B------:R0:W-:Y:S04]  /*eb10*/  STL [R1+0xd4], R25 ;  /* 0x0000d41901007387 */ /* 0x0001e80000100800 */
[----:B------:R-:W3:Y:S01]  /*eb20*/  LDL.LU R23, [R1+0x8c] ;  /* 0x00008c0001177983 */ /* 0x000ee20000300800 */
[----:B------:R-:W-:Y:S01]  /*eb30*/  @!P0 IMAD.IADD R16, R16, 0x1, -R29 ;  /* 0x0000000110108824 */ /* 0x000fe200078e0a1d */
[----:B------:R-:W-:-:S02]  /*eb40*/  ISETP.GT.U32.AND P0, PT, R29, R27, PT ;  /* 0x0000001b1d00720c */ /* 0x000fc40003f04070 */
[----:B0-----:R-:W3:Y:S11]  /*eb50*/  LDL.LU R25, [R1+0x2c] ;  /* 0x00002c0001197983 */ /* 0x001ef60000300800 */
[----:B------:R-:W-:-:S05]  /*eb60*/  @!P0 IMAD.IADD R27, R27, 0x1, -R29 ;  /* 0x000000011b1b8824 */ /* 0x000fca00078e0a1d */
[----:B------:R0:W-:Y:S04]  /*eb70*/  STL [R1+0xdc], R27 ;  /* 0x0000dc1b01007387 */ /* 0x0001e80000100800 */
[----:B0-----:R-:W3:Y:S01]  /*eb80*/  LDL.LU R27, [R1+0x28] ;  /* 0x00002800011b7983 */ /* 0x001ee20000300800 */
[C---:B------:R-:W-:Y:S02]  /*eb90*/  ISETP.GT.U32.AND P1, PT, R29.reuse, R18, PT ;  /* 0x000000121d00720c */ /* 0x040fe40003f24070 */
[C---:B------:R-:W-:Y:S02]  /*eba0*/  ISETP.GT.U32.AND P2, PT, R29.reuse, R12, PT ;  /* 0x0000000c1d00720c */ /* 0x040fe40003f44070 */
[----:B------:R-:W-:-:S09]  /*ebb0*/  ISETP.GT.U32.AND P3, PT, R29, R13, PT ;  /* 0x0000000d1d00720c */ /* 0x000fd20003f64070 */
[--C-:B------:R-:W-:Y:S01]  /*ebc0*/  @!P1 IMAD.IADD R18, R18, 0x1, -R29.reuse ;  /* 0x0000000112129824 */ /* 0x100fe200078e0a1d */
[C---:B------:R-:W-:Y:S02]  /*ebd0*/  ISETP.GT.U32.AND P1, PT, R29.reuse, R11, PT ;  /* 0x0000000b1d00720c */ /* 0x040fe40003f24070 */
[C---:B------:R-:W-:Y:S02]  /*ebe0*/  ISETP.GT.U32.AND P4, PT, R29.reuse, R14, PT ;  /* 0x0000000e1d00720c */ /* 0x040fe40003f84070 */
[C---:B------:R-:W-:Y:S01]  /*ebf0*/  ISETP.GT.U32.AND P6, PT, R29.reuse, R18, PT ;  /* 0x000000121d00720c */ /* 0x040fe20003fc4070 */
[----:B------:R-:W-:Y:S01]  /*ec00*/  @!P2 IMAD.IADD R12, R12, 0x1, -R29 ;  /* 0x000000010c0ca824 */ /* 0x000fe200078e0a1d */
[----:B-----5:R-:W-:-:S07]  /*ec10*/  ISETP.GT.U32.AND P2, PT, R29, R17, PT ;  /* 0x000000111d00720c */ /* 0x020fce0003f44070 */
[--C-:B------:R-:W-:Y:S01]  /*ec20*/  @!P1 IMAD.IADD R11, R11, 0x1, -R29.reuse ;  /* 0x000000010b0b9824 */ /* 0x100fe200078e0a1d */
[----:B------:R-:W-:Y:S01]  /*ec30*/  ISETP.GT.U32.AND P1, PT, R29, R26, PT ;  /* 0x0000001a1d00720c */ /* 0x000fe20003f24070 */
[--C-:B------:R-:W-:Y:S01]  /*ec40*/  @!P3 IMAD.IADD R13, R13, 0x1, -R29.reuse ;  /* 0x000000010d0db824 */ /* 0x100fe200078e0a1d */
[C---:B------:R-:W-:Y:S02]  /*ec50*/  ISETP.GT.U32.AND P5, PT, R29.reuse, R15, PT ;  /* 0x0000000f1d00720c */ /* 0x040fe40003fa4070 */
[C---:B------:R-:W-:Y:S01]  /*ec60*/  ISETP.GT.U32.AND P3, PT, R29.reuse, R19, PT ;  /* 0x000000131d00720c */ /* 0x040fe20003f64070 */
[--C-:B------:R-:W-:Y:S02]  /*ec70*/  @!P6 IMAD.IADD R18, R18, 0x1, -R29.reuse ;  /* 0x000000011212e824 */ /* 0x100fe400078e0a1d */
[--C-:B------:R-:W-:Y:S01]  /*ec80*/  @!P4 IMAD.IADD R14, R14, 0x1, -R29.reuse ;  /* 0x000000010e0ec824 */ /* 0x100fe200078e0a1d */
[----:B------:R-:W-:Y:S01]  /*ec90*/  ISETP.GT.U32.AND P4, PT, R29, R20, PT ;  /* 0x000000141d00720c */ /* 0x000fe20003f84070 */
[----:B------:R-:W-:Y:S01]  /*eca0*/  @!P2 IMAD.IADD R17, R17, 0x1, -R29 ;  /* 0x000000011111a824 */ /* 0x000fe200078e0a1d */
[----:B------:R-:W-:-:S03]  /*ecb0*/  ISETP.GT.U32.AND P0, PT, R29, R16, PT ;  /* 0x000000101d00720c */ /* 0x000fc60003f04070 */
[--C-:B------:R-:W-:Y:S02]  /*ecc0*/  @!P1 IMAD.IADD R26, R26, 0x1, -R29.reuse ;  /* 0x000000011a1a9824 */ /* 0x100fe400078e0a1d */
[--C-:B------:R-:W-:Y:S02]  /*ecd0*/  @!P5 IMAD.IADD R15, R15, 0x1, -R29.reuse ;  /* 0x000000010f0fd824 */ /* 0x100fe400078e0a1d */
[--C-:B------:R-:W-:Y:S01]  /*ece0*/  @!P3 IMAD.IADD R19, R19, 0x1, -R29.reuse ;  /* 0x000000011313b824 */ /* 0x100fe200078e0a1d */
[----:B------:R0:W-:Y:S03]  /*ecf0*/  STL [R1+0xec], R11 ;  /* 0x0000ec0b01007387 */ /* 0x0001e60000100800 */
[--C-:B------:R-:W-:Y:S01]  /*ed00*/  @!P4 IMAD.IADD R20, R20, 0x1, -R29.reuse ;  /* 0x000000011414c824 */ /* 0x100fe200078e0a1d */
[----:B------:R1:W-:Y:S01]  /*ed10*/  STL [R1+0xf0], R12 ;  /* 0x0000f00c01007387 */ /* 0x0003e20000100800 */
[----:B------:R-:W-:-:S03]  /*ed20*/  @!P0 IMAD.IADD R16, R16, 0x1, -R29 ;  /* 0x0000000110108824 */ /* 0x000fc600078e0a1d */
[----:B------:R5:W-:Y:S04]  /*ed30*/  STL [R1+0xe8], R13 ;  /* 0x0000e80d01007387 */ /* 0x000be80000100800 */
[----:B------:R1:W-:Y:S04]  /*ed40*/  STL [R1+0xd8], R14 ;  /* 0x0000d80e01007387 */ /* 0x0003e80000100800 */
[----:B------:R-:W-:Y:S04]  /*ed50*/  STL [R1+0xb4], R15 ;  /* 0x0000b40f01007387 */ /* 0x000fe80000100800 */
[----:B0-----:R-:W3:Y:S04]  /*ed60*/  LDL.LU R11, [R1+0x80] ;  /* 0x00008000010b7983 */ /* 0x001ee80000300800 */
[----:B------:R-:W-:Y:S04]  /*ed70*/  STL [R1+0xbc], R16 ;  /* 0x0000bc1001007387 */ /* 0x000fe80000100800 */
[----:B-1----:R-:W3:Y:S04]  /*ed80*/  LDL.LU R12, [R1+0x84] ;  /* 0x00008400010c7983 */ /* 0x002ee80000300800 */
[----:B-----5:R-:W5:Y:S04]  /*ed90*/  LDL.LU R13, [R1+0x7c] ;  /* 0x00007c00010d7983 */ /* 0x020f680000300800 */
[----:B------:R0:W-:Y:S04]  /*eda0*/  STL [R1+0xd0], R18 ;  /* 0x0000d01201007387 */ /* 0x0001e80000100800 */
[----:B------:R-:W5:Y:S04]  /*edb0*/  LDL.LU R14, [R1+0x24] ;  /* 0x00002400010e7983 */ /* 0x000f680000300800 */
[----:B0-----:R-:W5:Y:S01]  /*edc0*/  LDL.LU R18, [R1+0x20] ;  /* 0x0000200001127983 */ /* 0x001f620000300800 */
[----:B--2---:R-:W-:-:S02]  /*edd0*/  ISETP.GT.U32.AND P5, PT, R29, R22, PT ;  /* 0x000000161d00720c */ /* 0x004fc40003fa4070 */
[C---:B----4-:R-:W-:Y:S02]  /*ede0*/  ISETP.GT.U32.AND P6, PT, R29.reuse, R8, PT ;  /* 0x000000081d00720c */ /* 0x050fe40003fc4070 */
[C---:B---3--:R-:W-:Y:S02]  /*edf0*/  ISETP.GT.U32.AND P1, PT, R29.reuse, R9, PT ;  /* 0x000000091d00720c */ /* 0x048fe40003f24070 */
[----:B------:R-:W-:-:S09]  /*ee00*/  ISETP.GT.U32.AND P2, PT, R29, R10, PT ;  /* 0x0000000a1d00720c */ /* 0x000fd20003f44070 */
[--C-:B------:R-:W-:Y:S01]  /*ee10*/  @!P6 IMAD.IADD R8, R8, 0x1, -R29.reuse ;  /* 0x000000010808e824 */ /* 0x100fe200078e0a1d */
[C---:B------:R-:W-:Y:S02]  /*ee20*/  ISETP.GT.U32.AND P3, PT, R29.reuse, R21, PT ;  /* 0x000000151d00720c */ /* 0x040fe40003f64070 */
[----:B------:R-:W-:Y:S01]  /*ee30*/  ISETP.GT.U32.AND P6, PT, R29, R26, PT ;  /* 0x0000001a1d00720c */ /* 0x000fe20003fc4070 */
[--C-:B------:R-:W-:Y:S01]  /*ee40*/  @!P1 IMAD.IADD R9, R9, 0x1, -R29.reuse ;  /* 0x0000000109099824 */ /* 0x100fe200078e0a1d */
[C---:B------:R-:W-:Y:S02]  /*ee50*/  ISETP.GT.U32.AND P1, PT, R29.reuse, R17, PT ;  /* 0x000000111d00720c */ /* 0x040fe40003f24070 */
[C---:B------:R-:W-:Y:S01]  /*ee60*/  ISETP.GT.U32.AND P4, PT, R29.reuse, R23, PT ;  /* 0x000000171d00720c */ /* 0x040fe20003f84070 */
[--C-:B------:R-:W-:Y:S01]  /*ee70*/  @!P2 IMAD.IADD R10, R10, 0x1, -R29.reuse ;  /* 0x000000010a0aa824 */ /* 0x100fe200078e0a1d */
[----:B------:R-:W-:Y:S01]  /*ee80*/  ISETP.GT.U32.AND P2, PT, R29, R19, PT ;  /* 0x000000131d00720c */ /* 0x000fe20003f44070 */
[----:B------:R-:W-:-:S04]  /*ee90*/  @!P5 IMAD.IADD R22, R22, 0x1, -R29 ;  /* 0x000000011616d824 */ /* 0x000fc800078e0a1d */
[--C-:B------:R-:W-:Y:S01]  /*eea0*/  @!P3 IMAD.IADD R21, R21, 0x1, -R29.reuse ;  /* 0x000000011515b824 */ /* 0x100fe200078e0a1d */
[C---:B------:R-:W-:Y:S01]  /*eeb0*/  ISETP.GT.U32.AND P3, PT, R29.reuse, R20, PT ;  /* 0x000000141d00720c */ /* 0x040fe20003f64070 */
[--C-:B------:R-:W-:Y:S01]  /*eec0*/  @!P6 IMAD.IADD R26, R26, 0x1, -R29.reuse ;  /* 0x000000011a1ae824 */ /* 0x100fe200078e0a1d */
[----:B------:R-:W-:Y:S01]  /*eed0*/  ISETP.GT.U32.AND P0, PT, R29, R24, PT ;  /* 0x000000181d00720c */ /* 0x000fe20003f04070 */
[--C-:B------:R-:W-:Y:S02]  /*eee0*/  @!P1 IMAD.IADD R17, R17, 0x1, -R29.reuse ;  /* 0x0000000111119824 */ /* 0x100fe400078e0a1d */
[--C-:B------:R-:W-:Y:S01]  /*eef0*/  @!P4 IMAD.IADD R23, R23, 0x1, -R29.reuse ;  /* 0x000000011717c824 */ /* 0x100fe200078e0a1d */
[----:B------:R-:W-:Y:S01]  /*ef00*/  ISETP.GT.U32.AND P4, PT, R29, R22, PT ;  /* 0x000000161d00720c */ /* 0x000fe20003f84070 */
[----:B------:R0:W-:Y:S01]  /*ef10*/  STL [R1+0xb8], R26 ;  /* 0x0000b81a01007387 */ /* 0x0001e20000100800 */
[----:B------:R-:W-:Y:S01]  /*ef20*/  @!P2 IMAD.IADD R19, R19, 0x1, -R29 ;  /* 0x000000011313a824 */ /* 0x000fe200078e0a1d */
[----:B------:R-:W-:-:S04]  /*ef30*/  ISETP.GT.U32.AND P5, PT, R29, R25, PT ;  /* 0x000000191d00720c */ /* 0x000fc80003fa4070 */
[--C-:B------:R-:W-:Y:S01]  /*ef40*/  @!P3 IMAD.IADD R20, R20, 0x1, -R29.reuse ;  /* 0x000000011414b824 */ /* 0x100fe200078e0a1d */
[----:B0-----:R-:W2:Y:S04]  /*ef50*/  LDL.LU R26, [R1+0x74] ;  /* 0x00007400011a7983 */ /* 0x001ea80000300800 */
[----:B------:R-:W3:Y:S04]  /*ef60*/  LDL.LU R15, [R1+0x78] ;  /* 0x00007800010f7983 */ /* 0x000ee80000300800 */
[----:B------:R0:W-:Y:S04]  /*ef70*/  STL [R1+0x98], R17 ;  /* 0x0000981101007387 */ /* 0x0001e80000100800 */
[----:B------:R-:W4:Y:S04]  /*ef80*/  LDL.LU R16, [R1+0x1c] ;  /* 0x00001c0001107983 */ /* 0x000f280000300800 */
[----:B------:R1:W-:Y:S04]  /*ef90*/  STL [R1+0xa0], R19 ;  /* 0x0000a01301007387 */ /* 0x0003e80000100800 */
[----:B0-----:R-:W2:Y:S01]  /*efa0*/  LDL.LU R17, [R1+0x70] ;  /* 0x0000700001117983 */ /* 0x001ea20000300800 */
[--C-:B------:R-:W-:Y:S01]  /*efb0*/  @!P0 IMAD.IADD R24, R24, 0x1, -R29.reuse ;  /* 0x0000000118188824 */ /* 0x100fe200078e0a1d */
[----:B------:R-:W-:Y:S01]  /*efc0*/  ISETP.GT.U32.AND P0, PT, R29, R27, PT ;  /* 0x0000001b1d00720c */ /* 0x000fe20003f04070 */
[--C-:B------:R-:W-:Y:S01]  /*efd0*/  @!P4 IMAD.IADD R22, R22, 0x1, -R29.reuse ;  /* 0x000000011616c824 */ /* 0x100fe200078e0a1d */
[----:B-1----:R-:W2:Y:S04]  /*efe0*/  LDL.LU R19, [R1+0x68] ;  /* 0x0000680001137983 */ /* 0x002ea80000300800 */
[----:B------:R0:W-:Y:S01]  /*eff0*/  STL [R1+0xa8], R20 ;  /* 0x0000a81401007387 */ /* 0x0001e20000100800 */
[----:B------:R-:W-:Y:S01]  /*f000*/  @!P5 IMAD.IADD R25, R25, 0x1, -R29 ;  /* 0x000000011919d824 */ /* 0x000fe200078e0a1d */
[----:B------:R-:W-:-:S02]  /*f010*/  ISETP.GT.U32.AND P5, PT, R29, R24, PT ;  /* 0x000000181d00720c */ /* 0x000fc40003fa4070 */
[----:B0-----:R-:W2:Y:S04]  /*f020*/  LDL.LU R20, [R1+0x6c] ;  /* 0x00006c0001147983 */ /* 0x001ea80000300800 */
[----:B------:R0:W-:Y:S01]  /*f030*/  STL [R1+0xb0], R22 ;  /* 0x0000b01601007387 */ /* 0x0001e20000100800 */
[----:B------:R-:W-:-:S03]  /*f040*/  @!P0 IMAD.IADD R27, R27, 0x1, -R29 ;  /* 0x000000011b1b8824 */ /* 0x000fc600078e0a1d */
[----:B0-----:R-:W2:Y:S01]  /*f050*/  LDL.LU R22, [R1+0x194] ;  /* 0x0001940001167983 */ /* 0x001ea20000300800 */
[C---:B------:R-:W-:Y:S02]  /*f060*/  ISETP.GT.U32.AND P0, PT, R29.reuse, R8, PT ;  /* 0x000000081d00720c */ /* 0x040fe40003f04070 */
[C---:B------:R-:W-:Y:S02]  /*f070*/  ISETP.GT.U32.AND P1, PT, R29.reuse, R9, PT ;  /* 0x000000091d00720c */ /* 0x040fe40003f24070 */
[C---:B------:R-:W-:Y:S01]  /*f080*/  ISETP.GT.U32.AND P2, PT, R29.reuse, R10, PT ;  /* 0x0000000a1d00720c */ /* 0x040fe20003f44070 */
[----:B------:R-:W-:Y:S01]  /*f090*/  @!P5 IMAD.IADD R24, R24, 0x1, -R29 ;  /* 0x000000011818d824 */ /* 0x000fe200078e0a1d */
[C---:B------:R-:W-:Y:S02]  /*f0a0*/  ISETP.GT.U32.AND P3, PT, R29.reuse, R21, PT ;  /* 0x000000151d00720c */ /* 0x040fe40003f64070 */
[C---:B------:R-:W-:Y:S02]  /*f0b0*/  ISETP.GT.U32.AND P4, PT, R29.reuse, R23, PT ;  /* 0x000000171d00720c */ /* 0x040fe40003f84070 */
[----:B------:R-:W-:-:S02]  /*f0c0*/  ISETP.GT.U32.AND P5, PT, R29, R27, PT ;  /* 0x0000001b1d00720c */ /* 0x000fc40003fa4070 */
[----:B------:R-:W-:Y:S01]  /*f0d0*/  ISETP.GT.U32.AND P6, PT, R29, R25, PT ;  /* 0x000000191d00720c */ /* 0x000fe20003fc4070 */
[--C-:B------:R-:W-:Y:S02]  /*f0e0*/  @!P0 IMAD.IADD R8, R8, 0x1, -R29.reuse ;  /* 0x0000000108088824 */ /* 0x100fe400078e0a1d */
[--C-:B------:R-:W-:Y:S01]  /*f0f0*/  @!P1 IMAD.IADD R9, R9, 0x1, -R29.reuse ;  /* 0x0000000109099824 */ /* 0x100fe200078e0a1d */
[----:B------:R0:W-:Y:S01]  /*f100*/  STL [R1+0xa4], R24 ;  /* 0x0000a41801007387 */ /* 0x0001e20000100800 */
[--C-:B------:R-:W-:Y:S02]  /*f110*/  @!P2 IMAD.IADD R10, R10, 0x1, -R29.reuse ;  /* 0x000000010a0aa824 */ /* 0x100fe400078e0a1d */
[--C-:B------:R-:W-:Y:S02]  /*f120*/  @!P3 IMAD.IADD R21, R21, 0x1, -R29.reuse ;  /* 0x000000011515b824 */ /* 0x100fe400078e0a1d */
[--C-:B------:R-:W-:Y:S02]  /*f130*/  @!P4 IMAD.IADD R23, R23, 0x1, -R29.reuse ;  /* 0x000000011717c824 */ /* 0x100fe400078e0a1d */
[--C-:B------:R-:W-:Y:S01]  /*f140*/  @!P5 IMAD.IADD R27, R27, 0x1, -R29.reuse ;  /* 0x000000011b1bd824 */ /* 0x100fe200078e0a1d */
[----:B0-----:R-:W2:Y:S01]  /*f150*/  LDL.LU R24, [R1+0x17c] ;  /* 0x00017c0001187983 */ /* 0x001ea20000300800 */
[----:B------:R-:W-:-:S03]  /*f160*/  @!P6 IMAD.IADD R25, R25, 0x1, -R29 ;  /* 0x000000011919e824 */ /* 0x000fc600078e0a1d */
[----:B------:R-:W-:Y:S04]  /*f170*/  STL [R1+0x9c], R8 ;  /* 0x00009c0801007387 */ /* 0x000fe80000100800 */
[----:B------:R-:W-:Y:S04]  /*f180*/  STL [R1+0x88], R9 ;  /* 0x0000880901007387 */ /* 0x000fe80000100800 */
[----:B------:R-:W-:Y:S04]  /*f190*/  STL [R1+0x90], R10 ;  /* 0x0000900a01007387 */ /* 0x000fe80000100800 */
[----:B------:R-:W-:Y:S04]  /*f1a0*/  STL [R1+0x94], R21 ;  /* 0x0000941501007387 */ /* 0x000fe80000100800 */
[----:B------:R-:W-:Y:S04]  /*f1b0*/  STL [R1+0x8c], R23 ;  /* 0x00008c1701007387 */ /* 0x000fe80000100800 */
[----:B------:R0:W-:Y:S04]  /*f1c0*/  STL [R1+0x28], R27 ;  /* 0x0000281b01007387 */ /* 0x0001e80000100800 */
[----:B------:R1:W-:Y:S04]  /*f1d0*/  STL [R1+0x2c], R25 ;  /* 0x00002c1901007387 */ /* 0x0003e80000100800 */
[----:B0-----:R-:W2:Y:S01]  /*f1e0*/  LDL R27, [R1+0x3424] ;  /* 0x00342400011b7983 */ /* 0x001ea20000100800 */
[----:B------:R-:W-:-:S02]  /*f1f0*/  ISETP.GT.U32.AND P0, PT, R29, R11, PT ;  /* 0x0000000b1d00720c */ /* 0x000fc40003f04070 */
[C---:B------:R-:W-:Y:S01]  /*f200*/  ISETP.GT.U32.AND P1, PT, R29.reuse, R12, PT ;  /* 0x0000000c1d00720c */ /* 0x040fe20003f24070 */
[----:B------:R-:W-:Y:S01]  /*f210*/  IMAD.HI.U32 R6, R28, R0, RZ ;  /* 0x000000001c067227 */ /* 0x000fe200078e00ff */
[C---:B-----5:R-:W-:Y:S01]  /*f220*/  ISETP.GT.U32.AND P2, PT, R29.reuse, R13, PT ;  /* 0x0000000d1d00720c */ /* 0x060fe20003f44070 */
[----:B-1----:R-:W5:Y:S01]  /*f230*/  LDL.LU R25, [R1+0x138] ;  /* 0x0001380001197983 */ /* 0x002f620000300800 */
[C---:B------:R-:W-:Y:S02]  /*f240*/  ISETP.GT.U32.AND P3, PT, R29.reuse, R14, PT ;  /* 0x0000000e1d00720c */ /* 0x040fe40003f64070 */
[----:B------:R-:W-:-:S05]  /*f250*/  ISETP.GT.U32.AND P4, PT, R29, R18, PT ;  /* 0x000000121d00720c */ /* 0x000fca0003f84070 */
[--C-:B------:R-:W-:Y:S01]  /*f260*/  @!P0 IMAD.IADD R11, R11, 0x1, -R29.reuse ;  /* 0x000000010b0b8824 */ /* 0x100fe200078e0a1d */
[----:B------:R-:W5:Y:S01]  /*f270*/  LDL.LU R23, [R1+0x140] ;  /* 0x0001400001177983 */ /* 0x000f620000300800 */
[--C-:B------:R-:W-:Y:S02]  /*f280*/  @!P1 IMAD.IADD R12, R12, 0x1, -R29.reuse ;  /* 0x000000010c0c9824 */ /* 0x100fe400078e0a1d */
[--C-:B------:R-:W-:Y:S01]  /*f290*/  @!P2 IMAD.IADD R13, R13, 0x1, -R29.reuse ;  /* 0x000000010d0da824 */ /* 0x100fe200078e0a1d */
[----:B------:R-:W5:Y:S01]  /*f2a0*/  LDL.LU R21, [R1+0x158] ;  /* 0x0001580001157983 */ /* 0x000f620000300800 */
[--C-:B------:R-:W-:Y:S02]  /*f2b0*/  @!P3 IMAD.IADD R14, R14, 0x1, -R29.reuse ;  /* 0x000000010e0eb824 */ /* 0x100fe400078e0a1d */
[----:B------:R-:W-:Y:S02]  /*f2c0*/  @!P4 IMAD.IADD R18, R18, 0x1, -R29 ;  /* 0x000000011212c824 */ /* 0x000fe400078e0a1d */
[----:B------:R-:W-:-:S04]  /*f2d0*/  IMAD.MOV R6, RZ, RZ, -R6 ;  /* 0x000000ffff067224 */ /* 0x000fc800078e0a06 */
[C---:B------:R-:W-:Y:S02]  /*f2e0*/  IMAD R0, R29.reuse, R6, R0 ;  /* 0x000000061d007224 */ /* 0x040fe400078e0200 */
[----:B------:R-:W5:Y:S04]  /*f2f0*/  LDL.LU R6, [R1+0x15c] ;  /* 0x00015c0001067983 */ /* 0x000f680000300800 */
[----:B------:R-:W5:Y:S04]  /*f300*/  LDL.LU R7, [R1+0x144] ;  /* 0x0001440001077983 */ /* 0x000f680000300800 */
[----:B------:R-:W5:Y:S01]  /*f310*/  LDL.LU R8, [R1+0x13c] ;  /* 0x00013c0001087983 */ /* 0x000f620000300800 */
[----:B---3--:R-:W-:-:S02]  /*f320*/  ISETP.GT.U32.AND P5, PT, R29, R15, PT ;  /* 0x0000000f1d00720c */ /* 0x008fc40003fa4070 */
[C---:B----4-:R-:W-:Y:S02]  /*f330*/  ISETP.GT.U32.AND P0, PT, R29.reuse, R16, PT ;  /* 0x000000101d00720c */ /* 0x050fe40003f04070 */
[C---:B--2---:R-:W-:Y:S02]  /*f340*/  ISETP.GT.U32.AND P6, PT, R29.reuse, R26, PT ;  /* 0x0000001a1d00720c */ /* 0x044fe40003fc4070 */
[C---:B------:R-:W-:Y:S02]  /*f350*/  ISETP.GT.U32.AND P1, PT, R29.reuse, R17, PT ;  /* 0x000000111d00720c */ /* 0x040fe40003f24070 */
[----:B------:R-:W-:-:S05]  /*f360*/  ISETP.GT.U32.AND P2, PT, R29, R19, PT ;  /* 0x000000131d00720c */ /* 0x000fca0003f44070 */
[--C-:B------:R-:W-:Y:S01]  /*f370*/  @!P5 IMAD.IADD R15, R15, 0x1, -R29.reuse ;  /* 0x000000010f0fd824 */ /* 0x100fe200078e0a1d */
[C---:B------:R-:W-:Y:S01]  /*f380*/  ISETP.GT.U32.AND P5, PT, R29.reuse, R11, PT ;  /* 0x0000000b1d00720c */ /* 0x040fe20003fa4070 */
[----:B------:R-:W-:Y:S01]  /*f390*/  @!P0 IMAD.IADD R16, R16, 0x1, -R29 ;  /* 0x0000000110108824 */ /* 0x000fe200078e0a1d */
[----:B------:R-:W-:-:S03]  /*f3a0*/  ISETP.GT.U32.AND P0, PT, R29, R12, PT ;  /* 0x0000000c1d00720c */ /* 0x000fc60003f04070 */
        /* <DEDUP_REMOVED lines=8> */
[----:B------:R-:W-:Y:S01]  /*f430*/  ISETP.GT.U32.AND P3, PT, R29, R18, PT ;  /* 0x000000121d00720c */ /* 0x000fe20003f64070 */
[--C-:B------:R-:W-:Y:S02]  /*f440*/  @!P5 IMAD.IADD R11, R11, 0x1, -R29.reuse ;  /* 0x000000010b0bd824 */ /* 0x100fe400078e0a1d */
[--C-:B------:R-:W-:Y:S02]  /*f450*/  @!P0 IMAD.IADD R12, R12, 0x1, -R29.reuse ;  /* 0x000000010c0c8824 */ /* 0x100fe400078e0a1d */
[--C-:B------:R-:W-:Y:S02]  /*f460*/  @!P1 IMAD.IADD R13, R13, 0x1, -R29.reuse ;  /* 0x000000010d0d9824 */ /* 0x100fe400078e0a1d */
[--C-:B------:R-:W-:Y:S01]  /*f470*/  @!P4 IMAD.IADD R22, R22, 0x1, -R29.reuse ;  /* 0x000000011616c824 */ /* 0x100fe200078e0a1d */
[----:B------:R-:W-:Y:S01]  /*f480*/  ISETP.GT.U32.AND P4, PT, R29, R26, PT ;  /* 0x0000001a1d00720c */ /* 0x000fe20003f84070 */
[----:B------:R0:W-:Y:S01]  /*f490*/  STL [R1+0x80], R11 ;  /* 0x0000800b01007387 */ /* 0x0001e20000100800 */
[----:B------:R-:W-:-:S03]  /*f4a0*/  @!P2 IMAD.IADD R14, R14, 0x1, -R29 ;  /* 0x000000010e0ea824 */ /* 0x000fc600078e0a1d */
[----:B------:R1:W-:Y:S01]  /*f4b0*/  STL [R1+0x84], R12 ;  /* 0x0000840c01007387 */ /* 0x0003e20000100800 */
[----:B------:R-:W-:-:S03]  /*f4c0*/  @!P3 IMAD.IADD R18, R18, 0x1, -R29 ;  /* 0x000000011212b824 */ /* 0x000fc600078e0a1d */
[----:B------:R-:W2:Y:S04]  /*f4d0*/  LDL.LU R9, [R1+0x104] ;  /* 0x0001040001097983 */ /* 0x000ea80000300800 */
[----:B------:R3:W-:Y:S04]  /*f4e0*/  STL [R1+0x7c], R13 ;  /* 0x00007c0d01007387 */ /* 0x0007e80000100800 */
[----:B------:R-:W4:Y:S01]  /*f4f0*/  LDL.LU R10, [R1+0x10c] ;  /* 0x00010c00010a7983 */ /* 0x000f220000300800 */
[----:B------:R-:W-:-:S03]  /*f500*/  @!P4 IMAD.IADD R26, R26, 0x1, -R29 ;  /* 0x000000011a1ac824 */ /* 0x000fc600078e0a1d */
[----:B------:R-:W-:Y:S04]  /*f510*/  STL [R1+0x24], R14 ;  /* 0x0000240e01007387 */ /* 0x000fe80000100800 */
[----:B0-----:R-:W4:Y:S04]  /*f520*/  LDL.LU R11, [R1+0x124] ;  /* 0x00012400010b7983 */ /* 0x001f280000300800 */
[----:B-1----:R-:W4:Y:S04]  /*f530*/  LDL.LU R12, [R1+0x108] ;  /* 0x00010800010c7983 */ /* 0x002f280000300800 */
[----:B------:R0:W-:Y:S04]  /*f540*/  STL [R1+0x20], R18 ;  /* 0x0000201201007387 */ /* 0x0001e80000100800 */
[----:B---3--:R-:W3:Y:S04]  /*f550*/  LDL.LU R13, [R1+0xc0] ;  /* 0x0000c000010d7983 */ /* 0x008ee80000300800 */
[----:B------:R1:W-:Y:S01]  /*f560*/  STL [R1+0x74], R26 ;  /* 0x0000741a01007387 */ /* 0x0003e20000100800 */
[----:B0-----:R-:W-:-:S03]  /*f570*/  IABS R18, R27 ;  /* 0x0000001b00127213 */ /* 0x001fc60000000000 */
[----:B-1----:R-:W3:Y:S04]  /*f580*/  LDL.LU R26, [R1+0xc8] ;  /* 0x0000c800011a7983 */ /* 0x002ee80000300800 */
[----:B------:R-:W3:Y:S01]  /*f590*/  LDL.LU R27, [R1+0xe0] ;  /* 0x0000e000011b7983 */ /* 0x000ee20000300800 */
[C---:B------:R-:W-:Y:S02]  /*f5a0*/  ISETP.GT.U32.AND P6, PT, R29.reuse, R24, PT ;  /* 0x000000181d00720c */ /* 0x040fe40003fc4070 */
[C---:B------:R-:W-:Y:S02]  /*f5b0*/  ISETP.GT.U32.AND P5, PT, R29.reuse, R15, PT ;  /* 0x0000000f1d00720c */ /* 0x040fe40003fa4070 */
[C---:B------:R-:W-:Y:S02]  /*f5c0*/  ISETP.GT.U32.AND P0, PT, R29.reuse, R16, PT ;  /* 0x000000101d00720c */ /* 0x040fe40003f04070 */
[----:B------:R-:W-:-:S02]  /*f5d0*/  ISETP.GT.U32.AND P1, PT, R29, R17, PT ;  /* 0x000000111d00720c */ /* 0x000fc40003f24070 */
[C---:B------:R-:W-:Y:S02]  /*f5e0*/  ISETP.GT.U32.AND P2, PT, R29.reuse, R19, PT ;  /* 0x000000131d00720c */ /* 0x040fe40003f44070 */
[----:B------:R-:W-:-:S03]  /*f5f0*/  ISETP.GT.U32.AND P3, PT, R29, R20, PT ;  /* 0x000000141d00720c */ /* 0x000fc60003f64070 */
[--C-:B------:R-:W-:Y:S01]  /*f600*/  @!P6 IMAD.IADD R24, R24, 0x1, -R29.reuse ;  /* 0x000000011818e824 */ /* 0x100fe200078e0a1d */
[----:B------:R-:W-:Y:S01]  /*f610*/  ISETP.GT.U32.AND P4, PT, R29, R22, PT ;  /* 0x000000161d00720c */ /* 0x000fe20003f84070 */
[--C-:B------:R-:W-:Y:S01]  /*f620*/  @!P5 IMAD.IADD R15, R15, 0x1, -R29.reuse ;  /* 0x000000010f0fd824 */ /* 0x100fe200078e0a1d */
[C---:B-----5:R-:W-:Y:S02]  /*f630*/  ISETP.GT.U32.AND P5, PT, R29.reuse, R25, PT ;  /* 0x000000191d00720c */ /* 0x060fe40003fa4070 */
[C---:B------:R-:W-:Y:S01]  /*f640*/  ISETP.GT.U32.AND P6, PT, R29.reuse, R24, PT ;  /* 0x000000181d00720c */ /* 0x040fe20003fc4070 */
[--C-:B------:R-:W-:Y:S01]  /*f650*/  @!P0 IMAD.IADD R16, R16, 0x1, -R29.reuse ;  /* 0x0000000110108824 */ /* 0x100fe200078e0a1d */
[----:B------:R-:W-:Y:S01]  /*f660*/  ISETP.GT.U32.AND P0, PT, R29, R23, PT ;  /* 0x000000171d00720c */ /* 0x000fe20003f04070 */
[--C-:B------:R-:W-:Y:S01]  /*f670*/  @!P1 IMAD.IADD R17, R17, 0x1, -R29.reuse ;  /* 0x0000000111119824 */ /* 0x100fe200078e0a1d */
[----:B------:R-:W-:Y:S01]  /*f680*/  ISETP.GT.U32.AND P1, PT, R29, R21, PT ;  /* 0x000000151d00720c */ /* 0x000fe20003f24070 */
[--C-:B------:R-:W-:Y:S01]  /*f690*/  @!P2 IMAD.IADD R19, R19, 0x1, -R29.reuse ;  /* 0x000000011313a824 */ /* 0x100fe200078e0a1d */
[C---:B------:R-:W-:Y:S01]  /*f6a0*/  ISETP.GT.U32.AND P2, PT, R29.reuse, R6, PT ;  /* 0x000000061d00720c */ /* 0x040fe20003f44070 */
[--C-:B------:R-:W-:Y:S01]  /*f6b0*/  @!P3 IMAD.IADD R20, R20, 0x1, -R29.reuse ;  /* 0x000000011414b824 */ /* 0x100fe200078e0a1d */
[C---:B------:R-:W-:Y:S01]  /*f6c0*/  ISETP.GT.U32.AND P3, PT, R29.reuse, R7, PT ;  /* 0x000000071d00720c */ /* 0x040fe20003f64070 */
[----:B------:R-:W-:Y:S01]  /*f6d0*/  @!P4 IMAD.IADD R22, R22, 0x1, -R29 ;  /* 0x000000011616c824 */ /* 0x000fe200078e0a1d */
[----:B------:R-:W-:-:S03]  /*f6e0*/  ISETP.GT.U32.AND P4, PT, R29, R8, PT ;  /* 0x000000081d00720c */ /* 0x000fc60003f84070 */
[--C-:B------:R-:W-:Y:S02]  /*f6f0*/  @!P6 IMAD.IADD R24, R24, 0x1, -R29.reuse ;  /* 0x000000011818e824 */ /* 0x100fe400078e0a1d */
[--C-:B------:R-:W-:Y:S02]  /*f700*/  @!P5 IMAD.IADD R25, R25, 0x1, -R29.reuse ;  /* 0x000000011919d824 */ /* 0x100fe400078e0a1d */
[--C-:B------:R-:W-:Y:S02]  /*f710*/  @!P0 IMAD.IADD R23, R23, 0x1, -R29.reuse ;  /* 0x0000000117178824 */ /* 0x100fe400078e0a1d */
[--C-:B------:R-:W-:Y:S02]  /*f720*/  @!P1 IMAD.IADD R21, R21, 0x1, -R29.reuse ;  /* 0x0000000115159824 */ /* 0x100fe400078e0a1d */
[--C-:B------:R-:W-:Y:S02]  /*f730*/  @!P2 IMAD.IADD R6, R6, 0x1, -R29.reuse ;  /* 0x000000010606a824 */ /* 0x100fe400078e0a1d */
[----:B------:R-:W-:-:S02]  /*f740*/  @!P3 IMAD.IADD R7, R7, 0x1, -R29 ;  /* 0x000000010707b824 */ /* 0x000fc400078e0a1d */
[----:B------:R-:W-:Y:S01]  /*f750*/  @!P4 IMAD.IADD R8, R8, 0x1, -R29 ;  /* 0x000000010808c824 */ /* 0x000fe200078e0a1d */
[----:B------:R0:W-:Y:S04]  /*f760*/  STL [R1+0x78], R15 ;  /* 0x0000780f01007387 */ /* 0x0001e80000100800 */
[----:B------:R-:W-:Y:S04]  /*f770*/  STL [R1+0x1c], R16 ;  /* 0x00001c1001007387 */ /* 0x000fe80000100800 */
[----:B------:R-:W-:Y:S04]  /*f780*/  STL [R1+0x70], R17 ;  /* 0x0000701101007387 */ /* 0x000fe80000100800 */
[----:B------:R-:W-:Y:S04]  /*f790*/  STL [R1+0x68], R19 ;  /* 0x0000681301007387 */ /* 0x000fe80000100800 */
[----:B------:R1:W-:Y:S04]  /*f7a0*/  STL [R1+0x6c], R20 ;  /* 0x00006c1401007387 */ /* 0x0003e80000100800 */
[----:B------:R-:W5:Y:S04]  /*f7b0*/  LDL.LU R14, [R1+0xe4] ;  /* 0x0000e400010e7983 */ /* 0x000f680000300800 */
[----:B------:R-:W-:Y:S04]  /*f7c0*/  STL [R1+0x194], R22 ;  /* 0x0001941601007387 */ /* 0x000fe80000100800 */
[----:B0-----:R-:W5:Y:S01]  /*f7d0*/  LDL.LU R15, [R1+0xcc] ;  /* 0x0000cc00010f7983 */ /* 0x001f620000300800 */
[----:B-1----:R-:W-:-:S03]  /*f7e0*/  IMAD.MOV.U32 R20, RZ, RZ, R18 ;  /* 0x000000ffff147224 */ /* 0x002fc600078e0012 */
[----:B------:R-:W5:Y:S04]  /*f7f0*/  LDL.LU R16, [R1+0xc4] ;  /* 0x0000c40001107983 */ /* 0x000f680000300800 */
[----:B------:R-:W-:Y:S04]  /*f800*/  STL [R1+0x17c], R24 ;  /* 0x00017c1801007387 */ /* 0x000fe80000100800 */
[----:B------:R-:W5:Y:S04]  /*f810*/  LDL.LU R17, [R1+0x18] ;  /* 0x0000180001117983 */ /* 0x000f680000300800 */
[----:B------:R-:W5:Y:S04]  /*f820*/  LDL.LU R18, [R1+0x14] ;  /* 0x0000140001127983 */ /* 0x000f680000300800 */
[----:B------:R-:W5:Y:S01]  /*f830*/  LDL.LU R19, [R1+0xac] ;  /* 0x0000ac0001137983 */ /* 0x000f620000300800 */
[----:B--2---:R-:W-:-:S02]  /*f840*/  ISETP.GT.U32.AND P6, PT, R29, R9, PT ;  /* 0x000000091d00720c */ /* 0x004fc40003fc4070 */
[C---:B----4-:R-:W-:Y:S02]  /*f850*/  ISETP.GT.U32.AND P5, PT, R29.reuse, R10, PT ;  /* 0x0000000a1d00720c */ /* 0x050fe40003fa4070 */
[C---:B------:R-:W-:Y:S02]  /*f860*/  ISETP.GT.U32.AND P0, PT, R29.reuse, R11, PT ;  /* 0x0000000b1d00720c */ /* 0x040fe40003f04070 */
[----:B------:R-:W-:-:S07]  /*f870*/  ISETP.GT.U32.AND P1, PT, R29, R12, PT ;  /* 0x0000000c1d00720c */ /* 0x000fce0003f24070 */
[--C-:B------:R-:W-:Y:S01]  /*f880*/  @!P6 IMAD.IADD R9, R9, 0x1, -R29.reuse ;  /* 0x000000010909e824 */ /* 0x100fe200078e0a1d */
[C---:B------:R-:W-:Y:S02]  /*f890*/  ISETP.GT.U32.AND P6, PT, R29.reuse, R25, PT ;  /* 0x000000191d00720c */ /* 0x040fe40003fc4070 */
[C---:B---3--:R-:W-:Y:S01]  /*f8a0*/  ISETP.GT.U32.AND P2, PT, R29.reuse, R13, PT ;  /* 0x0000000d1d00720c */ /* 0x048fe20003f44070 */
[--C-:B------:R-:W-:Y:S01]  /*f8b0*/  @!P5 IMAD.IADD R10, R10, 0x1, -R29.reuse ;  /* 0x000000010a0ad824 */ /* 0x100fe200078e0a1d */
[----:B------:R-:W-:Y:S01]  /*f8c0*/  ISETP.GT.U32.AND P5, PT, R29, R23, PT ;  /* 0x000000171d00720c */ /* 0x000fe20003fa4070 */
[--C-:B------:R-:W-:Y:S01]  /*f8d0*/  @!P0 IMAD.IADD R11, R11, 0x1, -R29.reuse ;  /* 0x000000010b0b8824 */ /* 0x100fe200078e0a1d */
[C---:B------:R-:W-:Y:S01]  /*f8e0*/  ISETP.GT.U32.AND P0, PT, R29.reuse, R21, PT ;  /* 0x000000151d00720c */ /* 0x040fe20003f04070 */
[----:B------:R-:W-:Y:S01]  /*f8f0*/  @!P1 IMAD.IADD R12, R12, 0x1, -R29 ;  /* 0x000000010c0c9824 */ /* 0x000fe200078e0a1d */
[C---:B------:R-:W-:Y:S02]  /*f900*/  ISETP.GT.U32.AND P1, PT, R29.reuse, R6, PT ;  /* 0x000000061d00720c */ /* 0x040fe40003f24070 */
[----:B------:R-:W-:-:S02]  /*f910*/  ISETP.GT.U32.AND P3, PT, R29, R26, PT ;  /* 0x0000001a1d00720c */ /* 0x000fc40003f64070 */
[----:B------:R-:W-:-:S03]  /*f920*/  ISETP.GT.U32.AND P4, PT, R29, R27, PT ;  /* 0x0000001b1d00720c */ /* 0x000fc60003f84070 */
[--C-:B------:R-:W-:Y:S01]  /*f930*/  @!P2 IMAD.IADD R13, R13, 0x1, -R29.reuse ;  /* 0x000000010d0da824 */ /* 0x100fe200078e0a1d */
[----:B------:R-:W-:Y:S01]  /*f940*/  ISETP.GT.U32.AND P2, PT, R29, R7, PT ;  /* 0x000000071d00720c */ /* 0x000fe20003f44070 */
[--C-:B------:R-:W-:Y:S02]  /*f950*/  @!P6 IMAD.IADD R25, R25, 0x1, -R29.reuse ;  /* 0x000000011919e824 */ /* 0x100fe400078e0a1d */
[----:B------:R-:W-:-:S04]  /*f960*/  @!P5 IMAD.IADD R23, R23, 0x1, -R29 ;  /* 0x000000011717d824 */ /* 0x000fc800078e0a1d */
[--C-:B------:R-:W-:Y:S01]  /*f970*/  @!P3 IMAD.IADD R26, R26, 0x1, -R29.reuse ;  /* 0x000000011a1ab824 */ /* 0x100fe200078e0a1d */
[----:B------:R-:W-:Y:S01]  /*f980*/  ISETP.GT.U32.AND P3, PT, R29, R8, PT ;  /* 0x000000081d00720c */ /* 0x000fe20003f64070 */
[--C-:B------:R-:W-:Y:S01]  /*f990*/  @!P4 IMAD.IADD R27, R27, 0x1, -R29.reuse ;  /* 0x000000011b1bc824 */ /* 0x100fe200078e0a1d */
[----:B------:R-:W-:Y:S01]  /*f9a0*/  ISETP.GT.U32.AND P4, PT, R29, R9, PT ;  /* 0x000000091d00720c */ /* 0x000fe20003f84070 */
[--C-:B------:R-:W-:Y:S01]  /*f9b0*/  @!P0 IMAD.IADD R21, R21, 0x1, -R29.reuse ;  /* 0x0000000115158824 */ /* 0x100fe200078e0a1d */
[C---:B------:R-:W-:Y:S01]  /*f9c0*/  ISETP.GT.U32.AND P5, PT, R29.reuse, R10, PT ;  /* 0x0000000a1d00720c */ /* 0x040fe20003fa4070 */
[----:B------:R0:W-:Y:S01]  /*f9d0*/  STL [R1+0x138], R25 ;  /* 0x0001381901007387 */ /* 0x0001e20000100800 */
[C---:B------:R-:W-:Y:S01]  /*f9e0*/  ISETP.GT.U32.AND P0, PT, R29.reuse, R11, PT ;  /* 0x0000000b1d00720c */ /* 0x040fe20003f04070 */
[--C-:B------:R-:W-:Y:S01]  /*f9f0*/  @!P1 IMAD.IADD R6, R6, 0x1, -R29.reuse ;  /* 0x0000000106069824 */ /* 0x100fe200078e0a1d */
[----:B------:R-:W-:Y:S01]  /*fa00*/  ISETP.GT.U32.AND P1, PT, R29, R12, PT ;  /* 0x0000000c1d00720c */ /* 0x000fe20003f24070 */
[----:B------:R-:W-:Y:S01]  /*fa10*/  @!P2 IMAD.IADD R7, R7, 0x1, -R29 ;  /* 0x000000010707a824 */ /* 0x000fe200078e0a1d */
[C---:B------:R-:W-:Y:S01]  /*fa20*/  ISETP.GT.U32.AND P2, PT, R29.reuse, R13, PT ;  /* 0x0000000d1d00720c */ /* 0x040fe20003f44070 */
[----:B0-----:R-:W2:Y:S04]  /*fa30*/  LDL.LU R25, [R1+0x10] ;  /* 0x0000100001197983 */ /* 0x001ea80000300800 */
[----:B------:R-:W3:Y:S01]  /*fa40*/  LDL.LU R24, [R1+0xc] ;  /* 0x00000c0001187983 */ /* 0x000ee20000300800 */
[----:B------:R-:W-:-:S03]  /*fa50*/  ISETP.GT.U32.AND P6, PT, R29, R26, PT ;  /* 0x0000001a1d00720c */ /* 0x000fc60003fc4070 */
[----:B------:R0:W-:Y:S01]  /*fa60*/  STL [R1+0x140], R23 ;  /* 0x0001401701007387 */ /* 0x0001e20000100800 */
[--C-:B------:R-:W-:Y:S01]  /*fa70*/  @!P3 IMAD.IADD R8, R8, 0x1, -R29.reuse ;  /* 0x000000010808b824 */ /* 0x100fe200078e0a1d */
[----:B------:R-:W-:Y:S01]  /*fa80*/  ISETP.GT.U32.AND P3, PT, R29, R27, PT ;  /* 0x0000001b1d00720c */ /* 0x000fe20003f64070 */
[--C-:B------:R-:W-:Y:S01]  /*fa90*/  @!P4 IMAD.IADD R9, R9, 0x1, -R29.reuse ;  /* 0x000000010909c824 */ /* 0x100fe200078e0a1d */
[----:B0-----:R-:W4:Y:S04]  /*faa0*/  LDL.LU R23, [R1+0x8] ;  /* 0x0000080001177983 */ /* 0x001f280000300800 */
[----:B------:R-:W4:Y:S04]  /*fab0*/  LDL.LU R22, [R1+0x4] ;  /* 0x0000040001167983 */ /* 0x000f280000300800 */
[----:B------:R0:W-:Y:S01]  /*fac0*/  STL [R1+0x158], R21 ;  /* 0x0001581501007387 */ /* 0x0001e20000100800 */
[----:B------:R-:W-:-:S02]  /*fad0*/  @!P5 IMAD.IADD R10, R10, 0x1, -R29 ;  /* 0x000000010a0ad824 */ /* 0x000fc400078e0a1d */
[--C-:B------:R-:W-:Y:S01]  /*fae0*/  @!P0 IMAD.IADD R11, R11, 0x1, -R29.reuse ;  /* 0x000000010b0b8824 */ /* 0x100fe200078e0a1d */
[----:B0-----:R-:W4:Y:S04]  /*faf0*/  LDL.LU R21, [R1] ;  /* 0x0000000001157983 */ /* 0x001f280000300800 */
[----:B------:R0:W-:Y:S01]  /*fb00*/  STL [R1+0x15c], R6 ;  /* 0x00015c0601007387 */ /* 0x0001e20000100800 */
[----:B------:R-:W-:-:S03]  /*fb10*/  @!P1 IMAD.IADD R12, R12, 0x1, -R29 ;  /* 0x000000010c0c9824 */ /* 0x000fc600078e0a1d */
[----:B0-----:R-:W4:Y:S04]  /*fb20*/  LDL.LU R6, [R1+0x3a0c] ;  /* 0x003a0c0001067983 */ /* 0x001f280000300800 */
        /* <DEDUP_REMOVED lines=9> */
[----:B------:R0:W-:Y:S04]  /*fbc0*/  STL [R1+0x10c], R10 ;  /* 0x00010c0a01007387 */ /* 0x0001e80000100800 */
        /* <DEDUP_REMOVED lines=10> */
[----:B0-----:R-:W4:Y:S01]  /*fc70*/  LDL.LU R27, [R1+0x39e8] ;  /* 0x0039e800011b7983 */ /* 0x001f220000300800 */
[----:B-----5:R-:W-:-:S02]  /*fc80*/  ISETP.GT.U32.AND P4, PT, R29, R14, PT ;  /* 0x0000000e1d00720c */ /* 0x020fc40003f84070 */
[C---:B------:R-:W-:Y:S02]  /*fc90*/  ISETP.GT.U32.AND P5, PT, R29.reuse, R15, PT ;  /* 0x0000000f1d00720c */ /* 0x040fe40003fa4070 */
[C---:B------:R-:W-:Y:S02]  /*fca0*/  ISETP.GT.U32.AND P0, PT, R29.reuse, R16, PT ;  /* 0x000000101d00720c */ /* 0x040fe40003f04070 */
[C---:B------:R-:W-:Y:S02]  /*fcb0*/  ISETP.GT.U32.AND P1, PT, R29.reuse, R17, PT ;  /* 0x000000111d00720c */ /* 0x040fe40003f24070 */
[----:B------:R-:W-:-:S05]  /*fcc0*/  ISETP.GT.U32.AND P2, PT, R29, R18, PT ;  /* 0x000000121d00720c */ /* 0x000fca0003f44070 */
[--C-:B------:R-:W-:Y:S02]  /*fcd0*/  @!P4 IMAD.IADD R14, R14, 0x1, -R29.reuse ;  /* 0x000000010e0ec824 */ /* 0x100fe400078e0a1d */
[--C-:B------:R-:W-:Y:S02]  /*fce0*/  @!P5 IMAD.IADD R15, R15, 0x1, -R29.reuse ;  /* 0x000000010f0fd824 */ /* 0x100fe400078e0a1d */
[--C-:B------:R-:W-:Y:S01]  /*fcf0*/  @!P0 IMAD.IADD R16, R16, 0x1, -R29.reuse ;  /* 0x0000000110108824 */ /* 0x100fe200078e0a1d */
[----:B------:R-:W-:Y:S01]  /*fd00*/  ISETP.GT.U32.AND P6, PT, R29, R19, PT ;  /* 0x000000131d00720c */ /* 0x000fe20003fc4070 */
[--C-:B------:R-:W-:Y:S02]  /*fd10*/  @!P1 IMAD.IADD R17, R17, 0x1, -R29.reuse ;  /* 0x0000000111119824 */ /* 0x100fe400078e0a1d */
[----:B------:R-:W-:-:S10]  /*fd20*/  @!P2 IMAD.IADD R18, R18, 0x1, -R29 ;  /* 0x000000011212a824 */ /* 0x000fd400078e0a1d */
[----:B------:R-:W-:Y:S02]  /*fd30*/  @!P6 IMAD.IADD R19, R19, 0x1, -R29 ;  /* 0x000000011313e824 */ /* 0x000fe400078e0a1d */
[----:B------:R-:W-:-:S04]  /*fd40*/  IMAD.HI.U32 R28, R28, R20, RZ ;  /* 0x000000141c1c7227 */ /* 0x000fc800078e00ff */
[----:B------:R-:W-:-:S04]  /*fd50*/  IMAD.MOV R28, RZ, RZ, -R28 ;  /* 0x000000ffff1c7224 */ /* 0x000fc800078e0a1c */
[C---:B------:R-:W-:Y:S01]  /*fd60*/  IMAD R28, R29.reuse, R28, R20 ;  /* 0x0000001c1d1c7224 */ /* 0x040fe200078e0214 */
[C---:B--2---:R-:W-:Y:S02]  /*fd70*/  ISETP.GT.U32.AND P3, PT, R29.reuse, R25, PT ;  /* 0x000000191d00720c */ /* 0x044fe40003f64070 */
[C---:B---3--:R-:W-:Y:S02]  /*fd80*/  ISETP.GT.U32.AND P4, PT, R29.reuse, R24, PT ;  /* 0x000000181d00720c */ /* 0x048fe40003f84070 */
[C---:B----4-:R-:W-:Y:S02]  /*fd90*/  ISETP.GT.U32.AND P5, PT, R29.reuse, R23, PT ;  /* 0x000000171d00720c */ /* 0x050fe40003fa4070 */
[----:B------:R-:W-:-:S07]  /*fda0*/  ISETP.GT.U32.AND P0, PT, R29, R22, PT ;  /* 0x000000161d00720c */ /* 0x000fce0003f04070 */
[--C-:B------:R-:W-:Y:S01]  /*fdb0*/  @!P3 IMAD.IADD R25, R25, 0x1, -R29.reuse ;  /* 0x000000011919b824 */ /* 0x100fe200078e0a1d */
[C---:B------:R-:W-:Y:S01]  /*fdc0*/  ISETP.GT.U32.AND P3, PT, R29.reuse, R14, PT ;  /* 0x0000000e1d00720c */ /* 0x040fe20003f64070 */
[--C-:B------:R-:W-:Y:S01]  /*fdd0*/  @!P4 IMAD.IADD R24, R24, 0x1, -R29.reuse ;  /* 0x000000011818c824 */ /* 0x100fe200078e0a1d */
[C---:B------:R-:W-:Y:S02]  /*fde0*/  ISETP.GT.U32.AND P4, PT, R29.reuse, R15, PT ;  /* 0x0000000f1d00720c */ /* 0x040fe40003f84070 */
[----:B------:R-:W-:Y:S01]  /*fdf0*/  ISETP.GT.U32.AND P1, PT, R29, R21, PT ;  /* 0x000000151d00720c */ /* 0x000fe20003f24070 */
        /* <DEDUP_REMOVED lines=9> */
[C---:B------:R-:W-:Y:S01]  /*fe90*/  ISETP.GT.U32.AND P4, PT, R29.reuse, R24, PT ;  /* 0x000000181d00720c */ /* 0x040fe20003f84070 */
[--C-:B------:R-:W-:Y:S01]  /*fea0*/  @!P5 IMAD.IADD R16, R16, 0x1, -R29.reuse ;  /* 0x000000011010d824 */ /* 0x100fe200078e0a1d */
[----:B------:R-:W-:Y:S01]  /*feb0*/  ISETP.GT.U32.AND P5, PT, R29, R23, PT ;  /* 0x000000171d00720c */ /* 0x000fe20003fa4070 */
[----:B------:R0:W-:Y:S01]  /*fec0*/  STL [R1+0xe4], R14 ;  /* 0x0000e40e01007387 */ /* 0x0001e20000100800 */
[----:B------:R-:W-:Y:S01]  /*fed0*/  @!P0 IMAD.IADD R17, R17, 0x1, -R29 ;  /* 0x0000000111118824 */ /* 0x000fe200078e0a1d */
[----:B------:R-:W-:-:S06]  /*fee0*/  ISETP.GT.U32.AND P0, PT, R29, R22, PT ;  /* 0x000000161d00720c */ /* 0x000fcc0003f04070 */
[----:B------:R-:W-:Y:S01]  /*fef0*/  @!P1 IMAD.IADD R18, R18, 0x1, -R29 ;  /* 0x0000000112129824 */ /* 0x000fe200078e0a1d */
[----:B0-----:R-:W2:Y:S01]  /*ff00*/  LDL.LU R14, [R1+0x39e4] ;  /* 0x0039e400010e7983 */ /* 0x001ea20000300800 */
[----:B------:R-:W-:-:S03]  /*ff10*/  ISETP.GT.U32.AND P1, PT, R29, R21, PT ;  /* 0x000000151d00720c */ /* 0x000fc60003f24070 */
[----:B------:R0:W-:Y:S01]  /*ff20*/  STL [R1+0xcc], R15 ;  /* 0x0000cc0f01007387 */ /* 0x0001e20000100800 */
[--C-:B------:R-:W-:Y:S02]  /*ff30*/  @!P3 IMAD.IADD R25, R25, 0x1, -R29.reuse ;  /* 0x000000011919b824 */ /* 0x100fe400078e0a1d */
[--C-:B------:R-:W-:Y:S01]  /*ff40*/  @!P4 IMAD.IADD R24, R24, 0x1, -R29.reuse ;  /* 0x000000011818c824 */ /* 0x100fe200078e0a1d */
[----:B0-----:R-:W3:Y:S04]  /*ff50*/  LDL.LU R15, [R1+0x39e0] ;  /* 0x0039e000010f7983 */ /* 0x001ee80000300800 */
[----:B------:R0:W-:Y:S01]  /*ff60*/  STL [R1+0xc4], R16 ;  /* 0x0000c41001007387 */ /* 0x0001e20000100800 */
[----:B------:R-:W-:-:S03]  /*ff70*/  @!P5 IMAD.IADD R23, R23, 0x1, -R29 ;  /* 0x000000011717d824 */ /* 0x000fc600078e0a1d */
[----:B0-----:R-:W4:Y:S04]  /*ff80*/  LDL.LU R16, [R1+0x39dc] ;  /* 0x0039dc0001107983 */ /* 0x001f280000300800 */
[----:B------:R0:W-:Y:S01]  /*ff90*/  STL [R1+0x18], R17 ;  /* 0x0000181101007387 */ /* 0x0001e20000100800 */
[----:B------:R-:W-:-:S03]  /*ffa0*/  @!P0 IMAD.IADD R22, R22, 0x1, -R29 ;  /* 0x0000000116168824 */ /* 0x000fc600078e0a1d */
[----:B0-----:R-:W5:Y:S04]  /*ffb0*/  LDL.LU R17, [R1+0x39d8] ;  /* 0x0039d80001117983 */ /* 0x001f680000300800 */
[----:B------:R0:W-:Y:S01]  /*ffc0*/  STL [R1+0x14], R18 ;  /* 0x0000141201007387 */ /* 0x0001e20000100800 */
[----:B------:R-:W-:-:S03]  /*ffd0*/  @!P1 IMAD.IADD R21, R21, 0x1, -R29 ;  /* 0x0000000115159824 */ /* 0x000fc600078e0a1d */
[----:B0-----:R-:W2:Y:S01]  /*ffe0*/  LDL.LU R18, [R1+0x39d4] ;  /* 0x0039d40001127983 */ /* 0x001ea20000300800 */
[----:B------:R-:W-:-:S13]  /*fff0*/  ISETP.GT.U32.AND P2, PT, R29, R27, PT ;  /* 0x0000001b1d00720c */ /* 0x000fda0003f44070 */
[----:B------:R-:W-:Y:S01]  /*10000*/  @!P2 IMAD.IADD R27, R27, 0x1, -R29 ;  /* 0x000000011b1ba824 */ /* 0x000fe200078e0a1d */
[----:B------:R-:W-:-:S13]  /*10010*/  ISETP.GT.U32.AND P2, PT, R29, R19, PT ;  /* 0x000000131d00720c */ /* 0x000fda0003f44070 */
[----:B------:R-:W-:-:S05]  /*10020*/  @!P2 IMAD.IADD R19, R19, 0x1, -R29 ;  /* 0x000000011313a824 */ /* 0x000fca00078e0a1d */
[----:B------:R0:W-:Y:S04]  /*10030*/  STL [R1+0xac], R19 ;  /* 0x0000ac1301007387 */ /* 0x0001e80000100800 */
[----:B0-----:R-:W2:Y:S04]  /*10040*/  LDL.LU R19, [R1+0x39d0] ;  /* 0x0039d00001137983 */ /* 0x001ea80000300800 */
[----:B------:R-:W2:Y:S04]  /*10050*/  LDL.LU R20, [R1+0x39cc] ;  /* 0x0039cc0001147983 */ /* 0x000ea80000300800 */
[----:B------:R0:W-:Y:S04]  /*10060*/  STL [R1+0x10], R25 ;  /* 0x0000101901007387 */ /* 0x0001e80000100800 */
[----:B0-----:R-:W3:Y:S04]  /*10070*/  LDL.LU R25, [R1+0x39c8] ;  /* 0x0039c80001197983 */ /* 0x001ee80000300800 */
[----:B------:R0:W-:Y:S04]  /*10080*/  STL [R1+0xc], R24 ;  /* 0x00000c1801007387 */ /* 0x0001e80000100800 */
[----:B0-----:R-:W4:Y:S04]  /*10090*/  LDL.LU R24, [R1+0x39c4] ;  /* 0x0039c40001187983 */ /* 0x001f280000300800 */
[----:B------:R0:W-:Y:S04]  /*100a0*/  STL [R1+0x8], R23 ;  /* 0x0000081701007387 */ /* 0x0001e80000100800 */
[----:B0-----:R-:W5:Y:S04]  /*100b0*/  LDL.LU R23, [R1+0x39c0] ;  /* 0x0039c00001177983 */ /* 0x001f680000300800 */
[----:B------:R0:W-:Y:S04]  /*100c0*/  STL [R1+0x4], R22 ;  /* 0x0000041601007387 */ /* 0x0001e80000100800 */
[----:B0-----:R-:W5:Y:S04]  /*100d0*/  LDL.LU R22, [R1+0x39bc] ;  /* 0x0039bc0001167983 */ /* 0x001f680000300800 */
[----:B------:R0:W-:Y:S04]  /*100e0*/  STL [R1], R21 ;  /* 0x0000001501007387 */ /* 0x0001e80000100800 */
[----:B0-----:R-:W5:Y:S01]  /*100f0*/  LDL.LU R21, [R1+0x39b8] ;  /* 0x0039b80001157983 */ /* 0x001f620000300800 */
[----:B------:R-:W-:-:S02]  /*10100*/  ISETP.GT.U32.AND P6, PT, R29, R26, PT ;  /* 0x0000001a1d00720c */ /* 0x000fc40003fc4070 */
[----:B------:R-:W-:-:S11]  /*10110*/  ISETP.GT.U32.AND P2, PT, R29, R27, PT ;  /* 0x0000001b1d00720c */ /* 0x000fd60003f44070 */
[----:B------:R-:W-:-:S05]  /*10120*/  @!P6 IMAD.IADD R26, R26, 0x1, -R29 ;  /* 0x000000011a1ae824 */ /* 0x000fca00078e0a1d */
[----:B------:R-:W-:Y:S01]  /*10130*/  ISETP.GT.U32.AND P6, PT, R29, R26, PT ;  /* 0x0000001a1d00720c */ /* 0x000fe20003fc4070 */
[----:B------:R-:W-:-:S05]  /*10140*/  @!P2 IMAD.IADD R27, R27, 0x1, -R29 ;  /* 0x000000011b1ba824 */ /* 0x000fca00078e0a1d */
[----:B------:R0:W-:Y:S07]  /*10150*/  STL [R1+0x399c], R27 ;  /* 0x00399c1b01007387 */ /* 0x0001ee0000100800 */
[----:B------:R-:W-:Y:S01]  /*10160*/  @!P6 IMAD.IADD R26, R26, 0x1, -R29 ;  /* 0x000000011a1ae824 */ /* 0x000fe200078e0a1d */
[----:B0-----:R-:W0:Y:S04]  /*10170*/  S2R R27, SR_TID.X ;  /* 0x00000000001b7919 */ /* 0x001e280000002100 */
[----:B------:R0:W-:Y:S02]  /*10180*/  STL [R1+0x3994], R26 ;  /* 0x0039941a01007387 */ /* 0x0001e40000100800 */
[----:B0-----:R-:W-:-:S02]  /*10190*/  LOP3.LUT R26, R27, 0x7, RZ, 0xc0, !PT ;  /* 0x000000071b1a7812 */ /* 0x001fc400078ec0ff */
[----:B------:R-:W5:Y:S01]  /*101a0*/  LDL R27, [R1+0x1c14] ;  /* 0x001c1400011b7983 */ /* 0x000f620000100800 */
[C---:B--2---:R-:W-:Y:S02]  /*101b0*/  ISETP.GT.U32.AND P2, PT, R29.reuse, R20, PT ;  /* 0x000000141d00720c */ /* 0x044fe40003f44070 */
[C---:B---3--:R-:W-:Y:S02]  /*101c0*/  ISETP.GT.U32.AND P3, PT, R29.reuse, R25, PT ;  /* 0x000000191d00720c */ /* 0x048fe40003f64070 */
[C---:B------:R-:W-:Y:S02]  /*101d0*/  ISETP.GT.U32.AND P6, PT, R29.reuse, R19, PT ;  /* 0x000000131d00720c */ /* 0x040fe40003fc4070 */
[----:B----4-:R-:W-:-:S09]  /*101e0*/  ISETP.GT.U32.AND P4, PT, R29, R24, PT ;  /* 0x000000181d00720c */ /* 0x010fd20003f84070 */
[--C-:B------:R-:W-:Y:S01]  /*101f0*/  @!P3 IMAD.IADD R25, R25, 0x1, -R29.reuse ;  /* 0x000000011919b824 */ /* 0x100fe200078e0a1d */
[C---:B------:R-:W-:Y:S02]  /*10200*/  ISETP.GT.U32.AND P3, PT, R29.reuse, R18, PT ;  /* 0x000000121d00720c */ /* 0x040fe40003f64070 */
[C---:B-----5:R-:W-:Y:S01]  /*10210*/  ISETP.GT.U32.AND P5, PT, R29.reuse, R23, PT ;  /* 0x000000171d00720c */ /* 0x060fe20003fa4070 */
[----:B------:R-:W-:Y:S01]  /*10220*/  @!P4 IMAD.IADD R24, R24, 0x1, -R29 ;  /* 0x000000011818c824 */ /* 0x000fe200078e0a1d */
[C---:B------:R-:W-:Y:S02]  /*10230*/  ISETP.GT.U32.AND P4, PT, R29.reuse, R17, PT ;  /* 0x000000111d00720c */ /* 0x040fe40003f84070 */
[----:B------:R-:W-:-:S09]  /*10240*/  ISETP.GT.U32.AND P0, PT, R29, R22, PT ;  /* 0x000000161d00720c */ /* 0x000fd20003f04070 */
[--C-:B------:R-:W-:Y:S01]  /*10250*/  @!P5 IMAD.IADD R23, R23, 0x1, -R29.reuse ;  /* 0x000000011717d824 */ /* 0x100fe200078e0a1d */
[C---:B------:R-:W-:Y:S02]  /*10260*/  ISETP.GT.U32.AND P5, PT, R29.reuse, R16, PT ;  /* 0x000000101d00720c */ /* 0x040fe40003fa4070 */
        /* <DEDUP_REMOVED lines=10> */
[----:B------:R-:W-:Y:S01]  /*10310*/  ISETP.GT.U32.AND P3, PT, R29, R24, PT ;  /* 0x000000181d00720c */ /* 0x000fe20003f64070 */
[--C-:B------:R-:W-:Y:S01]  /*10320*/  @!P4 IMAD.IADD R17, R17, 0x1, -R29.reuse ;  /* 0x000000011111c824 */ /* 0x100fe200078e0a1d */
[C---:B------:R-:W-:Y:S01]  /*10330*/  ISETP.GT.U32.AND P4, PT, R29.reuse, R23, PT ;  /* 0x000000171d00720c */ /* 0x040fe20003f84070 */
[--C-:B------:R-:W-:Y:S01]  /*10340*/  @!P5 IMAD.IADD R16, R16, 0x1, -R29.reuse ;  /* 0x000000011010d824 */ /* 0x100fe200078e0a1d */
[----:B------:R-:W-:Y:S01]  /*10350*/  ISETP.GT.U32.AND P5, PT, R29, R22, PT ;  /* 0x000000161d00720c */ /* 0x000fe20003fa4070 */
[--C-:B------:R-:W-:Y:S01]  /*10360*/  @!P0 IMAD.IADD R15, R15, 0x1, -R29.reuse ;  /* 0x000000010f0f8824 */ /* 0x100fe200078e0a1d */
[----:B------:R-:W-:Y:S01]  /*10370*/  ISETP.GT.U32.AND P0, PT, R29, R21, PT ;  /* 0x000000151d00720c */ /* 0x000fe20003f04070 */
[----:B------:R-:W-:Y:S01]  /*10380*/  @!P2 IMAD.IADD R13, R13, 0x1, -R29 ;  /* 0x000000010d0da824 */ /* 0x000fe200078e0a1d */
[----:B------:R-:W-:-:S03]  /*10390*/  ISETP.GT.U32.AND P2, PT, R29, R19, PT ;  /* 0x000000131d00720c */ /* 0x000fc60003f44070 */
[--C-:B------:R-:W-:Y:S01]  /*103a0*/  @!P1 IMAD.IADD R14, R14, 0x1, -R29.reuse ;  /* 0x000000010e0e9824 */ /* 0x100fe200078e0a1d */
[----:B------:R-:W-:Y:S01]  /*103b0*/  ISETP.GT.U32.AND P1, PT, R29, R20, PT ;  /* 0x000000141d00720c */ /* 0x000fe20003f24070 */
[--C-:B------:R-:W-:Y:S02]  /*103c0*/  @!P6 IMAD.IADD R25, R25, 0x1, -R29.reuse ;  /* 0x000000011919e824 */ /* 0x100fe400078e0a1d */
[--C-:B------:R-:W-:Y:S02]  /*103d0*/  @!P3 IMAD.IADD R24, R24, 0x1, -R29.reuse ;  /* 0x000000011818b824 */ /* 0x100fe400078e0a1d */
[--C-:B------:R-:W-:Y:S01]  /*103e0*/  @!P4 IMAD.IADD R23, R23, 0x1, -R29.reuse ;  /* 0x000000011717c824 */ /* 0x100fe200078e0a1d */
[----:B------:R-:W-:Y:S01]  /*103f0*/  STL [R1+0x3990], R25 ;  /* 0x0039901901007387 */ /* 0x000fe20000100800 */
[--C-:B------:R-:W-:Y:S02]  /*10400*/  @!P5 IMAD.IADD R22, R22, 0x1, -R29.reuse ;  /* 0x000000011616d824 */ /* 0x100fe400078e0a1d */
[--C-:B------:R-:W-:Y:S01]  /*10410*/  @!P0 IMAD.IADD R21, R21, 0x1, -R29.reuse ;  /* 0x0000000115158824 */ /* 0x100fe200078e0a1d */
[----:B------:R-:W-:Y:S01]  /*10420*/  STL [R1+0x398c], R24 ;  /* 0x00398c1801007387 */ /* 0x000fe20000100800 */
[----:B------:R-:W-:-:S02]  /*10430*/  @!P2 IMAD.IADD R19, R19, 0x1, -R29 ;  /* 0x000000011313a824 */ /* 0x000fc400078e0a1d */
[----:B------:R-:W-:Y:S01]  /*10440*/  @!P1 IMAD.IADD R20, R20, 0x1, -R29 ;  /* 0x0000000114149824 */ /* 0x000fe200078e0a1d */
[----:B------:R0:W-:Y:S04]  /*10450*/  STL [R1+0x3988], R23 ;  /* 0x0039881701007387 */ /* 0x0001e80000100800 */
[----:B0-----:R-:W2:Y:S04]  /*10460*/  LDL R23, [R1+0x1c10] ;  /* 0x001c100001177983 */ /* 0x001ea80000100800 */
[----:B------:R0:W-:Y:S04]  /*10470*/  STL [R1+0x3998], R22 ;  /* 0x0039981601007387 */ /* 0x0001e80000100800 */
[----:B0-----:R-:W3:Y:S04]  /*10480*/  LDL R22, [R1+0x1c0c] ;  /* 0x001c0c0001167983 */ /* 0x001ee80000100800 */
[----:B------:R0:W-:Y:S04]  /*10490*/  STL [R1+0x39a0], R21 ;  /* 0x0039a01501007387 */ /* 0x0001e80000100800 */
[----:B0-----:R-:W4:Y:S04]  /*104a0*/  LDL R21, [R1+0x1be4] ;  /* 0x001be40001157983 */ /* 0x001f280000100800 */
[----:B------:R-:W-:Y:S04]  /*104b0*/  STL [R1+0x39a4], R20 ;  /* 0x0039a41401007387 */ /* 0x000fe80000100800 */
[----:B------:R0:W-:Y:S04]  /*104c0*/  STL [R1+0x39a8], R19 ;  /* 0x0039a81301007387 */ /* 0x0001e80000100800 */
[----:B0-----:R-:W5:Y:S01]  /*104d0*/  LDL.LU R19, [R1+0x3a4] ;  /* 0x0003a40001137983 */ /* 0x001f620000300800 */
[----:B------:R-:W-:-:S02]  /*104e0*/  ISETP.GT.U32.AND P4, PT, R29, R17, PT ;  /* 0x000000111d00720c */ /* 0x000fc40003f84070 */
[C---:B------:R-:W-:Y:S02]  /*104f0*/  ISETP.GT.U32.AND P3, PT, R29.reuse, R18, PT ;  /* 0x000000121d00720c */ /* 0x040fe40003f64070 */
[C---:B------:R-:W-:Y:S02]  /*10500*/  ISETP.GT.U32.AND P5, PT, R29.reuse, R16, PT ;  /* 0x000000101d00720c */ /* 0x040fe40003fa4070 */
[----:B------:R-:W-:-:S07]  /*10510*/  ISETP.GT.U32.AND P2, PT, R29, R12, PT ;  /* 0x0000000c1d00720c */ /* 0x000fce0003f44070 */
[--C-:B------:R-:W-:Y:S01]  /*10520*/  @!P4 IMAD.IADD R17, R17, 0x1, -R29.reuse ;  /* 0x000000011111c824 */ /* 0x100fe200078e0a1d */
[C---:B------:R-:W-:Y:S01]  /*10530*/  ISETP.GT.U32.AND P4, PT, R29.reuse, R10, PT ;  /* 0x0000000a1d00720c */ /* 0x040fe20003f84070 */
[--C-:B------:R-:W-:Y:S01]  /*10540*/  @!P3 IMAD.IADD R18, R18, 0x1, -R29.reuse ;  /* 0x000000011212b824 */ /* 0x100fe200078e0a1d */
[C---:B------:R-:W-:Y:S01]  /*10550*/  ISETP.GT.U32.AND P3, PT, R29.reuse, R11, PT ;  /* 0x0000000b1d00720c */ /* 0x040fe20003f64070 */
[--C-:B------:R-:W-:Y:S01]  /*10560*/  @!P5 IMAD.IADD R16, R16, 0x1, -R29.reuse ;  /* 0x000000011010d824 */ /* 0x100fe200078e0a1d */
[C---:B------:R-:W-:Y:S01]  /*10570*/  ISETP.GT.U32.AND P5, PT, R29.reuse, R9, PT ;  /* 0x000000091d00720c */ /* 0x040fe20003fa4070 */
[----:B------:R-:W-:Y:S01]  /*10580*/  @!P2 IMAD.IADD R12, R12, 0x1, -R29 ;  /* 0x000000010c0ca824 */ /* 0x000fe200078e0a1d */
[----:B------:R-:W-:-:S07]  /*10590*/  ISETP.GT.U32.AND P2, PT, R29, R5, PT ;  /* 0x000000051d00720c */ /* 0x000fce0003f44070 */
[--C-:B------:R-:W-:Y:S01]  /*105a0*/  @!P4 IMAD.IADD R10, R10, 0x1, -R29.reuse ;  /* 0x000000010a0ac824 */ /* 0x100fe200078e0a1d */
[----:B------:R-:W-:Y:S01]  /*105b0*/  ISETP.GT.U32.AND P4, PT, R29, R3, PT ;  /* 0x000000031d00720c */ /* 0x000fe20003f84070 */
[----:B------:R0:W-:Y:S01]  /*105c0*/  STL [R1+0x39ac], R18 ;  /* 0x0039ac1201007387 */ /* 0x0001e20000100800 */
[--C-:B------:R-:W-:Y:S02]  /*105d0*/  @!P3 IMAD.IADD R11, R11, 0x1, -R29.reuse ;  /* 0x000000010b0bb824 */ /* 0x100fe400078e0a1d */
[--C-:B------:R-:W-:Y:S01]  /*105e0*/  @!P5 IMAD.IADD R9, R9, 0x1, -R29.reuse ;  /* 0x000000010909d824 */ /* 0x100fe200078e0a1d */
[----:B0-----:R-:W0:Y:S01]  /*105f0*/  S2R R18, SR_TID.X ;  /* 0x0000000000127919 */ /* 0x001e220000002100 */
[----:B------:R-:W-:Y:S01]  /*10600*/  @!P2 IMAD.IADD R5, R5, 0x1, -R29 ;  /* 0x000000010505a824 */ /* 0x000fe200078e0a1d */
[----:B------:R-:W-:-:S06]  /*10610*/  ISETP.GT.U32.AND P2, PT, R29, R11, PT ;  /* 0x0000000b1d00720c */ /* 0x000fcc0003f44070 */
[--C-:B------:R-:W-:Y:S01]  /*10620*/  @!P4 IMAD.IADD R3, R3, 0x1, -R29.reuse ;  /* 0x000000010303c824 */ /* 0x100fe200078e0a1d */
[----:B------:R-:W-:Y:S01]  /*10630*/  ISETP.GT.U32.AND P4, PT, R29, R9, PT ;  /* 0x000000091d00720c */ /* 0x000fe20003f84070 */
[C---:B------:R-:W-:Y:S02]  /*10640*/  IMAD R24, R26.reuse, 0x110, RZ ;  /* 0x000001101a187824 */ /* 0x040fe400078e02ff */
[----:B------:R-:W-:Y:S01]  /*10650*/  IMAD R20, R26, 0x410, RZ ;  /* 0x000004101a147824 */ /* 0x000fe200078e02ff */
[----:B------:R-:W-:Y:S02]  /*10660*/  STL [R1+0x39b0], R17 ;  /* 0x0039b01101007387 */ /* 0x000fe40000100800 */
[----:B------:R-:W-:Y:S01]  /*10670*/  @!P2 IMAD.IADD R11, R11, 0x1, -R29 ;  /* 0x000000010b0ba824 */ /* 0x000fe200078e0a1d */
[----:B------:R-:W-:-:S06]  /*10680*/  ISETP.GT.U32.AND P2, PT, R29, R5, PT ;  /* 0x000000051d00720c */ /* 0x000fcc0003f44070 */
[----:B------:R-:W-:Y:S01]  /*10690*/  @!P4 IMAD.IADD R9, R9, 0x1, -R29 ;  /* 0x000000010909c824 */ /* 0x000fe200078e0a1d */
[----:B------:R-:W-:Y:S01]  /*106a0*/  ISETP.GT.U32.AND P4, PT, R29, R3, PT ;  /* 0x000000031d00720c */ /* 0x000fe20003f84070 */
[----:B------:R1:W-:Y:S04]  /*106b0*/  STL [R1+0x39b4], R16 ;  /* 0x0039b41001007387 */ /* 0x0003e80000100800 */
[----:B------:R-:W2:Y:S01]  /*106c0*/  LDL R25, [R1+0x381c] ;  /* 0x00381c0001197983 */ /* 0x000ea20000100800 */
[----:B0-----:R-:W-:-:S03]  /*106d0*/  IMAD.SHL.U32 R18, R18, 0x2, RZ ;  /* 0x0000000212127824 */ /* 0x001fc600078e00ff */
[----:B------:R-:W2:Y:S02]  /*106e0*/  LDL R26, [R1+0x3818] ;  /* 0x00381800011a7983 */ /* 0x000ea40000100800 */
[----:B-1----:R-:W-:Y:S01]  /*106f0*/  LOP3.LUT R16, R24, 0x30, R18, 0x78, !PT ;  /* 0x0000003018107812 */ /* 0x002fe200078e7812 */
[--C-:B------:R-:W-:Y:S01]  /*10700*/  @!P2 IMAD.IADD R5, R5, 0x1, -R29.reuse ;  /* 0x000000010505a824 */ /* 0x100fe200078e0a1d */
[----:B------:R-:W2:Y:S01]  /*10710*/  LDL R24, [R1+0x3810] ;  /* 0x0038100001187983 */ /* 0x000ea20000100800 */
[----:B------:R-:W-:Y:S01]  /*10720*/  @!P4 IMAD.IADD R3, R3, 0x1, -R29 ;  /* 0x000000010303c824 */ /* 0x000fe200078e0a1d */
[----:B------:R-:W-:Y:S02]  /*10730*/  ISETP.GE.AND P4, PT, R27, RZ, PT ;  /* 0x000000ff1b00720c */ /* 0x000fe40003f86270 */
[----:B---3--:R-:W-:Y:S02]  /*10740*/  ISETP.GE.AND P2, PT, R22, RZ, PT ;  /* 0x000000ff1600720c */ /* 0x008fe40003f46270 */
[----:B-----5:R-:W-:-:S05]  /*10750*/  LOP3.LUT R16, R20, R19, RZ, 0x3c, !PT ;  /* 0x0000001314107212 */ /* 0x020fca00078e3cff */
[----:B------:R0:W-:Y:S04]  /*10760*/  STL [R1+0x494], R16 ;  /* 0x0004941001007387 */ /* 0x0001e80000100800 */
[----:B------:R-:W3:Y:S04]  /*10770*/  LDL R22, [R1+0x3814] ;  /* 0x0038140001167983 */ /* 0x000ee80000100800 */
[----:B------:R-:W5:Y:S04]  /*10780*/  LDL R19, [R1+0x3808] ;  /* 0x0038080001137983 */ /* 0x000f680000100800 */
[----:B------:R-:W3:Y:S04]  /*10790*/  LDL R27, [R1+0x380c] ;  /* 0x00380c00011b7983 */ /* 0x000ee80000100800 */
[----:B0-----:R-:W3:Y:S01]  /*107a0*/  LDL.LU R16, [R1+0x60] ;  /* 0x0000600001107983 */ /* 0x001ee20000300800 */
[----:B------:R-:W-:-:S02]  /*107b0*/  ISETP.GT.U32.AND P0, PT, R29, R15, PT ;  /* 0x0000000f1d00720c */ /* 0x000fc40003f04070 */
[C---:B------:R-:W-:Y:S02]  /*107c0*/  ISETP.GT.U32.AND P1, PT, R29.reuse, R13, PT ;  /* 0x0000000d1d00720c */ /* 0x040fe40003f24070 */
[----:B------:R-:W-:-:S09]  /*107d0*/  ISETP.GT.U32.AND P6, PT, R29, R14, PT ;  /* 0x0000000e1d00720c */ /* 0x000fd20003fc4070 */
[--C-:B------:R-:W-:Y:S01]  /*107e0*/  @!P0 IMAD.IADD R15, R15, 0x1, -R29.reuse ;  /* 0x000000010f0f8824 */ /* 0x100fe200078e0a1d */
[----:B------:R-:W-:Y:S01]  /*107f0*/  ISETP.GT.U32.AND P0, PT, R29, R8, PT ;  /* 0x000000081d00720c */ /* 0x000fe20003f04070 */
[--C-:B------:R-:W-:Y:S01]  /*10800*/  @!P1 IMAD.IADD R13, R13, 0x1, -R29.reuse ;  /* 0x000000010d0d9824 */ /* 0x100fe200078e0a1d */
[C---:B------:R-:W-:Y:S01]  /*10810*/  ISETP.GT.U32.AND P1, PT, R29.reuse, R6, PT ;  /* 0x000000061d00720c */ /* 0x040fe20003f24070 */
[----:B------:R-:W-:Y:S01]  /*10820*/  @!P6 IMAD.IADD R14, R14, 0x1, -R29 ;  /* 0x000000010e0ee824 */ /* 0x000fe200078e0a1d */
[C---:B------:R-:W-:Y:S02]  /*10830*/  ISETP.GT.U32.AND P6, PT, R29.reuse, R7, PT ;  /* 0x000000071d00720c */ /* 0x040fe40003fc4070 */
        /* <DEDUP_REMOVED lines=10> */
[--C-:B------:R-:W-:Y:S01]  /*108e0*/  @!P0 IMAD.IADD R0, R0, 0x1, -R29.reuse ;  /* 0x0000000100008824 */ /* 0x100fe200078e0a1d */
[C---:B------:R-:W-:Y:S01]  /*108f0*/  ISETP.GT.U32.AND P0, PT, R29.reuse, R7, PT ;  /* 0x000000071d00720c */ /* 0x040fe20003f04070 */
[--C-:B------:R-:W-:Y:S01]  /*10900*/  @!P1 IMAD.IADD R12, R12, 0x1, -R29.reuse ;  /* 0x000000010c0c9824 */ /* 0x100fe200078e0a1d */
[C---:B------:R-:W-:Y:S01]  /*10910*/  ISETP.GT.U32.AND P1, PT, R29.reuse, R6, PT ;  /* 0x000000061d00720c */ /* 0x040fe20003f24070 */
[--C-:B------:R-:W-:Y:S01]  /*10920*/  @!P5 IMAD.IADD R2, R2, 0x1, -R29.reuse ;  /* 0x000000010202d824 */ /* 0x100fe200078e0a1d */
[C---:B------:R-:W-:Y:S01]  /*10930*/  ISETP.GT.U32.AND P5, PT, R29.reuse, R8, PT ;  /* 0x000000081d00720c */ /* 0x040fe20003fa4070 */
[--C-:B------:R-:W-:Y:S02]  /*10940*/  @!P6 IMAD.IADD R28, R28, 0x1, -R29.reuse ;  /* 0x000000011c1ce824 */ /* 0x100fe400078e0a1d */
[----:B------:R-:W-:Y:S01]  /*10950*/  @!P3 IMAD.IADD R10, R10, 0x1, -R29 ;  /* 0x000000010a0ab824 */ /* 0x000fe200078e0a1d */
[----:B------:R-:W-:-:S05]  /*10960*/  ISETP.GT.U32.AND P3, PT, R29, R4, PT ;  /* 0x000000041d00720c */ /* 0x000fca0003f64070 */
[--C-:B------:R-:W-:Y:S01]  /*10970*/  @!P0 IMAD.IADD R7, R7, 0x1, -R29.reuse ;  /* 0x0000000107078824 */ /* 0x100fe200078e0a1d */
[----:B------:R-:W-:Y:S01]  /*10980*/  ISETP.GT.U32.AND P0, PT, R29, R28, PT ;  /* 0x0000001c1d00720c */ /* 0x000fe20003f04070 */
[--C-:B------:R-:W-:Y:S01]  /*10990*/  @!P1 IMAD.IADD R6, R6, 0x1, -R29.reuse ;  /* 0x0000000106069824 */ /* 0x100fe200078e0a1d */
[----:B----4-:R-:W-:Y:S01]  /*109a0*/  ISETP.GE.AND P1, PT, R21, RZ, PT ;  /* 0x000000ff1500720c */ /* 0x010fe20003f26270 */
[--C-:B------:R-:W-:Y:S01]  /*109b0*/  @!P5 IMAD.IADD R8, R8, 0x1, -R29.reuse ;  /* 0x000000010808d824 */ /* 0x100fe200078e0a1d */
[C---:B------:R-:W-:Y:S02]  /*109c0*/  ISETP.GT.U32.AND P5, PT, R29.reuse, R2, PT ;  /* 0x000000021d00720c */ /* 0x040fe40003fa4070 */
[----:B------:R-:W-:Y:S01]  /*109d0*/  ISETP.GT.U32.AND P6, PT, R29, R0, PT ;  /* 0x000000001d00720c */ /* 0x000fe20003fc4070 */
[--C-:B------:R-:W-:Y:S01]  /*109e0*/  @!P3 IMAD.IADD R4, R4, 0x1, -R29.reuse ;  /* 0x000000010404b824 */ /* 0x100fe200078e0a1d */
[----:B--2---:R-:W-:Y:S02]  /*109f0*/  ISETP.GE.AND P3, PT, R23, RZ, PT ;  /* 0x000000ff1700720c */ /* 0x004fe40003f66270 */
[----:B------:R-:W2:Y:S03]  /*10a00*/  LDL R23, [R1+0x3804] ;  /* 0x0038040001177983 */ /* 0x000ea60000100800 */
[----:B------:R-:W-:Y:S01]  /*10a10*/  @!P0 IMAD.IADD R28, R28, 0x1, -R29 ;  /* 0x000000011c1c8824 */ /* 0x000fe200078e0a1d */
[----:B------:R-:W-:-:S02]  /*10a20*/  ISETP.GE.AND P0, PT, R25, RZ, PT ;  /* 0x000000ff1900720c */ /* 0x000fc40003f06270 */
[----:B------:R-:W4:Y:S04]  /*10a30*/  LDL R25, [R1+0x3800] ;  /* 0x0038000001197983 */ /* 0x000f280000100800 */
[----:B------:R-:W2:Y:S01]  /*10a40*/  LDL.LU R21, [R1+0x5c] ;  /* 0x00005c0001157983 */ /* 0x000ea20000300800 */
[--C-:B------:R-:W-:Y:S02]  /*10a50*/  @!P5 IMAD.IADD R2, R2, 0x1, -R29.reuse ;  /* 0x000000010202d824 */ /* 0x100fe400078e0a1d */
[----:B------:R-:W-:Y:S02]  /*10a60*/  @!P6 IMAD.IADD R0, R0, 0x1, -R29 ;  /* 0x000000010000e824 */ /* 0x000fe400078e0a1d */
[----:B---3--:R-:W-:Y:S01]  /*10a70*/  @!P1 IMAD.MOV R16, RZ, RZ, -R16 ;  /* 0x000000ffff109224 */ /* 0x008fe200078e0a10 */
[----:B------:R-:W-:-:S02]  /*10a80*/  ISETP.GE.AND P1, PT, R26, RZ, PT ;  /* 0x000000ff1a00720c */ /* 0x000fc40003f26270 */
[----:B------:R-:W3:Y:S04]  /*10a90*/  LDL R26, [R1+0x37f8] ;  /* 0x0037f800011a7983 */ /* 0x000ee80000100800 */
[----:B------:R-:W3:Y:S04]  /*10aa0*/  LDL.LU R17, [R1+0x58] ;  /* 0x0000580001117983 */ /* 0x000ee80000300800 */
[----:B------:R-:W4:Y:S01]  /*10ab0*/  LDL.LU R29, [R1+0x54] ;  /* 0x00005400011d7983 */ /* 0x000f220000300800 */
[----:B------:R-:W-:Y:S02]  /*10ac0*/  ISETP.NE.AND P5, PT, RZ, c[0x0][0x178], PT ;  /* 0x00005e00ff007a0c */ /* 0x000fe40003fa5270 */
[----:B------:R-:W-:Y:S01]  /*10ad0*/  LOP3.LUT R18, RZ, c[0x0][0x178], RZ, 0x33, !PT ;  /* 0x00005e00ff127a12 */ /* 0x000fe200078e33ff */
[----:B------:R-:W5:Y:S03]  /*10ae0*/  LDL R20, [R1+0x37fc] ;  /* 0x0037fc0001147983 */ /* 0x000f660000100800 */
[----:B------:R-:W-:Y:S01]  /*10af0*/  SEL R16, R18, R16, !P5 ;  /* 0x0000001012107207 */ /* 0x000fe20006800000 */
[----:B--2---:R-:W-:Y:S01]  /*10b00*/  @!P2 IMAD.MOV R21, RZ, RZ, -R21 ;  /* 0x000000ffff15a224 */ /* 0x004fe200078e0a15 */
[----:B------:R-:W-:-:S02]  /*10b10*/  ISETP.GE.AND P2, PT, R24, RZ, PT ;  /* 0x000000ff1800720c */ /* 0x000fc40003f46270 */
[----:B------:R-:W2:Y:S02]  /*10b20*/  LDL R24, [R1+0x37f4] ;  /* 0x0037f40001187983 */ /* 0x000ea40000100800 */
[----:B------:R-:W-:Y:S02]  /*10b30*/  SEL R21, R18, R21, !P5 ;  /* 0x0000001512157207 */ /* 0x000fe40006800000 */
[----:B------:R0:W-:Y:S04]  /*10b40*/  STL [R1+0x488], R16 ;  /* 0x0004881001007387 */ /* 0x0001e80000100800 */
[----:B0-----:R-:W2:Y:S04]  /*10b50*/  LDL.LU R16, [R1+0x39b4] ;  /* 0x0039b40001107983 */ /* 0x001ea80000300800 */
[----:B------:R0:W-:Y:S04]  /*10b60*/  STL [R1+0x484], R21 ;  /* 0x0004841501007387 */ /* 0x0001e80000100800 */
[----:B0-----:R-:W2:Y:S01]  /*10b70*/  LDL R21, [R1+0x37f0] ;  /* 0x0037f00001157983 */ /* 0x001ea20000100800 */
[----:B---3--:R-:W-:-:S02]  /*10b80*/  @!P3 IMAD.MOV R17, RZ, RZ, -R17 ;  /* 0x000000ffff11b224 */ /* 0x008fc400078e0a11 */
[----:B----4-:R-:W-:-:S03]  /*10b90*/  @!P4 IMAD.MOV R29, RZ, RZ, -R29 ;  /* 0x000000ffff1dc224 */ /* 0x010fc600078e0a1d */
[C---:B------:R-:W-:Y:S02]  /*10ba0*/  SEL R17, R18.reuse, R17, !P5 ;  /* 0x0000001112117207 */ /* 0x040fe40006800000 */
[----:B------:R-:W-:-:S03]  /*10bb0*/  SEL R18, R18, R29, !P5 ;  /* 0x0000001d12127207 */ /* 0x000fc60006800000 */
[----:B------:R0:W-:Y:S01]  /*10bc0*/  STL [R1+0x480], R17 ;  /* 0x0004801101007387 */ /* 0x0001e20000100800 */
[----:B------:R-:W-:-:S03]  /*10bd0*/  ISETP.GE.AND P4, PT, R22, RZ, PT ;  /* 0x000000ff1600720c */ /* 0x000fc60003f86270 */
[----:B0-----:R-:W3:Y:S04]  /*10be0*/  LDL.LU R17, [R1+0x39b0] ;  /* 0x0039b00001117983 */ /* 0x001ee80000300800 */
[----:B------:R-:W4:Y:S04]  /*10bf0*/  LDL R22, [R1+0x37ec] ;  /* 0x0037ec0001167983 */ /* 0x000f280000100800 */
[----:B------:R0:W-:Y:S04]  /*10c00*/  STL [R1+0x47c], R18 ;  /* 0x00047c1201007387 */ /* 0x0001e80000100800 */
[----:B0-----:R-:W2:Y:S01]  /*10c10*/  LDL.LU R18, [R1+0x50] ;  /* 0x0000500001127983 */ /* 0x001ea20000300800 */
[----:B------:R-:W-:-:S02]  /*10c20*/  ISETP.GE.AND P3, PT, R27, RZ, PT ;  /* 0x000000ff1b00720c */ /* 0x000fc40003f66270 */
[----:B-----5:R-:W-:Y:S01]  /*10c30*/  ISETP.GE.AND P5, PT, R19, RZ, PT ;  /* 0x000000ff1300720c */ /* 0x020fe20003fa6270 */
[----:B------:R-:W5:Y:S04]  /*10c40*/  LDL R27, [R1+0x37e8] ;  /* 0x0037e800011b7983 */ /* 0x000f680000100800 */
[----:B------:R-:W3:Y:S01]  /*10c50*/  LDL.LU R19, [R1+0x4c] ;  /* 0x00004c0001137983 */ /* 0x000ee20000300800 */
[----:B--2---:R-:W-:Y:S01]  /*10c60*/  @!P0 IMAD.MOV R18, RZ, RZ, -R18 ;  /* 0x000000ffff128224 */ /* 0x004fe200078e0a12 */
[----:B------:R-:W-:Y:S02]  /*10c70*/  ISETP.GE.AND P0, PT, R23, RZ, PT ;  /* 0x000000ff1700720c */ /* 0x000fe40003f06270 */
[----:B------:R-:W2:Y:S04]  /*10c80*/  LDL R23, [R1+0x37e4] ;  /* 0x0037e40001177983 */ /* 0x000ea80000100800 */
[----:B------:R0:W-:Y:S04]  /*10c90*/  STL [R1+0x3dc], R18 ;  /* 0x0003dc1201007387 */ /* 0x0001e80000100800 */
[----:B0-----:R-:W2:Y:S01]  /*10ca0*/  LDL.LU R18, [R1+0x48] ;  /* 0x0000480001127983 */ /* 0x001ea20000300800 */
[----:B---3--:R-:W-:Y:S01]  /*10cb0*/  @!P1 IMAD.MOV R19, RZ, RZ, -R19 ;  /* 0x000000ffff139224 */ /* 0x008fe200078e0a13 */
[----:B------:R-:W-:-:S02]  /*10cc0*/  ISETP.GE.AND P1, PT, R25, RZ, PT ;  /* 0x000000ff1900720c */ /* 0x000fc40003f26270 */
[----:B------:R-:W3:Y:S04]  /*10cd0*/  LDL R25, [R1+0x37e0] ;  /* 0x0037e00001197983 */ /* 0x000ee80000100800 */
[----:B------:R0:W-:Y:S04]  /*10ce0*/  STL [R1+0x3d8], R19 ;  /* 0x0003d81301007387 */ /* 0x0001e80000100800 */
[----:B0-----:R-:W3:Y:S01]  /*10cf0*/  LDL.LU R19, [R1+0x44] ;  /* 0x0000440001137983 */ /* 0x001ee20000300800 */
[----:B--2---:R-:W-:Y:S01]  /*10d00*/  @!P2 IMAD.MOV R18, RZ, RZ, -R18 ;  /* 0x000000ffff12a224 */ /* 0x004fe200078e0a12 */
[----:B------:R-:W-:-:S02]  /*10d10*/  ISETP.GE.AND P2, PT, R26, RZ, PT ;  /* 0x000000ff1a00720c */ /* 0x000fc40003f46270 */
        /* <DEDUP_REMOVED lines=19> */
[----:B----4-:R-:W-:-:S02]  /*10e50*/  ISETP.GE.AND P0, PT, R22, RZ, PT ;  /* 0x000000ff1600720c */ /* 0x010fc40003f06270 */
[----:B------:R-:W2:Y:S04]  /*10e60*/  LDL R22, [R1+0x37cc] ;  /* 0x0037cc0001167983 */ /* 0x000ea80000100800 */
[----:B------:R0:W-:Y:S04]  /*10e70*/  STL [R1+0x3c4], R18 ;  /* 0x0003c41201007387 */ /* 0x0001e80000100800 */
[----:B0-----:R-:W4:Y:S01]  /*10e80*/  LDL.LU R18, [R1+0x30] ;  /* 0x0000300001127983 */ /* 0x001f220000300800 */
[----:B---3--:R-:W-:Y:S01]  /*10e90*/  @!P1 IMAD.MOV R19, RZ, RZ, -R19 ;  /* 0x000000ffff139224 */ /* 0x008fe200078e0a13 */
[----:B-----5:R-:W-:-:S02]  /*10ea0*/  ISETP.GE.AND P1, PT, R27, RZ, PT ;  /* 0x000000ff1b00720c */ /* 0x020fc40003f26270 */
[----:B------:R-:W3:Y:S04]  /*10eb0*/  LDL R27, [R1+0x37c8] ;  /* 0x0037c800011b7983 */ /* 0x000ee80000100800 */
[----:B------:R0:W-:Y:S04]  /*10ec0*/  STL [R1+0x3c0], R19 ;  /* 0x0003c01301007387 */ /* 0x0001e80000100800 */
[----:B0-----:R-:W5:Y:S01]  /*10ed0*/  LDL.LU R19, [R1+0x38c] ;  /* 0x00038c0001137983 */ /* 0x001f620000300800 */
[----:B----4-:R-:W-:Y:S01]  /*10ee0*/  @!P2 IMAD.MOV R18, RZ, RZ, -R18 ;  /* 0x000000ffff12a224 */ /* 0x010fe200078e0a12 */
[----:B------:R-:W-:-:S02]  /*10ef0*/  ISETP.GE.AND P2, PT, R23, RZ, PT ;  /* 0x000000ff1700720c */ /* 0x000fc40003f46270 */
[----:B------:R-:W4:Y:S04]  /*10f00*/  LDL R23, [R1+0x37c4] ;  /* 0x0037c40001177983 */ /* 0x000f280000100800 */
[----:B------:R0:W-:Y:S04]  /*10f10*/  STL [R1+0x3bc], R18 ;  /* 0x0003bc1201007387 */ /* 0x0001e80000100800 */
[----:B0-----:R-:W2:Y:S01]  /*10f20*/  LDL.LU R18, [R1+0x394] ;  /* 0x0003940001127983 */ /* 0x001ea20000300800 */
[----:B-----5:R-:W-:Y:S01]  /*10f30*/  @!P4 IMAD.MOV R19, RZ, RZ, -R19 ;  /* 0x000000ffff13c224 */ /* 0x020fe200078e0a13 */
[----:B------:R-:W-:-:S02]  /*10f40*/  ISETP.GE.AND P4, PT, R25, RZ, PT ;  /* 0x000000ff1900720c */ /* 0x000fc40003f86270 */
[----:B------:R-:W5:Y:S04]  /*10f50*/  LDL R25, [R1+0x37c0] ;  /* 0x0037c00001197983 */ /* 0x000f680000100800 */
        /* <DEDUP_REMOVED lines=73> */
[----:B------:R-:W-:-:S04]  /*113f0*/  ISETP.GE.AND P0, PT, R23, RZ, PT ;  /* 0x000000ff1700720c */ /* 0x000fc80003f06270 */
[----:B------:R0:W-:Y:S04]  /*11400*/  STL [R1+0x37c], R18 ;  /* 0x00037c1201007387 */ /* 0x0001e80000100800 */
[----:B------:R-:W2:Y:S04]  /*11410*/  LDL R23, [R1+0x3784] ;  /* 0x0037840001177983 */ /* 0x000ea80000100800 */
        /* <DEDUP_REMOVED lines=916> */
[----:B----4-:R-:W-:-:S05]  /*14d60*/  @!P5 IMAD.MOV R18, RZ, RZ, -R18 ;  /* 0x000000ffff12d224 */ /* 0x010fca00078e0a12 */
[----:B------:R0:W-:Y:S04]  /*14d70*/  STL [R1+0x50], R18 ;  /* 0x0000501201007387 */ /* 0x0001e80000100800 */
[----:B0-----:R-:W4:Y:S01]  /*14d80*/  LDL.LU R18, [R1+0x104] ;  /* 0x0001040001127983 */ /* 0x001f220000300800 */
[----:B------:R-:W-:-:S03]  /*14d90*/  ISETP.GE.AND P5, PT, R23, RZ, PT ;  /* 0x000000ff1700720c */ /* 0x000fc60003fa6270 */
[----:B------:R-:W2:Y:S01]  /*14da0*/  LDL R23, [R1+0x34a8] ;  /* 0x0034a80001177983 */ /* 0x000ea20000100800 */
[----:B-----5:R-:W-:-:S05]  /*14db0*/  @!P3 IMAD.MOV R19, RZ, RZ, -R19 ;  /* 0x000000ffff13b224 */ /* 0x020fca00078e0a13 */
[----:B------:R0:W-:Y:S01]  /*14dc0*/  STL [R1+0x4c], R19 ;  /* 0x00004c1301007387 */ /* 0x0001e20000100800 */
[----:B------:R-:W-:-:S03]  /*14dd0*/  ISETP.GE.AND P3, PT, R25, RZ, PT ;  /* 0x000000ff1900720c */ /* 0x000fc60003f66270 */
[----:B0-----:R-:W5:Y:S04]  /*14de0*/  LDL.LU R19, [R1+0x10c] ;  /* 0x00010c0001137983 */ /* 0x001f680000300800 */
[----:B------:R-:W2:Y:S01]  /*14df0*/  LDL R25, [R1+0x34a4] ;  /* 0x0034a40001197983 */ /* 0x000ea20000100800 */
        /* <DEDUP_REMOVED lines=8> */
[----:B0-----:R-:W5:Y:S01]  /*14e80*/  LDL.LU R19, [R1+0x108] ;  /* 0x0001080001137983 */ /* 0x001f620000300800 */
[----:B----4-:R-:W-:-:S05]  /*14e90*/  @!P2 IMAD.MOV R18, RZ, RZ, -R18 ;  /* 0x000000ffff12a224 */ /* 0x010fca00078e0a12 */
[----:B------:R0:W-:Y:S04]  /*14ea0*/  STL [R1+0x40], R18 ;  /* 0x0000401201007387 */ /* 0x0001e80000100800 */
[----:B0-----:R-:W4:Y:S04]  /*14eb0*/  LDL R18, [R1+0x349c] ;  /* 0x00349c0001127983 */ /* 0x001f280000100800 */
[----:B------:R-:W2:Y:S01]  /*14ec0*/  LDL.LU R20, [R1+0xc0] ;  /* 0x0000c00001147983 */ /* 0x000ea20000300800 */
[----:B------:R-:W-:Y:S01]  /*14ed0*/  ISETP.GE.AND P2, PT, R24, RZ, PT ;  /* 0x000000ff1800720c */ /* 0x000fe20003f46270 */
[----:B-----5:R-:W-:Y:S01]  /*14ee0*/  @!P4 IMAD.MOV R19, RZ, RZ, -R19 ;  /* 0x000000ffff13c224 */ /* 0x020fe200078e0a13 */
[----:B------:R-:W-:Y:S01]  /*14ef0*/  ISETP.GE.AND P4, PT, R21, RZ, PT ;  /* 0x000000ff1500720c */ /* 0x000fe20003f86270 */
[----:B------:R-:W5:Y:S04]  /*14f00*/  LDL R24, [R1+0x3498] ;  /* 0x0034980001187983 */ /* 0x000f680000100800 */
[----:B------:R-:W3:Y:S04]  /*14f10*/  LDL.LU R21, [R1+0xc8] ;  /* 0x0000c80001157983 */ /* 0x000ee80000300800 */
[----:B------:R0:W-:Y:S04]  /*14f20*/  STL [R1+0x3c], R19 ;  /* 0x00003c1301007387 */ /* 0x0001e80000100800 */
[----:B0-----:R-:W4:Y:S01]  /*14f30*/  LDL R19, [R1+0x3494] ;  /* 0x0034940001137983 */ /* 0x001f220000100800 */
[----:B--2---:R-:W-:Y:S01]  /*14f40*/  @!P5 IMAD.MOV R20, RZ, RZ, -R20 ;  /* 0x000000ffff14d224 */ /* 0x004fe200078e0a14 */
[----:B------:R-:W-:-:S02]  /*14f50*/  ISETP.GE.AND P5, PT, R22, RZ, PT ;  /* 0x000000ff1600720c */ /* 0x000fc40003fa6270 */
[----:B------:R-:W2:Y:S01]  /*14f60*/  LDL.LU R22, [R1+0xe0] ;  /* 0x0000e00001167983 */ /* 0x000ea20000300800 */
[----:B---3--:R-:W-:-:S03]  /*14f70*/  @!P3 IMAD.MOV R21, RZ, RZ, -R21 ;  /* 0x000000ffff15b224 */ /* 0x008fc600078e0a15 */
[----:B------:R0:W-:Y:S01]  /*14f80*/  STL [R1+0x38], R20 ;  /* 0x0000381401007387 */ /* 0x0001e20000100800 */
[----:B------:R-:W-:-:S03]  /*14f90*/  ISETP.GE.AND P3, PT, R27, RZ, PT ;  /* 0x000000ff1b00720c */ /* 0x000fc60003f66270 */
[----:B0-----:R-:W3:Y:S04]  /*14fa0*/  LDL R20, [R1+0x3490] ;  /* 0x0034900001147983 */ /* 0x001ee80000100800 */
[----:B------:R0:W-:Y:S04]  /*14fb0*/  STL [R1+0x34], R21 ;  /* 0x0000341501007387 */ /* 0x0001e80000100800 */
[----:B0-----:R-:W3:Y:S04]  /*14fc0*/  LDL R21, [R1+0x348c] ;  /* 0x00348c0001157983 */ /* 0x001ee80000100800 */
[----:B------:R-:W3:Y:S04]  /*14fd0*/  LDL.LU R29, [R1+0xe4] ;  /* 0x0000e400011d7983 */ /* 0x000ee80000300800 */
[----:B------:R-:W4:Y:S01]  /*14fe0*/  LDL R27, [R1+0x3488] ;  /* 0x00348800011b7983 */ /* 0x000f220000100800 */
[----:B--2---:R-:W-:Y:S01]  /*14ff0*/  @!P0 IMAD.MOV R22, RZ, RZ, -R22 ;  /* 0x000000ffff168224 */ /* 0x004fe200078e0a16 */
[----:B------:R-:W-:-:S02]  /*15000*/  ISETP.GE.AND P0, PT, R23, RZ, PT ;  /* 0x000000ff1700720c */ /* 0x000fc40003f06270 */
[----:B------:R-:W2:Y:S04]  /*15010*/  LDL.LU R23, [R1+0xcc] ;  /* 0x0000cc0001177983 */ /* 0x000ea80000300800 */
[----:B------:R0:W-:Y:S04]  /*15020*/  STL [R1+0x30], R22 ;  /* 0x0000301601007387 */ /* 0x0001e80000100800 */
[----:B0-----:R-:W4:Y:S01]  /*15030*/  LDL R22, [R1+0x3484] ;  /* 0x0034840001167983 */ /* 0x001f220000100800 */
        /* <DEDUP_REMOVED lines=11> */
[----:B----4-:R-:W-:-:S04]  /*150f0*/  ISETP.GE.AND P4, PT, R18, RZ, PT ;  /* 0x000000ff1200720c */ /* 0x010fc80003f86270 */
[----:B------:R0:W-:Y:S04]  /*15100*/  STL [R1+0x24], R29 ;  /* 0x0000241d01007387 */ /* 0x0001e80000100800 */
[----:B0-----:R-:W3:Y:S04]  /*15110*/  LDL R29, [R1+0x3478] ;  /* 0x00347800011d7983 */ /* 0x001ee80000100800 */
[----:B------:R-:W4:Y:S01]  /*15120*/  LDL.LU R18, [R1+0x14] ;  /* 0x0000140001127983 */ /* 0x000f220000300800 */
[----:B--2---:R-:W-:-:S05]  /*15130*/  @!P5 IMAD.MOV R23, RZ, RZ, -R23 ;  /* 0x000000ffff17d224 */ /* 0x004fca00078e0a17 */
[----:B------:R0:W-:Y:S04]  /*15140*/  STL [R1+0x20], R23 ;  /* 0x0000201701007387 */ /* 0x0001e80000100800 */
[----:B0-----:R-:W2:Y:S01]  /*15150*/  LDL.LU R23, [R1+0xac] ;  /* 0x0000ac0001177983 */ /* 0x001ea20000300800 */
[----:B-----5:R-:W-:-:S03]  /*15160*/  ISETP.GE.AND P5, PT, R24, RZ, PT ;  /* 0x000000ff1800720c */ /* 0x020fc60003fa6270 */
[----:B------:R-:W5:Y:S01]  /*15170*/  LDL R24, [R1+0x3474] ;  /* 0x0034740001187983 */ /* 0x000f620000100800 */
[----:B----4-:R-:W-:Y:S01]  /*15180*/  @!P3 IMAD.MOV R18, RZ, RZ, -R18 ;  /* 0x000000ffff12b224 */ /* 0x010fe200078e0a12 */
[----:B------:R-:W-:-:S04]  /*15190*/  ISETP.GE.AND P3, PT, R19, RZ, PT ;  /* 0x000000ff1300720c */ /* 0x000fc80003f66270 */
[----:B------:R0:W-:Y:S04]  /*151a0*/  STL [R1+0x1c], R18 ;  /* 0x00001c1201007387 */ /* 0x0001e80000100800 */
[----:B0-----:R-:W4:Y:S04]  /*151b0*/  LDL.LU R18, [R1+0x39ac] ;  /* 0x0039ac0001127983 */ /* 0x001f280000300800 */
[----:B------:R-:W3:Y:S01]  /*151c0*/  LDL.LU R19, [R1+0x10] ;  /* 0x0000100001137983 */ /* 0x000ee20000300800 */
[----:B--2---:R-:W-:Y:S01]  /*151d0*/  @!P0 IMAD.MOV R23, RZ, RZ, -R23 ;  /* 0x000000ffff178224 */ /* 0x004fe200078e0a17 */
[----:B------:R-:W-:-:S04]  /*151e0*/  ISETP.GE.AND P0, PT, R20, RZ, PT ;  /* 0x000000ff1400720c */ /* 0x000fc80003f06270 */
[----:B------:R0:W-:Y:S04]  /*151f0*/  STL [R1+0x18], R23 ;  /* 0x0000181701007387 */ /* 0x0001e80000100800 */
[----:B0-----:R-:W2:Y:S04]  /*15200*/  LDL R23, [R1+0x3470] ;  /* 0x0034700001177983 */ /* 0x001ea80000100800 */
[----:B------:R-:W2:Y:S01]  /*15210*/  LDL.LU R20, [R1+0xc] ;  /* 0x00000c0001147983 */ /* 0x000ea20000300800 */
[----:B---3--:R-:W-:Y:S01]  /*15220*/  @!P1 IMAD.MOV R19, RZ, RZ, -R19 ;  /* 0x000000ffff139224 */ /* 0x008fe200078e0a13 */
[----:B------:R-:W-:-:S04]  /*15230*/  ISETP.GE.AND P1, PT, R21, RZ, PT ;  /* 0x000000ff1500720c */ /* 0x000fc80003f26270 */
[----:B------:R0:W-:Y:S04]  /*15240*/  STL [R1+0x14], R19 ;  /* 0x0000141301007387 */ /* 0x0001e80000100800 */
[----:B0-----:R-:W3:Y:S04]  /*15250*/  LDL.LU R19, [R1+0x39a8] ;  /* 0x0039a80001137983 */ /* 0x001ee80000300800 */
[----:B------:R-:W3:Y:S01]  /*15260*/  LDL.LU R21, [R1+0x8] ;  /* 0x0000080001157983 */ /* 0x000ee20000300800 */
[----:B--2---:R-:W-:Y:S01]  /*15270*/  @!P2 IMAD.MOV R20, RZ, RZ, -R20 ;  /* 0x000000ffff14a224 */ /* 0x004fe200078e0a14 */
[----:B------:R-:W-:-:S04]  /*15280*/  ISETP.GE.AND P2, PT, R27, RZ, PT ;  /* 0x000000ff1b00720c */ /* 0x000fc80003f46270 */
[----:B------:R0:W-:Y:S04]  /*15290*/  STL [R1+0x10], R20 ;  /* 0x0000101401007387 */ /* 0x0001e80000100800 */
[----:B0-----:R-:W2:Y:S04]  /*152a0*/  LDL.LU R20, [R1+0x39a4] ;  /* 0x0039a40001147983 */ /* 0x001ea80000300800 */
[----:B------:R-:W2:Y:S01]  /*152b0*/  LDL.LU R27, [R1+0x4] ;  /* 0x00000400011b7983 */ /* 0x000ea20000300800 */
[----:B---3--:R-:W-:Y:S01]  /*152c0*/  @!P4 IMAD.MOV R21, RZ, RZ, -R21 ;  /* 0x000000ffff15c224 */ /* 0x008fe200078e0a15 */
[----:B------:R-:W-:-:S04]  /*152d0*/  ISETP.GE.AND P4, PT, R22, RZ, PT ;  /* 0x000000ff1600720c */ /* 0x000fc80003f86270 */
[----:B------:R0:W-:Y:S04]  /*152e0*/  STL [R1+0xc], R21 ;  /* 0x00000c1501007387 */ /* 0x0001e80000100800 */
[----:B0-----:R-:W3:Y:S04]  /*152f0*/  LDL.LU R21, [R1+0x39a0] ;  /* 0x0039a00001157983 */ /* 0x001ee80000300800 */
[----:B------:R-:W3:Y:S01]  /*15300*/  LDL.LU R22, [R1] ;  /* 0x0000000001167983 */ /* 0x000ee20000300800 */
[----:B--2---:R-:W-:-:S05]  /*15310*/  @!P5 IMAD.MOV R27, RZ, RZ, -R27 ;  /* 0x000000ffff1bd224 */ /* 0x004fca00078e0a1b */
[----:B------:R0:W-:Y:S04]  /*15320*/  STL [R1+0x8], R27 ;  /* 0x0000081b01007387 */ /* 0x0001e80000100800 */
[----:B0-----:R-:W2:Y:S01]  /*15330*/  LDL.LU R27, [R1+0x399c] ;  /* 0x00399c00011b7983 */ /* 0x001ea20000300800 */
[----:B------:R-:W-:Y:S01]  /*15340*/  ISETP.GE.AND P5, PT, R25, RZ, PT ;  /* 0x000000ff1900720c */ /* 0x000fe20003fa6270 */
[----:B---3--:R-:W-:Y:S01]  /*15350*/  @!P3 IMAD.MOV R22, RZ, RZ, -R22 ;  /* 0x000000ffff16b224 */ /* 0x008fe200078e0a16 */
[----:B------:R-:W-:Y:S01]  /*15360*/  ISETP.GE.AND P3, PT, R26, RZ, PT ;  /* 0x000000ff1a00720c */ /* 0x000fe20003f66270 */
[----:B--2---:R-:W-:Y:S02]  /*15370*/  IMAD.MOV.U32 R25, RZ, RZ, R27 ;  /* 0x000000ffff197224 */ /* 0x004fe400078e001b */
[----:B------:R-:W2:Y:S04]  /*15380*/  LDL R27, [R1+0x3464] ;  /* 0x00346400011b7983 */ /* 0x000ea80000100800 */
[----:B------:R0:W-:Y:S04]  /*15390*/  STL [R1+0x4], R22 ;  /* 0x0000041601007387 */ /* 0x0001e80000100800 */
[----:B0-----:R-:W3:Y:S04]  /*153a0*/  LDL.LU R22, [R1+0x3998] ;  /* 0x0039980001167983 */ /* 0x001ee80000300800 */
[----:B------:R-:W2:Y:S01]  /*153b0*/  LDL.LU R26, [R1+0x3994] ;  /* 0x00399400011a7983 */ /* 0x000ea20000300800 */
[----:B------:R-:W-:Y:S01]  /*153c0*/  @!P0 IMAD.MOV R25, RZ, RZ, -R25 ;  /* 0x000000ffff198224 */ /* 0x000fe200078e0a19 */
[----:B------:R-:W-:-:S04]  /*153d0*/  ISETP.GE.AND P0, PT, R29, RZ, PT ;  /* 0x000000ff1d00720c */ /* 0x000fc80003f06270 */
[----:B------:R0:W-:Y:S04]  /*153e0*/  STL [R1], R25 ;  /* 0x0000001901007387 */ /* 0x0001e80000100800 */
[----:B0-----:R-:W3:Y:S04]  /*153f0*/  LDL.LU R25, [R1+0x3990] ;  /* 0x0039900001197983 */ /* 0x001ee80000300800 */
[----:B------:R-:W3:Y:S01]  /*15400*/  LDL R29, [R1+0x345c] ;  /* 0x00345c00011d7983 */ /* 0x000ee20000100800 */
[----:B--2---:R-:W-:Y:S01]  /*15410*/  @!P1 IMAD.MOV R26, RZ, RZ, -R26 ;  /* 0x000000ffff1a9224 */ /* 0x004fe200078e0a1a */
[----:B-----5:R-:W-:-:S04]  /*15420*/  ISETP.GE.AND P1, PT, R24, RZ, PT ;  /* 0x000000ff1800720c */ /* 0x020fc80003f26270 */
[----:B------:R0:W-:Y:S04]  /*15430*/  STL [R1+0x38c8], R26 ;  /* 0x0038c81a01007387 */ /* 0x0001e80000100800 */
[----:B0-----:R-:W2:Y:S04]  /*15440*/  LDL R26, [R1+0x3460] ;  /* 0x00346000011a7983 */ /* 0x001ea80000100800 */
[----:B------:R-:W5:Y:S01]  /*15450*/  LDL.LU R24, [R1+0x398c] ;  /* 0x00398c0001187983 */ /* 0x000f620000300800 */
[----:B---3--:R-:W-:Y:S01]  /*15460*/  @!P2 IMAD.MOV R25, RZ, RZ, -R25 ;  /* 0x000000ffff19a224 */ /* 0x008fe200078e0a19 */
[----:B------:R-:W-:-:S04]  /*15470*/  ISETP.GE.AND P2, PT, R23, RZ, PT ;  /* 0x000000ff1700720c */ /* 0x000fc80003f46270 */
[----:B------:R0:W-:Y:S04]  /*15480*/  STL [R1+0x38cc], R25 ;  /* 0x0038cc1901007387 */ /* 0x0001e80000100800 */
[----:B0-----:R-:W3:Y:S04]  /*15490*/  LDL R25, [R1+0x3468] ;  /* 0x0034680001197983 */ /* 0x001ee80000100800 */
[----:B------:R-:W2:Y:S01]  /*154a0*/  LDL.LU R23, [R1+0x3988] ;  /* 0x0039880001177983 */ /* 0x000ea20000300800 */
[----:B-----5:R-:W-:-:S05]  /*154b0*/  @!P4 IMAD.MOV R24, RZ, RZ, -R24 ;  /* 0x000000ffff18c224 */ /* 0x020fca00078e0a18 */
[----:B------:R0:W-:Y:S04]  /*154c0*/  STL [R1+0x38d0], R24 ;  /* 0x0038d01801007387 */ /* 0x0001e80000100800 */
[----:B0-----:R-:W5:Y:S01]  /*154d0*/  LDL R24, [R1+0x346c] ;  /* 0x00346c0001187983 */ /* 0x001f620000100800 */
[----:B------:R-:W-:Y:S02]  /*154e0*/  @!P3 IMAD.MOV R22, RZ, RZ, -R22 ;  /* 0x000000ffff16b224 */ /* 0x000fe400078e0a16 */
[----:B--2---:R-:W-:Y:S01]  /*154f0*/  @!P5 IMAD.MOV R23, RZ, RZ, -R23 ;  /* 0x000000ffff17d224 */ /* 0x004fe200078e0a17 */
[----:B---3--:R-:W-:Y:S02]  /*15500*/  ISETP.GE.AND P5, PT, R25, RZ, PT ;  /* 0x000000ff1900720c */ /* 0x008fe40003fa6270 */
[----:B------:R-:W-:-:S02]  /*15510*/  ISETP.GE.AND P3, PT, R27, RZ, PT ;  /* 0x000000ff1b00720c */ /* 0x000fc40003f66270 */
[----:B-----5:R-:W-:Y:S02]  /*15520*/  ISETP.GE.AND P4, PT, R24, RZ, PT ;  /* 0x000000ff1800720c */ /* 0x020fe40003f86270 */
[----:B------:R-:W2:Y:S04]  /*15530*/  LDL R24, [R1+0x3450] ;  /* 0x0034500001187983 */ /* 0x000ea80000100800 */
[----:B------:R0:W-:Y:S04]  /*15540*/  STL [R1+0x38d4], R23 ;  /* 0x0038d41701007387 */ /* 0x0001e80000100800 */
[----:B------:R-:W3:Y:S04]  /*15550*/  LDL R25, [R1+0x344c] ;  /* 0x00344c0001197983 */ /* 0x000ee80000100800 */
[----:B0-----:R-:W5:Y:S04]  /*15560*/  LDL R23, [R1+0x3454] ;  /* 0x0034540001177983 */ /* 0x001f680000100800 */
[----:B------:R0:W-:Y:S04]  /*15570*/  STL [R1+0x38d8], R22 ;  /* 0x0038d81601007387 */ /* 0x0001e80000100800 */
[----:B------:R-:W2:Y:S04]  /*15580*/  LDL R27, [R1+0x3448] ;  /* 0x00344800011b7983 */ /* 0x000ea80000100800 */
[----:B0-----:R-:W2:Y:S01]  /*15590*/  LDL R22, [R1+0x3458] ;  /* 0x0034580001167983 */ /* 0x001ea20000100800 */
[----:B------:R-:W-:-:S02]  /*155a0*/  @!P0 IMAD.MOV R21, RZ, RZ, -R21 ;  /* 0x000000ffff158224 */ /* 0x000fc400078e0a15 */
[----:B------:R-:W-:Y:S01]  /*155b0*/  @!P1 IMAD.MOV R20, RZ, RZ, -R20 ;  /* 0x000000ffff149224 */ /* 0x000fe200078e0a14 */
[----:B------:R-:W-:Y:S01]  /*155c0*/  ISETP.GE.AND P0, PT, R26, RZ, PT ;  /* 0x000000ff1a00720c */ /* 0x000fe20003f06270 */
[----:B------:R-:W-:Y:S01]  /*155d0*/  @!P2 IMAD.MOV R19, RZ, RZ, -R19 ;  /* 0x000000ffff13a224 */ /* 0x000fe200078e0a13 */
[----:B------:R-:W-:Y:S01]  /*155e0*/  STL [R1+0x38dc], R21 ;  /* 0x0038dc1501007387 */ /* 0x000fe20000100800 */
[----:B----4-:R-:W-:Y:S01]  /*155f0*/  @!P4 IMAD.MOV R18, RZ, RZ, -R18 ;  /* 0x000000ffff12c224 */ /* 0x010fe200078e0a12 */
[----:B------:R-:W-:Y:S01]  /*15600*/  ISETP.GE.AND P1, PT, R29, RZ, PT ;  /* 0x000000ff1d00720c */ /* 0x000fe20003f26270 */
[----:B------:R-:W-:Y:S01]  /*15610*/  @!P5 IMAD.MOV R17, RZ, RZ, -R17 ;  /* 0x000000ffff11d224 */ /* 0x000fe200078e0a11 */
[----:B------:R-:W4:Y:S04]  /*15620*/  LDL R26, [R1+0x3444] ;  /* 0x00344400011a7983 */ /* 0x000f280000100800 */
[----:B------:R-:W-:Y:S04]  /*15630*/  STL [R1+0x38e0], R20 ;  /* 0x0038e01401007387 */ /* 0x000fe80000100800 */
[----:B------:R-:W3:Y:S04]  /*15640*/  LDL R29, [R1+0x343c] ;  /* 0x00343c00011d7983 */ /* 0x000ee80000100800 */
[----:B------:R-:W-:Y:S01]  /*15650*/  STL [R1+0x38e4], R19 ;  /* 0x0038e41301007387 */ /* 0x000fe20000100800 */
[----:B------:R-:W-:Y:S01]  /*15660*/  @!P3 IMAD.MOV R16, RZ, RZ, -R16 ;  /* 0x000000ffff10b224 */ /* 0x000fe200078e0a10 */
[----:B-----5:R-:W-:-:S02]  /*15670*/  ISETP.GE.AND P4, PT, R23, RZ, PT ;  /* 0x000000ff1700720c */ /* 0x020fc40003f86270 */
[----:B--2---:R-:W-:Y:S02]  /*15680*/  ISETP.GE.AND P2, PT, R22, RZ, PT ;  /* 0x000000ff1600720c */ /* 0x004fe40003f46270 */
[----:B------:R-:W2:Y:S04]  /*15690*/  LDL R22, [R1+0x3438] ;  /* 0x0034380001167983 */ /* 0x000ea80000100800 */
[----:B------:R-:W-:Y:S04]  /*156a0*/  STL [R1+0x38e8], R18 ;  /* 0x0038e81201007387 */ /* 0x000fe80000100800 */
[----:B------:R-:W-:Y:S04]  /*156b0*/  STL [R1+0x38ec], R17 ;  /* 0x0038ec1101007387 */ /* 0x000fe80000100800 */
[----:B------:R-:W5:Y:S01]  /*156c0*/  LDL R23, [R1+0x1c08] ;  /* 0x001c080001177983 */ /* 0x000f620000100800 */
[----:B------:R-:W-:-:S03]  /*156d0*/  ISETP.GE.AND P5, PT, R24, RZ, PT ;  /* 0x000000ff1800720c */ /* 0x000fc60003fa6270 */
[----:B------:R-:W-:Y:S04]  /*156e0*/  STL [R1+0x38f0], R16 ;  /* 0x0038f01001007387 */ /* 0x000fe80000100800 */
[----:B------:R-:W5:Y:S01]  /*156f0*/  LDL R24, [R1+0x3434] ;  /* 0x0034340001187983 */ /* 0x000f620000100800 */
[----:B------:R-:W-:Y:S01]  /*15700*/  @!P0 IMAD.MOV R15, RZ, RZ, -R15 ;  /* 0x000000ffff0f8224 */ /* 0x000fe200078e0a0f */
[----:B------:R-:W-:-:S04]  /*15710*/  ISETP.GE.AND P0, PT, R27, RZ, PT ;  /* 0x000000ff1b00720c */ /* 0x000fc80003f06270 */
[----:B------:R0:W-:Y:S04]  /*15720*/  STL [R1+0x38f4], R15 ;  /* 0x0038f40f01007387 */ /* 0x0001e80000100800 */
[----:B------:R-:W5:Y:S01]  /*15730*/  LDL R27, [R1+0x3430] ;  /* 0x00343000011b7983 */ /* 0x000f620000100800 */
[----:B---3--:R-:W-:Y:S01]  /*15740*/  ISETP.GE.AND P3, PT, R25, RZ, PT ;  /* 0x000000ff1900720c */ /* 0x008fe20003f66270 */
[----:B------:R-:W-:Y:S01]  /*15750*/  @!P1 IMAD.MOV R14, RZ, RZ, -R14 ;  /* 0x000000ffff0e9224 */ /* 0x000fe200078e0a0e */
[----:B----4-:R-:W-:Y:S01]  /*15760*/  ISETP.GE.AND P1, PT, R26, RZ, PT ;  /* 0x000000ff1a00720c */ /* 0x010fe20003f26270 */
[----:B------:R-:W-:Y:S01]  /*15770*/  @!P2 IMAD.MOV R13, RZ, RZ, -R13 ;  /* 0x000000ffff0da224 */ /* 0x000fe200078e0a0d */
[----:B------:R-:W-:Y:S01]  /*15780*/  ISETP.GE.AND P2, PT, R29, RZ, PT ;  /* 0x000000ff1d00720c */ /* 0x000fe20003f46270 */
[----:B------:R-:W-:Y:S01]  /*15790*/  @!P4 IMAD.MOV R12, RZ, RZ, -R12 ;  /* 0x000000ffff0cc224 */ /* 0x000fe200078e0a0c */
[----:B------:R-:W-:Y:S04]  /*157a0*/  STL [R1+0x38f8], R14 ;  /* 0x0038f80e01007387 */ /* 0x000fe80000100800 */
[----:B------:R-:W3:Y:S03]  /*157b0*/  LDL R25, [R1+0x342c] ;  /* 0x00342c0001197983 */ /* 0x000ee60000100800 */
[----:B------:R-:W-:Y:S01]  /*157c0*/  @!P3 IMAD.MOV R10, RZ, RZ, -R10 ;  /* 0x000000ffff0ab224 */ /* 0x000fe200078e0a0a */
[----:B------:R-:W4:Y:S01]  /*157d0*/  LDL R26, [R1+0x3428] ;  /* 0x00342800011a7983 */ /* 0x000f220000100800 */
[----:B------:R-:W-:-:S03]  /*157e0*/  @!P5 IMAD.MOV R11, RZ, RZ, -R11 ;  /* 0x000000ffff0bd224 */ /* 0x000fc600078e0a0b */
[----:B------:R-:W-:Y:S04]  /*157f0*/  STL [R1+0x38fc], R13 ;  /* 0x0038fc0d01007387 */ /* 0x000fe80000100800 */
[----:B------:R-:W3:Y:S01]  /*15800*/  LDL R29, [R1+0x3424] ;  /* 0x00342400011d7983 */ /* 0x000ee20000100800 */
[----:B------:R-:W-:Y:S02]  /*15810*/  @!P0 IMAD.MOV R9, RZ, RZ, -R9 ;  /* 0x000000ffff098224 */ /* 0x000fe400078e0a09 */
[----:B------:R-:W-:Y:S01]  /*15820*/  @!P1 IMAD.MOV R8, RZ, RZ, -R8 ;  /* 0x000000ffff089224 */ /* 0x000fe200078e0a08 */
[----:B------:R-:W-:Y:S01]  /*15830*/  STL [R1+0x3900], R12 ;  /* 0x0039000c01007387 */ /* 0x000fe20000100800 */
[----:B------:R-:W-:-:S03]  /*15840*/  @!P2 IMAD.MOV R7, RZ, RZ, -R7 ;  /* 0x000000ffff07a224 */ /* 0x000fc600078e0a07 */
[----:B------:R-:W-:Y:S04]  /*15850*/  STL [R1+0x3904], R11 ;  /* 0x0039040b01007387 */ /* 0x000fe80000100800 */
[----:B------:R-:W-:Y:S04]  /*15860*/  STL [R1+0x3908], R10 ;  /* 0x0039080a01007387 */ /* 0x000fe80000100800 */
[----:B------:R-:W-:Y:S04]  /*15870*/  STL [R1+0x390c], R9 ;  /* 0x00390c0901007387 */ /* 0x000fe80000100800 */
[----:B------:R-:W-:Y:S04]  /*15880*/  STL [R1+0x3910], R8 ;  /* 0x0039100801007387 */ /* 0x000fe80000100800 */
[----:B------:R-:W-:Y:S01]  /*15890*/  STL [R1+0x3914], R7 ;  /* 0x0039140701007387 */ /* 0x000fe20000100800 */
[----:B--2---:R-:W-:-:S02]  /*158a0*/  ISETP.GE.AND P4, PT, R22, RZ, PT ;  /* 0x000000ff1600720c */ /* 0x004fc40003f86270 */
[----:B-----5:R-:W-:-:S11]  /*158b0*/  ISETP.GE.AND P3, PT, R23, RZ, PT ;  /* 0x000000ff1700720c */ /* 0x020fd60003f66270 */
[----:B------:R-:W-:-:S05]  /*158c0*/  @!P4 IMAD.MOV R6, RZ, RZ, -R6 ;  /* 0x000000ffff06c224 */ /* 0x000fca00078e0a06 */
[----:B------:R1:W-:Y:S01]  /*158d0*/  STL [R1+0x3918], R6 ;  /* 0x0039180601007387 */ /* 0x0003e20000100800 */
[----:B------:R-:W-:-:S05]  /*158e0*/  @!P3 IMAD.MOV R5, RZ, RZ, -R5 ;  /* 0x000000ffff05b224 */ /* 0x000fca00078e0a05 */
[----:B------:R-:W-:Y:S04]  /*158f0*/  STL [R1+0x391c], R5 ;  /* 0x00391c0501007387 */ /* 0x000fe80000100800 */
[----:B0-----:R-:W2:Y:S04]  /*15900*/  LDL.LU R15, [R1+0x3dc] ;  /* 0x0003dc00010f7983 */ /* 0x001ea80000300800 */
[----:B------:R-:W5:Y:S04]  /*15910*/  LDL.LU R16, [R1+0x3d8] ;  /* 0x0003d80001107983 */ /* 0x000f680000300800 */
[----:B------:R-:W5:Y:S04]  /*15920*/  LDL.LU R17, [R1+0x3d4] ;  /* 0x0003d40001117983 */ /* 0x000f680000300800 */
[----:B------:R-:W5:Y:S04]  /*15930*/  LDL.LU R18, [R1+0x3d0] ;  /* 0x0003d00001127983 */ /* 0x000f680000300800 */
[----:B------:R-:W5:Y:S04]  /*15940*/  LDL.LU R19, [R1+0x3cc] ;  /* 0x0003cc0001137983 */ /* 0x000f680000300800 */
[----:B------:R-:W5:Y:S04]  /*15950*/  LDL.LU R20, [R1+0x3c8] ;  /* 0x0003c80001147983 */ /* 0x000f680000300800 */
[----:B------:R-:W5:Y:S01]  /*15960*/  LDL.LU R21, [R1+0x3c4] ;  /* 0x0003c40001157983 */ /* 0x000f620000300800 */
[----:B------:R-:W-:-:S03]  /*15970*/  ISETP.GE.AND P0, PT, R24, RZ, PT ;  /* 0x000000ff1800720c */ /* 0x000fc60003f06270 */
[----:B------:R-:W5:Y:S04]  /*15980*/  LDL.LU R22, [R1+0x3c0] ;  /* 0x0003c00001167983 */ /* 0x000f680000300800 */
[----:B------:R-:W5:Y:S04]  /*15990*/  LDL.LU R23, [R1+0x3bc] ;  /* 0x0003bc0001177983 */ /* 0x000f680000300800 */
[----:B------:R-:W5:Y:S01]  /*159a0*/  LDL.LU R24, [R1+0x3b8] ;  /* 0x0003b80001187983 */ /* 0x000f620000300800 */
[----:B------:R-:W-:-:S03]  /*159b0*/  ISETP.GE.AND P1, PT, R27, RZ, PT ;  /* 0x000000ff1b00720c */ /* 0x000fc60003f26270 */
[----:B------:R-:W0:Y:S01]  /*159c0*/  S2R R27, SR_TID.X ;  /* 0x00000000001b7919 */ /* 0x000e220000002100 */
[----:B---3--:R-:W-:Y:S02]  /*159d0*/  ISETP.GE.AND P2, PT, R25, RZ, PT ;  /* 0x000000ff1900720c */ /* 0x008fe40003f46270 */
[----:B----4-:R-:W-:Y:S02]  /*159e0*/  ISETP.GE.AND P4, PT, R26, RZ, PT ;  /* 0x000000ff1a00720c */ /* 0x010fe40003f86270 */
[----:B------:R-:W-:Y:S01]  /*159f0*/  ISETP.GE.AND P3, PT, R29, RZ, PT ;  /* 0x000000ff1d00720c */ /* 0x000fe20003f66270 */
[----:B------:R-:W-:Y:S01]  /*15a00*/  @!P0 IMAD.MOV R4, RZ, RZ, -R4 ;  /* 0x000000ffff048224 */ /* 0x000fe200078e0a04 */
[----:B------:R-:W3:Y:S01]  /*15a10*/  LDL.LU R25, [R1+0x3b4] ;  /* 0x0003b40001197983 */ /* 0x000ee20000300800 */
[----:B------:R-:W-:Y:S02]  /*15a20*/  ISETP.NE.AND P5, PT, RZ, c[0x0][0x17c], PT ;  /* 0x00005f00ff007a0c */ /* 0x000fe40003fa5270 */
[----:B------:R-:W-:Y:S01]  /*15a30*/  @!P1 IMAD.MOV R3, RZ, RZ, -R3 ;  /* 0x000000ffff039224 */ /* 0x000fe200078e0a03 */
[----:B------:R-:W4:Y:S01]  /*15a40*/  LDL.LU R26, [R1+0x3b0] ;  /* 0x0003b000011a7983 */ /* 0x000f220000300800 */
[----:B0-----:R-:W-:-:S05]  /*15a50*/  LOP3.LUT R27, R27, 0x7f, RZ, 0xc0, !PT ;  /* 0x0000007f1b1b7812 */ /* 0x001fca00078ec0ff */
[----:B-1----:R-:W-:Y:S01]  /*15a60*/  IMAD R6, R27, c[0x0][0x18c], RZ ;  /* 0x000063001b067a24 */ /* 0x002fe200078e02ff */
[----:B------:R-:W-:-:S04]  /*15a70*/  LOP3.LUT R29, RZ, c[0x0][0x17c], RZ, 0x33, !PT ;  /* 0x00005f00ff1d7a12 */ /* 0x000fc800078e33ff */
[----:B------:R-:W-:Y:S01]  /*15a80*/  LEA R27, P6, R6, c[0x0][0x168], 0x1 ;  /* 0x00005a00061b7a11 */ /* 0x000fe200078c08ff */
[----:B------:R-:W-:Y:S02]  /*15a90*/  @!P2 IMAD.MOV R2, RZ, RZ, -R2 ;  /* 0x000000ffff02a224 */ /* 0x000fe400078e0a02 */
[----:B------:R-:W-:Y:S02]  /*15aa0*/  @!P4 IMAD.MOV R0, RZ, RZ, -R0 ;  /* 0x000000ffff00c224 */ /* 0x000fe400078e0a00 */
[----:B------:R-:W-:Y:S01]  /*15ab0*/  STL [R1+0x3884], R27 ;  /* 0x0038841b01007387 */ /* 0x000fe20000100800 */
[----:B------:R-:W-:-:S03]  /*15ac0*/  @!P3 IMAD.MOV R28, RZ, RZ, -R28 ;  /* 0x000000ffff1cb224 */ /* 0x000fc600078e0a1c */
[----:B------:R-:W-:Y:S04]  /*15ad0*/  STL [R1+0x3920], R4 ;  /* 0x0039200401007387 */ /* 0x000fe80000100800 */
[----:B------:R2:W-:Y:S04]  /*15ae0*/  STL [R1+0x3924], R3 ;  /* 0x0039240301007387 */ /* 0x0005e80000100800 */
[----:B------:R5:W-:Y:S04]  /*15af0*/  STL [R1+0x3928], R2 ;  /* 0x0039280201007387 */ /* 0x000be80000100800 */
[----:B------:R0:W-:Y:S04]  /*15b00*/  STL [R1+0x392c], R0 ;  /* 0x00392c0001007387 */ /* 0x0001e80000100800 */
[----:B------:R-:W-:Y:S01]  /*15b10*/  STL [R1+0x3930], R28 ;  /* 0x0039301c01007387 */ /* 0x000fe20000100800 */
[----:B--2---:R-:W-:-:S02]  /*15b20*/  SEL R3, R29, R15, !P5 ;  /* 0x0000000f1d037207 */ /* 0x004fc40006800000 */
[----:B-----5:R-:W-:-:S03]  /*15b30*/  SEL R2, R29, R16, !P5 ;  /* 0x000000101d027207 */ /* 0x020fc60006800000 */
[----:B------:R1:W-:Y:S01]  /*15b40*/  STL [R1+0x124], R3 ;  /* 0x0001240301007387 */ /* 0x0003e20000100800 */
[----:B0-----:R-:W-:-:S03]  /*15b50*/  SEL R0, R29, R17, !P5 ;  /* 0x000000111d007207 */ /* 0x001fc60006800000 */
[----:B------:R0:W-:Y:S01]  /*15b60*/  STL [R1+0x478], R2 ;  /* 0x0004780201007387 */ /* 0x0001e20000100800 */
[----:B-1----:R-:W-:-:S03]  /*15b70*/  SEL R3, R29, R18, !P5 ;  /* 0x000000121d037207 */ /* 0x002fc60006800000 */
[----:B------:R1:W-:Y:S01]  /*15b80*/  STL [R1+0x474], R0 ;  /* 0x0004740001007387 */ /* 0x0003e20000100800 */
[----:B0-----:R-:W-:-:S03]  /*15b90*/  SEL R2, R29, R19, !P5 ;  /* 0x000000131d027207 */ /* 0x001fc60006800000 */
[----:B------:R0:W-:Y:S01]  /*15ba0*/  STL [R1+0x470], R3 ;  /* 0x0004700301007387 */ /* 0x0001e20000100800 */
[----:B-1----:R-:W-:-:S03]  /*15bb0*/  SEL R0, R29, R20, !P5 ;  /* 0x000000141d007207 */ /* 0x002fc60006800000 */
[----:B------:R1:W-:Y:S01]  /*15bc0*/  STL [R1+0x10c], R2 ;  /* 0x00010c0201007387 */ /* 0x0003e20000100800 */
[----:B0-----:R-:W-:-:S03]  /*15bd0*/  SEL R3, R29, R21, !P5 ;  /* 0x000000151d037207 */ /* 0x001fc60006800000 */
[----:B------:R0:W-:Y:S04]  /*15be0*/  STL [R1+0x104], R0 ;  /* 0x0001040001007387 */ /* 0x0001e80000100800 */
[----:B------:R2:W-:Y:S01]  /*15bf0*/  STL [R1+0x46c], R3 ;  /* 0x00046c0301007387 */ /* 0x0005e20000100800 */
[C---:B-1----:R-:W-:Y:S02]  /*15c00*/  SEL R2, R29.reuse, R22, !P5 ;  /* 0x000000161d027207 */ /* 0x042fe40006800000 */
[----:B0-----:R-:W-:-:S03]  /*15c10*/  SEL R0, R29, R23, !P5 ;  /* 0x000000171d007207 */ /* 0x001fc60006800000 */
[----:B------:R3:W-:Y:S01]  /*15c20*/  STL [R1+0x468], R2 ;  /* 0x0004680201007387 */ /* 0x0007e20000100800 */
[----:B--2---:R-:W-:-:S03]  /*15c30*/  SEL R3, R29, R24, !P5 ;  /* 0x000000181d037207 */ /* 0x004fc60006800000 */
[----:B------:R4:W-:Y:S04]  /*15c40*/  STL [R1+0x464], R0 ;  /* 0x0004640001007387 */ /* 0x0009e80000100800 */
[----:B------:R-:W-:Y:S04]  /*15c50*/  STL [R1+0x460], R3 ;  /* 0x0004600301007387 */ /* 0x000fe80000100800 */
[----:B------:R-:W2:Y:S01]  /*15c60*/  LDL.LU R28, [R1+0x3a0] ;  /* 0x0003a000011c7983 */ /* 0x000ea20000300800 */
[C---:B---3--:R-:W-:Y:S02]  /*15c70*/  SEL R2, R29.reuse, R25, !P5 ;  /* 0x000000191d027207 */ /* 0x048fe40006800000 */
[----:B----4-:R-:W-:-:S03]  /*15c80*/  SEL R0, R29, R26, !P5 ;  /* 0x0000001a1d007207 */ /* 0x010fc60006800000 */
[----:B------:R-:W-:Y:S04]  /*15c90*/  STL [R1+0x45c], R2 ;  /* 0x00045c0201007387 */ /* 0x000fe80000100800 */
[----:B--2---:R0:W-:Y:S04]  /*15ca0*/  STL [R1+0x397c], R28 ;  /* 0x00397c1c01007387 */ /* 0x0041e80000100800 */
[----:B------:R-:W-:Y:S04]  /*15cb0*/  STL [R1+0xe4], R0 ;  /* 0x0000e40001007387 */ /* 0x000fe80000100800 */
[----:B0-----:R-:W2:Y:S04]  /*15cc0*/  LDL.LU R28, [R1+0x3a4] ;  /* 0x0003a400011c7983 */ /* 0x001ea80000300800 */
[----:B--2---:R0:W-:Y:S04]  /*15cd0*/  STL [R1+0x3980], R28 ;  /* 0x0039801c01007387 */ /* 0x0041e80000100800 */
[----:B0-----:R-:W2:Y:S04]  /*15ce0*/  LDL.LU R28, [R1+0x3a8] ;  /* 0x0003a800011c7983 */ /* 0x001ea80000300800 */
[----:B--2---:R0:W-:Y:S04]  /*15cf0*/  STL [R1+0x3984], R28 ;  /* 0x0039841c01007387 */ /* 0x0041e80000100800 */
[----:B0-----:R-:W2:Y:S04]  /*15d00*/  LDL.LU R28, [R1+0x3ac] ;  /* 0x0003ac00011c7983 */ /* 0x001ea80000300800 */
[----:B------:R-:W3:Y:S04]  /*15d10*/  LDL.LU R0, [R1+0x39c] ;  /* 0x00039c0001007983 */ /* 0x000ee80000300800 */
[----:B------:R-:W4:Y:S04]  /*15d20*/  LDL.LU R2, [R1+0x398] ;  /* 0x0003980001027983 */ /* 0x000f280000300800 */
[----:B------:R-:W5:Y:S04]  /*15d30*/  LDL.LU R3, [R1+0x394] ;  /* 0x0003940001037983 */ /* 0x000f680000300800 */
[----:B------:R-:W3:Y:S04]  /*15d40*/  LDL.LU R4, [R1+0x390] ;  /* 0x0003900001047983 */ /* 0x000ee80000300800 */
        /* <DEDUP_REMOVED lines=22> */
[----:B------:R-:W3:Y:S01]  /*15eb0*/  LDL.LU R26, [R1+0x334] ;  /* 0x00033400011a7983 */ /* 0x000ee20000300800 */
[----:B--2---:R-:W-:-:S05]  /*15ec0*/  SEL R28, R29, R28, !P5 ;  /* 0x0000001c1d1c7207 */ /* 0x004fca0006800000 */
[----:B------:R0:W-:Y:S04]  /*15ed0*/  STL [R1+0xe0], R28 ;  /* 0x0000e01c01007387 */ /* 0x0001e80000100800 */
[----:B0-----:R-:W2:Y:S02]  /*15ee0*/  LDL.LU R28, [R1+0x3984] ;  /* 0x00398400011c7983 */ /* 0x001ea40000300800 */
[----:B--2---:R-:W-:-:S05]  /*15ef0*/  SEL R28, R29, R28, !P5 ;  /* 0x0000001c1d1c7207 */ /* 0x004fca0006800000 */
[----:B------:R0:W-:Y:S04]  /*15f00*/  STL [R1+0x458], R28 ;  /* 0x0004581c01007387 */ /* 0x0001e80000100800 */
[----:B0-----:R-:W2:Y:S02]  /*15f10*/  LDL.LU R28, [R1+0x3980] ;  /* 0x00398000011c7983 */ /* 0x001ea40000300800 */
[----:B--2---:R-:W-:-:S05]  /*15f20*/  SEL R28, R29, R28, !P5 ;  /* 0x0000001c1d1c7207 */ /* 0x004fca0006800000 */
[----:B------:R0:W-:Y:S04]  /*15f30*/  STL [R1+0x454], R28 ;  /* 0x0004541c01007387 */ /* 0x0001e80000100800 */
[----:B0-----:R-:W2:Y:S01]  /*15f40*/  LDL.LU R28, [R1+0x397c] ;  /* 0x00397c00011c7983 */ /* 0x001ea20000300800 */
[C---:B----4-:R-:W-:Y:S02]  /*15f50*/  SEL R2, R29.reuse, R2, !P5 ;  /* 0x000000021d027207 */ /* 0x050fe40006800000 */
[----:B--2---:R-:W-:-:S05]  /*15f60*/  SEL R28, R29, R28, !P5 ;  /* 0x0000001c1d1c7207 */ /* 0x004fca0006800000 */
[----:B------:R3:W-:Y:S02]  /*15f70*/  STL [R1+0xcc], R28 ;  /* 0x0000cc1c01007387 */ /* 0x0007e40000100800 */
[C---:B---3--:R-:W-:Y:S02]  /*15f80*/  SEL R28, R29.reuse, R0, !P5 ;  /* 0x000000001d1c7207 */ /* 0x048fe40006800000 */
[C---:B-----5:R-:W-:Y:S02]  /*15f90*/  SEL R0, R29.reuse, R3, !P5 ;  /* 0x000000031d007207 */ /* 0x060fe40006800000 */
[C---:B------:R-:W-:Y:S01]  /*15fa0*/  SEL R3, R29.reuse, R4, !P5 ;  /* 0x000000041d037207 */ /* 0x040fe20006800000 */
[----:B------:R-:W-:Y:S04]  /*15fb0*/  STL [R1+0xc8], R28 ;  /* 0x0000c81c01007387 */ /* 0x000fe80000100800 */
[----:B------:R0:W-:Y:S04]  /*15fc0*/  STL [R1+0xc4], R2 ;  /* 0x0000c40201007387 */ /* 0x0001e80000100800 */
[----:B------:R1:W-:Y:S04]  /*15fd0*/  STL [R1+0x450], R0 ;  /* 0x0004500001007387 */ /* 0x0003e80000100800 */
[----:B------:R2:W-:Y:S01]  /*15fe0*/  STL [R1+0x44c], R3 ;  /* 0x00044c0301007387 */ /* 0x0005e20000100800 */
[----:B0-----:R-:W-:-:S02]  /*15ff0*/  SEL R2, R29, R27, !P5 ;  /* 0x0000001b1d027207 */ /* 0x001fc40006800000 */
[----:B-1----:R-:W-:-:S03]  /*16000*/  SEL R0, R29, R5, !P5 ;  /* 0x000000051d007207 */ /* 0x002fc60006800000 */
[----:B------:R0:W-:Y:S01]  /*16010*/  STL [R1+0x448], R2 ;  /* 0x0004480201007387 */ /* 0x0001e20000100800 */
[----:B--2---:R-:W-:-:S03]  /*16020*/  SEL R3, R29, R6, !P5 ;  /* 0x000000061d037207 */ /* 0x004fc60006800000 */
[----:B------:R1:W-:Y:S04]  /*16030*/  STL [R1+0xac], R0 ;  /* 0x0000ac0001007387 */ /* 0x0003e80000100800 */
[----:B------:R2:W-:Y:S01]  /*16040*/  STL [R1+0x444], R3 ;  /* 0x0004440301007387 */ /* 0x0005e20000100800 */
[C---:B0-----:R-:W-:Y:S02]  /*16050*/  SEL R2, R29.reuse, R7, !P5 ;  /* 0x000000071d027207 */ /* 0x041fe40006800000 */
        /* <DEDUP_REMOVED lines=34> */
[----:B------:R-:W-:Y:S04]  /*16280*/  STL [R1+0x3fc], R3 ;  /* 0x0003fc0301007387 */ /* 0x000fe80000100800 */
[----:B------:R-:W2:Y:S01]  /*16290*/  LDL.LU R28, [R1+0x324] ;  /* 0x00032400011c7983 */ /* 0x000ea20000300800 */
[C---:B0-----:R-:W-:Y:S02]  /*162a0*/  SEL R2, R29.reuse, R25, !P5 ;  /* 0x000000191d027207 */ /* 0x041fe40006800000 */
[----:B-1----:R-:W-:-:S03]  /*162b0*/  SEL R0, R29, R26, !P5 ;  /* 0x0000001a1d007207 */ /* 0x002fc60006800000 */
        /* <DEDUP_REMOVED lines=529> */
[----:B------:R-:W3:Y:S01]  /*183d0*/  LDL.LU R27, [R1] ;  /* 0x00000000011b7983 */ /* 0x000ee20000300800 */
        /* <DEDUP_REMOVED lines=9> */
[C---:B---3--:R-:W-:Y:S02]  /*18470*/  SEL R0, R29.reuse, R0, !P5 ;  /* 0x000000001d007207 */ /* 0x048fe40006800000 */
[C---:B----4-:R-:W-:Y:S02]  /*18480*/  SEL R2, R29.reuse, R2, !P5 ;  /* 0x000000021d027207 */ /* 0x050fe40006800000 */
[C---:B-----5:R-:W-:Y:S02]  /*18490*/  SEL R3, R29.reuse, R3, !P5 ;  /* 0x000000031d037207 */ /* 0x060fe40006800000 */
[----:B------:R-:W-:-:S02]  /*184a0*/  SEL R4, R29, R4, !P5 ;  /* 0x000000041d047207 */ /* 0x000fc40006800000 */
[C---:B------:R-:W-:Y:S02]  /*184b0*/  SEL R5, R29.reuse, R5, !P5 ;  /* 0x000000051d057207 */ /* 0x040fe40006800000 */
[C---:B------:R-:W-:Y:S02]  /*184c0*/  SEL R6, R29.reuse, R6, !P5 ;  /* 0x000000061d067207 */ /* 0x040fe40006800000 */
[C---:B------:R-:W-:Y:S02]  /*184d0*/  SEL R7, R29.reuse, R7, !P5 ;  /* 0x000000071d077207 */ /* 0x040fe40006800000 */
[C---:B------:R-:W-:Y:S02]  /*184e0*/  SEL R8, R29.reuse, R8, !P5 ;  /* 0x000000081d087207 */ /* 0x040fe40006800000 */
[C---:B------:R-:W-:Y:S02]  /*184f0*/  SEL R9, R29.reuse, R9, !P5 ;  /* 0x000000091d097207 */ /* 0x040fe40006800000 */
        /* <DEDUP_REMOVED lines=17> */
[----:B--2---:R-:W-:-:S05]  /*18610*/  SEL R28, R29, R28, !P5 ;  /* 0x0000001c1d1c7207 */ /* 0x004fca0006800000 */
[----:B------:R0:W-:Y:S04]  /*18620*/  STL [R1+0x178], R28 ;  /* 0x0001781c01007387 */ /* 0x0001e80000100800 */
[----:B0-----:R-:W2:Y:S04]  /*18630*/  LDL.LU R28, [R1+0x3930] ;  /* 0x00393000011c7983 */ /* 0x001ea80000300800 */
[----:B------:R0:W-:Y:S04]  /*18640*/  STL [R1+0x174], R0 ;  /* 0x0001740001007387 */ /* 0x0001e80000100800 */
[----:B0-----:R-:W3:Y:S04]  /*18650*/  LDL.LU R0, [R1+0x392c] ;  /* 0x00392c0001007983 */ /* 0x001ee80000300800 */
[----:B------:R0:W-:Y:S04]  /*18660*/  STL [R1+0x170], R2 ;  /* 0x0001700201007387 */ /* 0x0001e80000100800 */
[----:B0-----:R-:W4:Y:S04]  /*18670*/  LDL.LU R2, [R1+0x3928] ;  /* 0x0039280001027983 */ /* 0x001f280000300800 */
[----:B------:R0:W-:Y:S04]  /*18680*/  STL [R1+0x16c], R3 ;  /* 0x00016c0301007387 */ /* 0x0001e80000100800 */
[----:B0-----:R-:W5:Y:S04]  /*18690*/  LDL.LU R3, [R1+0x3924] ;  /* 0x0039240001037983 */ /* 0x001f680000300800 */
[----:B------:R0:W-:Y:S04]  /*186a0*/  STL [R1+0x168], R4 ;  /* 0x0001680401007387 */ /* 0x0001e80000100800 */
[----:B0-----:R-:W2:Y:S04]  /*186b0*/  LDL.LU R4, [R1+0x3920] ;  /* 0x0039200001047983 */ /* 0x001ea80000300800 */
        /* <DEDUP_REMOVED lines=43> */
[----:B0-----:R-:W5:Y:S01]  /*18970*/  LDL.LU R26, [R1+0x38c8] ;  /* 0x0038c800011a7983 */ /* 0x001f620000300800 */
[----:B------:R-:W-:-:S05]  /*18980*/  SEL R27, R29, R27, !P5 ;  /* 0x0000001b1d1b7207 */ /* 0x000fca0006800000 */
[----:B------:R-:W-:Y:S01]  /*18990*/  STL [R1+0xc0], R27 ;  /* 0x0000c01b01007387 */ /* 0x000fe20000100800 */
[C---:B--2---:R-:W-:Y:S02]  /*189a0*/  SEL R11, R29.reuse, R11, !P5 ;  /* 0x0000000b1d0b7207 */ /* 0x044fe40006800000 */
[C---:B---3--:R-:W-:Y:S02]  /*189b0*/  SEL R12, R29.reuse, R12, !P5 ;  /* 0x0000000c1d0c7207 */ /* 0x048fe40006800000 */
[C---:B----4-:R-:W-:Y:S02]  /*189c0*/  SEL R13, R29.reuse, R13, !P5 ;  /* 0x0000000d1d0d7207 */ /* 0x050fe40006800000 */
[C---:B-----5:R-:W-:Y:S02]  /*189d0*/  SEL R14, R29.reuse, R14, !P5 ;  /* 0x0000000e1d0e7207 */ /* 0x060fe40006800000 */
        /* <DEDUP_REMOVED lines=11> */
[----:B------:R-:W-:-:S05]  /*18a90*/  SEL R26, R29, R26, !P5 ;  /* 0x0000001a1d1a7207 */ /* 0x000fca0006800000 */
[----:B------:R-:W-:Y:S04]  /*18aa0*/  STL [R1+0xb8], R26 ;  /* 0x0000b81a01007387 */ /* 0x000fe80000100800 */
[----:B------:R0:W-:Y:S04]  /*18ab0*/  STL [R1+0xa8], R25 ;  /* 0x0000a81901007387 */ /* 0x0001e80000100800 */
[----:B------:R1:W-:Y:S04]  /*18ac0*/  STL [R1+0x9c], R24 ;  /* 0x00009c1801007387 */ /* 0x0003e80000100800 */
[----:B------:R-:W-:Y:S04]  /*18ad0*/  STL [R1+0x94], R23 ;  /* 0x0000941701007387 */ /* 0x000fe80000100800 */
        /* <DEDUP_REMOVED lines=9> */
[----:B------:R2:W-:Y:S04]  /*18b70*/  STL [R1+0x20], R13 ;  /* 0x0000200d01007387 */ /* 0x0005e80000100800 */
[----:B------:R-:W-:Y:S04]  /*18b80*/  STL [R1+0x1c], R12 ;  /* 0x00001c0c01007387 */ /* 0x000fe80000100800 */
[----:B0-----:R-:W3:Y:S04]  /*18b90*/  LDL.LU R25, [R1+0x488] ;  /* 0x0004880001197983 */ /* 0x001ee80000300800 */
[----:B------:R-:W-:Y:S04]  /*18ba0*/  STL [R1+0x18], R11 ;  /* 0x0000180b01007387 */ /* 0x000fe80000100800 */
[----:B------:R-:W4:Y:S01]  /*18bb0*/  LDL.LU R26, [R1+0x484] ;  /* 0x00048400011a7983 */ /* 0x000f220000300800 */
[----:B------:R-:W-:-:S05]  /*18bc0*/  SEL R10, R29, R10, !P5 ;  /* 0x0000000a1d0a7207 */ /* 0x000fca0006800000 */
[----:B------:R-:W-:Y:S04]  /*18bd0*/  STL [R1+0x14], R10 ;  /* 0x0000140a01007387 */ /* 0x000fe80000100800 */
[----:B-1----:R-:W5:Y:S01]  /*18be0*/  LDL.LU R24, [R1+0x480] ;  /* 0x0004800001187983 */ /* 0x002f620000300800 */
[----:B------:R-:W-:-:S03]  /*18bf0*/  SEL R27, R29, R9, !P5 ;  /* 0x000000091d1b7207 */ /* 0x000fc60006800000 */
[----:B--2---:R-:W2:Y:S04]  /*18c00*/  LDL.LU R13, [R1+0x47c] ;  /* 0x00047c00010d7983 */ /* 0x004ea80000300800 */
[----:B------:R-:W2:Y:S04]  /*18c10*/  LDL.LU R14, [R1+0x478] ;  /* 0x00047800010e7983 */ /* 0x000ea80000300800 */
[----:B------:R-:W2:Y:S04]  /*18c20*/  LDL.LU R15, [R1+0x474] ;  /* 0x00047400010f7983 */ /* 0x000ea80000300800 */
[----:B------:R-:W2:Y:S04]  /*18c30*/  LDL.LU R16, [R1+0x470] ;  /* 0x0004700001107983 */ /* 0x000ea80000300800 */
[----:B------:R-:W2:Y:S04]  /*18c40*/  LDL.LU R17, [R1+0x10c] ;  /* 0x00010c0001117983 */ /* 0x000ea80000300800 */
[----:B------:R-:W2:Y:S04]  /*18c50*/  LDL.LU R18, [R1+0x104] ;  /* 0x0001040001127983 */ /* 0x000ea80000300800 */
[----:B------:R-:W0:Y:S04]  /*18c60*/  S2R R23, SR_TID.X ;  /* 0x0000000000177919 */ /* 0x000e280000002100 */
[----:B------:R-:W2:Y:S04]  /*18c70*/  LDL.LU R19, [R1+0x46c] ;  /* 0x00046c0001137983 */ /* 0x000ea80000300800 */
[----:B------:R-:W2:Y:S04]  /*18c80*/  LDL.LU R20, [R1+0x468] ;  /* 0x0004680001147983 */ /* 0x000ea80000300800 */
[----:B------:R1:W-:Y:S04]  /*18c90*/  STL [R1+0x3888], R27 ;  /* 0x0038881b01007387 */ /* 0x0003e80000100800 */
[----:B-1----:R-:W2:Y:S01]  /*18ca0*/  LDL.LU R27, [R1+0x124] ;  /* 0x00012400011b7983 */ /* 0x002ea20000300800 */
[----:B------:R-:W-:-:S02]  /*18cb0*/  SEL R8, R29, R8, !P5 ;  /* 0x000000081d087207 */ /* 0x000fc40006800000 */
[C---:B------:R-:W-:Y:S02]  /*18cc0*/  SEL R7, R29.reuse, R7, !P5 ;  /* 0x000000071d077207 */ /* 0x040fe40006800000 */
[C---:B------:R-:W-:Y:S02]  /*18cd0*/  SEL R6, R29.reuse, R6, !P5 ;  /* 0x000000061d067207 */ /* 0x040fe40006800000 */
[C---:B------:R-:W-:Y:S01]  /*18ce0*/  SEL R5, R29.reuse, R5, !P5 ;  /* 0x000000051d057207 */ /* 0x040fe20006800000 */
[----:B------:R-:W-:Y:S01]  /*18cf0*/  STL [R1+0x388c], R8 ;  /* 0x00388c0801007387 */ /* 0x000fe20000100800 */
[C---:B------:R-:W-:Y:S02]  /*18d00*/  SEL R4, R29.reuse, R4, !P5 ;  /* 0x000000041d047207 */ /* 0x040fe40006800000 */
[C---:B------:R-:W-:Y:S01]  /*18d10*/  SEL R3, R29.reuse, R3, !P5 ;  /* 0x000000031d037207 */ /* 0x040fe20006800000 */
[----:B------:R-:W-:Y:S01]  /*18d20*/  STL [R1+0x3890], R7 ;  /* 0x0038900701007387 */ /* 0x000fe20000100800 */
[----:B------:R-:W-:-:S02]  /*18d30*/  SEL R2, R29, R2, !P5 ;  /* 0x000000021d027207 */ /* 0x000fc40006800000 */
[C---:B------:R-:W-:Y:S01]  /*18d40*/  SEL R0, R29.reuse, R0, !P5 ;  /* 0x000000001d007207 */ /* 0x040fe20006800000 */
[----:B------:R-:W-:Y:S01]  /*18d50*/  STL [R1+0x3894], R6 ;  /* 0x0038940601007387 */ /* 0x000fe20000100800 */
[----:B------:R-:W-:-:S03]  /*18d60*/  SEL R28, R29, R28, !P5 ;  /* 0x0000001c1d1c7207 */ /* 0x000fc60006800000 */
[----:B------:R-:W-:Y:S01]  /*18d70*/  STL [R1+0x3898], R5 ;  /* 0x0038980501007387 */ /* 0x000fe20000100800 */
[----:B0-----:R-:W-:-:S03]  /*18d80*/  LOP3.LUT R23, R23, 0x7f, RZ, 0xc0, !PT ;  /* 0x0000007f17177812 */ /* 0x001fc600078ec0ff */
[----:B------:R-:W-:Y:S04]  /*18d90*/  STL [R1+0x389c], R4 ;  /* 0x00389c0401007387 */ /* 0x000fe80000100800 */
[----:B------:R-:W-:Y:S04]  /*18da0*/  STL [R1+0x38a0], R3 ;  /* 0x0038a00301007387 */ /* 0x000fe80000100800 */
[----:B------:R-:W-:Y:S01]  /*18db0*/  STL [R1+0x38a4], R2 ;  /* 0x0038a40201007387 */ /* 0x000fe20000100800 */
[----:B------:R-:W-:-:S03]  /*18dc0*/  IMAD R23, R23, c[0x0][0x18c], RZ ;  /* 0x0000630017177a24 */ /* 0x000fc600078e02ff */
[----:B------:R3:W-:Y:S04]  /*18dd0*/  STL [R1+0x38a8], R0 ;  /* 0x0038a80001007387 */ /* 0x0007e80000100800 */
[----:B------:R-:W-:Y:S04]  /*18de0*/  STL [R1+0x38ac], R28 ;  /* 0x0038ac1c01007387 */ /* 0x000fe80000100800 */
[----:B------:R-:W2:Y:S04]  /*18df0*/  LDL.LU R21, [R1+0x464] ;  /* 0x0004640001157983 */ /* 0x000ea80000300800 */
[----:B------:R-:W2:Y:S01]  /*18e00*/  LDL.LU R22, [R1+0x460] ;  /* 0x0004600001167983 */ /* 0x000ea20000300800 */
[----:B------:R-:W-:-:S03]  /*18e10*/  LEA.HI.X.SX32 R9, R23, c[0x0][0x16c], 0x1, P6 ;  /* 0x00005b0017097a11 */ /* 0x000fc600030f0eff */
[----:B------:R-:W2:Y:S04]  /*18e20*/  LDL.LU R23, [R1+0x45c] ;  /* 0x00045c0001177983 */ /* 0x000ea80000300800 */
[----:B------:R-:W-:Y:S01]  /*18e30*/  STL [R1+0x38b0], R9 ;  /* 0x0038b00901007387 */ /* 0x000fe20000100800 */
[----:B---3--:R-:W-:-:S03]  /*18e40*/  IMAD R0, R25, c[0x0][0x184], RZ ;  /* 0x0000610019007a24 */ /* 0x008fc600078e02ff */
[----:B------:R-:W3:Y:S04]  /*18e50*/  LDL.LU R25, [R1+0xe4] ;  /* 0x0000e40001197983 */ /* 0x000ee80000300800 */
[----:B------:R5:W-:Y:S01]  /*18e60*/  STL [R1+0x488], R0 ;  /* 0x0004880001007387 */ /* 0x000be20000100800 */
[----:B----4-:R-:W-:-:S03]  /*18e70*/  IMAD R2, R26, c[0x0][0x184], RZ ;  /* 0x000061001a027a24 */ /* 0x010fc600078e02ff */
[----:B------:R-:W4:Y:S04]  /*18e80*/  LDL.LU R26, [R1+0xe0] ;  /* 0x0000e000011a7983 */ /* 0x000f280000300800 */
[----:B------:R-:W-:Y:S01]  /*18e90*/  STL [R1+0x484], R2 ;  /* 0x0004840201007387 */ /* 0x000fe20000100800 */
[----:B-----5:R-:W-:-:S03]  /*18ea0*/  IMAD R0, R24, c[0x0][0x184], RZ ;  /* 0x0000610018007a24 */ /* 0x020fc600078e02ff */
[----:B------:R-:W5:Y:S04]  /*18eb0*/  LDL.LU R10, [R1+0x458] ;  /* 0x00045800010a7983 */ /* 0x000f680000300800 */
[----:B------:R-:W5:Y:S04]  /*18ec0*/  LDL.LU R24, [R1+0x454] ;  /* 0x0004540001187983 */ /* 0x000f680000300800 */
[----:B------:R2:W-:Y:S04]  /*18ed0*/  STL [R1+0x480], R0 ;  /* 0x0004800001007387 */ /* 0x0005e80000100800 */
[----:B------:R-:W5:Y:S04]  /*18ee0*/  LDL.LU R11, [R1+0xcc] ;  /* 0x0000cc00010b7983 */ /* 0x000f680000300800 */
[----:B------:R-:W5:Y:S01]  /*18ef0*/  LDL.LU R12, [R1+0xc8] ;  /* 0x0000c800010c7983 */ /* 0x000f620000300800 */
[----:B--2---:R-:W-:-:S02]  /*18f00*/  IMAD R0, R13, c[0x0][0x184], RZ ;  /* 0x000061000d007a24 */ /* 0x004fc400078e02ff */
[----:B------:R-:W-:-:S03]  /*18f10*/  IMAD R2, R14, c[0x0][0x190], RZ ;  /* 0x000064000e027a24 */ /* 0x000fc600078e02ff */
[----:B------:R0:W-:Y:S04]  /*18f20*/  STL [R1+0x12c], R0 ;  /* 0x00012c0001007387 */ /* 0x0001e80000100800 */
[----:B------:R-:W2:Y:S04]  /*18f30*/  LDL.LU R13, [R1+0xc4] ;  /* 0x0000c400010d7983 */ /* 0x000ea80000300800 */
[----:B------:R-:W2:Y:S01]  /*18f40*/  LDL.LU R14, [R1+0x450] ;  /* 0x00045000010e7983 */ /* 0x000ea20000300800 */
[----:B0-----:R-:W-:-:S05]  /*18f50*/  IMAD R0, R27, c[0x0][0x190], RZ ;  /* 0x000064001b007a24 */ /* 0x001fca00078e02ff */
[----:B------:R0:W-:Y:S04]  /*18f60*/  STL [R1+0x124], R0 ;  /* 0x0001240001007387 */ /* 0x0001e80000100800 */
[----:B------:R1:W-:Y:S01]  /*18f70*/  STL [R1+0x11c], R2 ;  /* 0x00011c0201007387 */ /* 0x0003e20000100800 */
[----:B0-----:R-:W-:-:S03]  /*18f80*/  IMAD R0, R15, c[0x0][0x190], RZ ;  /* 0x000064000f007a24 */ /* 0x001fc600078e02ff */
[----:B------:R-:W2:Y:S01]  /*18f90*/  LDL.LU R15, [R1+0x44c] ;  /* 0x00044c00010f7983 */ /* 0x000ea20000300800 */
[----:B-1----:R-:W-:-:S03]  /*18fa0*/  IMAD R2, R16, c[0x0][0x190], RZ ;  /* 0x0000640010027a24 */ /* 0x002fc600078e02ff */
[----:B------:R0:W-:Y:S04]  /*18fb0*/  STL [R1+0x118], R0 ;  /* 0x0001180001007387 */ /* 0x0001e80000100800 */
[----:B------:R-:W2:Y:S04]  /*18fc0*/  LDL.LU R16, [R1+0x448] ;  /* 0x0004480001107983 */ /* 0x000ea80000300800 */
        /* <DEDUP_REMOVED lines=20> */
[----:B------:R-:W2:Y:S04]  /*19110*/  LDL.LU R23, [R1+0x430] ;  /* 0x0004300001177983 */ /* 0x000ea80000300800 */
[----:B------:R4:W-:Y:S01]  /*19120*/  STL [R1+0xec], R0 ;  /* 0x0000ec0001007387 */ /* 0x0009e20000100800 */
[----:B---3--:R-:W-:-:S03]  /*19130*/  IMAD R2, R25, c[0x0][0x190], RZ ;  /* 0x0000640019027a24 */ /* 0x008fc600078e02ff */
[----:B------:R-:W3:Y:S04]  /*19140*/  LDL.LU R25, [R1+0x42c] ;  /* 0x00042c0001197983 */ /* 0x000ee80000300800 */
[----:B------:R5:W-:Y:S01]  /*19150*/  STL [R1+0xe4], R2 ;  /* 0x0000e40201007387 */ /* 0x000be20000100800 */
[----:B----4-:R-:W-:-:S03]  /*19160*/  IMAD R0, R26, c[0x0][0x190], RZ ;  /* 0x000064001a007a24 */ /* 0x010fc600078e02ff */
[----:B------:R-:W4:Y:S04]  /*19170*/  LDL.LU R26, [R1+0x428] ;  /* 0x00042800011a7983 */ /* 0x000f280000300800 */
[----:B------:R0:W-:Y:S01]  /*19180*/  STL [R1+0xe0], R0 ;  /* 0x0000e00001007387 */ /* 0x0001e20000100800 */
[----:B-----5:R-:W-:Y:S02]  /*19190*/  IMAD R2, R10, c[0x0][0x190], RZ ;  /* 0x000064000a027a24 */ /* 0x020fe400078e02ff */
[----:B0-----:R-:W-:Y:S02]  /*191a0*/  IMAD R0, R24, c[0x0][0x190], RZ ;  /* 0x0000640018007a24 */ /* 0x001fe400078e02ff */
[----:B------:R-:W5:Y:S01]  /*191b0*/  LDL.LU R24, [R1+0x424] ;  /* 0x0004240001187983 */ /* 0x000f620000300800 */
[----:B------:R-:W-:-:S03]  /*191c0*/  IMAD R3, R11, c[0x0][0x190], RZ ;  /* 0x000064000b037a24 */ /* 0x000fc600078e02ff */
[----:B------:R0:W-:Y:S04]  /*191d0*/  STL [R1+0xdc], R2 ;  /* 0x0000dc0201007387 */ /* 0x0001e80000100800 */
[----:B------:R2:W-:Y:S04]  /*191e0*/  STL [R1+0xd4], R0 ;  /* 0x0000d40001007387 */ /* 0x0005e80000100800 */
[----:B------:R-:W-:Y:S01]  /*191f0*/  STL [R1+0xcc], R3 ;  /* 0x0000cc0301007387 */ /* 0x000fe20000100800 */
[----:B0-----:R-:W-:-:S03]  /*19200*/  IMAD R2, R12, c[0x0][0x190], RZ ;  /* 0x000064000c027a24 */ /* 0x001fc600078e02ff */
[----:B------:R-:W5:Y:S01]  /*19210*/  LDL.LU R27, [R1+0x420] ;  /* 0x00042000011b7983 */ /* 0x000f620000300800 */
[----:B--2---:R-:W-:-:S03]  /*19220*/  IMAD R0, R13, c[0x0][0x190], RZ ;  /* 0x000064000d007a24 */ /* 0x004fc600078e02ff */
[----:B------:R0:W-:Y:S04]  /*19230*/  STL [R1+0xc8], R2 ;  /* 0x0000c80201007387 */ /* 0x0001e80000100800 */
[----:B------:R-:W2:Y:S04]  /*19240*/  LDL.LU R13, [R1+0x41c] ;  /* 0x00041c00010d7983 */ /* 0x000ea80000300800 */
[----:B------:R1:W-:Y:S01]  /*19250*/  STL [R1+0xc4], R0 ;  /* 0x0000c40001007387 */ /* 0x0003e20000100800 */
[----:B0-----:R-:W-:-:S03]  /*19260*/  IMAD R2, R14, c[0x0][0x190], RZ ;  /* 0x000064000e027a24 */ /* 0x001fc600078e02ff */
[----:B------:R-:W2:Y:S04]  /*19270*/  LDL.LU R14, [R1+0x418] ;  /* 0x00041800010e7983 */ /* 0x000ea80000300800 */
[----:B------:R0:W-:Y:S01]  /*19280*/  STL [R1+0xbc], R2 ;  /* 0x0000bc0201007387 */ /* 0x0001e20000100800 */
[----:B-1----:R-:W-:-:S03]  /*19290*/  IMAD R0, R15, c[0x0][0x190], RZ ;  /* 0x000064000f007a24 */ /* 0x002fc600078e02ff */
        /* <DEDUP_REMOVED lines=26> */
[----:B---3--:R-:W-:-:S03]  /*19440*/  IMAD R2, R25, c[0x0][0x190], RZ ;  /* 0x0000640019027a24 */ /* 0x008fc600078e02ff */
[----:B------:R-:W3:Y:S04]  /*19450*/  LDL.LU R25, [R1+0x3f0] ;  /* 0x0003f00001197983 */ /* 0x000ee80000300800 */
[----:B------:R-:W-:Y:S01]  /*19460*/  STL [R1+0x78], R2 ;  /* 0x0000780201007387 */ /* 0x000fe20000100800 */
[----:B----4-:R-:W-:-:S03]  /*19470*/  IMAD R0, R26, c[0x0][0x190], RZ ;  /* 0x000064001a007a24 */ /* 0x010fc600078e02ff */
[----:B------:R-:W4:Y:S04]  /*19480*/  LDL.LU R10, [R1+0x3ec] ;  /* 0x0003ec00010a7983 */ /* 0x000f280000300800 */
[----:B------:R-:W4:Y:S04]  /*19490*/  LDL.LU R26, [R1+0x3e8] ;  /* 0x0003e800011a7983 */ /* 0x000f280000300800 */
[----:B------:R5:W-:Y:S04]  /*194a0*/  STL [R1+0x74], R0 ;  /* 0x0000740001007387 */ /* 0x000be80000100800 */
[----:B------:R-:W4:Y:S04]  /*194b0*/  LDL.LU R11, [R1+0x3e4] ;  /* 0x0003e400010b7983 */ /* 0x000f280000300800 */
[----:B------:R-:W4:Y:S01]  /*194c0*/  LDL.LU R12, [R1+0x3e0] ;  /* 0x0003e000010c7983 */ /* 0x000f220000300800 */
[----:B-----5:R-:W-:-:S05]  /*194d0*/  IMAD R0, R24, c[0x0][0x190], RZ ;  /* 0x0000640018007a24 */ /* 0x020fca00078e02ff */
[----:B------:R0:W-:Y:S04]  /*194e0*/  STL [R1+0x70], R0 ;  /* 0x0000700001007387 */ /* 0x0001e80000100800 */
[----:B------:R-:W5:Y:S01]  /*194f0*/  LDL.LU R24, [R1+0x3dc] ;  /* 0x0003dc0001187983 */ /* 0x000f620000300800 */
[----:B0-----:R-:W-:Y:S02]  /*19500*/  IMAD R0, R27, c[0x0][0x190], RZ ;  /* 0x000064001b007a24 */ /* 0x001fe400078e02ff */
[----:B--2---:R-:W-:Y:S02]  /*19510*/  IMAD R2, R13, c[0x0][0x190], RZ ;  /* 0x000064000d027a24 */ /* 0x004fe400078e02ff */
[----:B------:R-:W2:Y:S04]  /*19520*/  LDL.LU R13, [R1+0x3d8] ;  /* 0x0003d800010d7983 */ /* 0x000ea80000300800 */
[----:B------:R0:W-:Y:S04]  /*19530*/  STL [R1+0x68], R0 ;  /* 0x0000680001007387 */ /* 0x0001e80000100800 */
[----:B------:R1:W-:Y:S01]  /*19540*/  STL [R1+0x60], R2 ;  /* 0x0000600201007387 */ /* 0x0003e20000100800 */
[----:B0-----:R-:W-:-:S03]  /*19550*/  IMAD R0, R14, c[0x0][0x190], RZ ;  /* 0x000064000e007a24 */ /* 0x001fc600078e02ff */
[----:B------:R-:W2:Y:S04]  /*19560*/  LDL.LU R14, [R1+0x3d4] ;  /* 0x0003d400010e7983 */ /* 0x000ea80000300800 */
[----:B------:R0:W-:Y:S01]  /*19570*/  STL [R1+0x5c], R0 ;  /* 0x00005c0001007387 */ /* 0x0001e20000100800 */
[----:B-1----:R-:W-:-:S03]  /*19580*/  IMAD R2, R15, c[0x0][0x190], RZ ;  /* 0x000064000f027a24 */ /* 0x002fc600078e02ff */
[----:B------:R-:W2:Y:S01]  /*19590*/  LDL.LU R15, [R1+0x3d0] ;  /* 0x0003d000010f7983 */ /* 0x000ea20000300800 */
[----:B0-----:R-:W-:-:S03]  /*195a0*/  IMAD R0, R16, c[0x0][0x190], RZ ;  /* 0x0000640010007a24 */ /* 0x001fc600078e02ff */
        /* <DEDUP_REMOVED lines=23> */
[----:B------:R-:W-:Y:S01]  /*19720*/  STL [R1+0x28], R2 ;  /* 0x0000280201007387 */ /* 0x000fe20000100800 */
[----:B---3--:R-:W-:-:S03]  /*19730*/  IMAD R0, R25, c[0x0][0x190], RZ ;  /* 0x0000640019007a24 */ /* 0x008fc600078e02ff */
[----:B------:R-:W3:Y:S04]  /*19740*/  LDL.LU R25, [R1+0x3ac] ;  /* 0x0003ac0001197983 */ /* 0x000ee80000300800 */
[----:B------:R4:W-:Y:S02]  /*19750*/  STL [R1+0x24], R0 ;  /* 0x0000240001007387 */ /* 0x0009e40000100800 */
[----:B----4-:R-:W-:Y:S02]  /*19760*/  IMAD R0, R26, c[0x0][0x190], RZ ;  /* 0x000064001a007a24 */ /* 0x010fe400078e02ff */
[----:B------:R-:W4:Y:S01]  /*19770*/  LDL.LU R26, [R1+0x3a8] ;  /* 0x0003a800011a7983 */ /* 0x000f220000300800 */
[----:B------:R-:W-:-:S05]  /*19780*/  IMAD R2, R10, c[0x0][0x190], RZ ;  /* 0x000064000a027a24 */ /* 0x000fca00078e02ff */
[----:B------:R0:W-:Y:S04]  /*19790*/  STL [R1+0x10], R2 ;  /* 0x0000100201007387 */ /* 0x0001e80000100800 */
[----:B------:R1:W-:Y:S01]  /*197a0*/  STL [R1+0x8], R0 ;  /* 0x0000080001007387 */ /* 0x0003e20000100800 */
[----:B0-----:R-:W-:Y:S02]  /*197b0*/  IMAD R2, R11, c[0x0][0x190], RZ ;  /* 0x000064000b027a24 */ /* 0x001fe400078e02ff */
[----:B-----5:R-:W-:Y:S02]  /*197c0*/  IMAD R10, R24, c[0x0][0x190], RZ ;  /* 0x00006400180a7a24 */ /* 0x020fe400078e02ff */
[----:B-1----:R-:W-:Y:S01]  /*197d0*/  IMAD R0, R12, c[0x0][0x190], RZ ;  /* 0x000064000c007a24 */ /* 0x002fe200078e02ff */
[----:B------:R-:W-:Y:S04]  /*197e0*/  STL [R1+0x4], R2 ;  /* 0x0000040201007387 */ /* 0x000fe80000100800 */
[----:B------:R-:W5:Y:S01]  /*197f0*/  LDL.LU R24, [R1+0x3a4] ;  /* 0x0003a40001187983 */ /* 0x000f620000300800 */
[----:B--2---:R-:W-:-:S03]  /*19800*/  IMAD R11, R13, c[0x0][0x190], RZ ;  /* 0x000064000d0b7a24 */ /* 0x004fc600078e02ff */
[----:B------:R-:W-:Y:S04]  /*19810*/  STL [R1], R0 ;  /* 0x0000000001007387 */ /* 0x000fe80000100800 */
[----:B------:R-:W-:Y:S04]  /*19820*/  STL [R1+0x3844], R10 ;  /* 0x0038440a01007387 */ /* 0x000fe80000100800 */
[----:B------:R-:W-:Y:S01]  /*19830*/  STL [R1+0x3840], R11 ;  /* 0x0038400b01007387 */ /* 0x000fe20000100800 */
[----:B------:R-:W-:-:S05]  /*19840*/  IMAD R12, R14, c[0x0][0x190], RZ ;  /* 0x000064000e0c7a24 */ /* 0x000fca00078e02ff */
[----:B------:R-:W-:Y:S01]  /*19850*/  STL [R1+0x383c], R12 ;  /* 0x00383c0c01007387 */ /* 0x000fe20000100800 */
[----:B------:R-:W-:-:S05]  /*19860*/  IMAD R13, R15, c[0x0][0x190], RZ ;  /* 0x000064000f0d7a24 */ /* 0x000fca00078e02ff */
[----:B------:R-:W-:Y:S01]  /*19870*/  STL [R1+0x3838], R13 ;  /* 0x0038380d01007387 */ /* 0x000fe20000100800 */
[----:B------:R-:W-:Y:S02]  /*19880*/  IMAD R14, R16, c[0x0][0x190], RZ ;  /* 0x00006400100e7a24 */ /* 0x000fe400078e02ff */
[----:B------:R-:W-:-:S03]  /*19890*/  IMAD R15, R17, c[0x0][0x190], RZ ;  /* 0x00006400110f7a24 */ /* 0x000fc600078e02ff */
[----:B------:R-:W-:Y:S04]  /*198a0*/  STL [R1+0x3834], R14 ;  /* 0x0038340e01007387 */ /* 0x000fe80000100800 */
        /* <DEDUP_REMOVED lines=13> */
[----:B---3--:R-:W-:-:S03]  /*19980*/  IMAD R22, R25, c[0x0][0x190], RZ ;  /* 0x0000640019167a24 */ /* 0x008fc600078e02ff */
[----:B------:R-:W2:Y:S04]  /*19990*/  LDL.LU R25, [R1+0x3a0] ;  /* 0x0003a00001197983 */ /* 0x000ea80000300800 */
[----:B------:R0:W-:Y:S01]  /*199a0*/  STL [R1+0x3864], R22 ;  /* 0x0038641601007387 */ /* 0x0001e20000100800 */
[----:B----4-:R-:W-:-:S03]  /*199b0*/  IMAD R23, R26, c[0x0][0x190], RZ ;  /* 0x000064001a177a24 */ /* 0x010fc600078e02ff */
[----:B------:R-:W3:Y:S04]  /*199c0*/  LDL.LU R26, [R1+0x39c] ;  /* 0x00039c00011a7983 */ /* 0x000ee80000300800 */
[----:B------:R-:W4:Y:S04]  /*199d0*/  LDL.LU R29, [R1+0x398] ;  /* 0x00039800011d7983 */ /* 0x000f280000300800 */
[----:B------:R1:W-:Y:S04]  /*199e0*/  STL [R1+0x3868], R23 ;  /* 0x0038681701007387 */ /* 0x0003e80000100800 */
[----:B------:R-:W1:Y:S04]  /*199f0*/  LDL.LU R27, [R1+0x394] ;  /* 0x00039400011b7983 */ /* 0x000e680000300800 */
[----:B0-----:R-:W4:Y:S04]  /*19a00*/  LDL.LU R22, [R1+0x390] ;  /* 0x0003900001167983 */ /* 0x001f280000300800 */
[----:B------:R-:W4:Y:S04]  /*19a10*/  LDL.LU R21, [R1+0x38c] ;  /* 0x00038c0001157983 */ /* 0x000f280000300800 */
        /* <DEDUP_REMOVED lines=18> */
[----:B------:R-:W4:Y:S01]  /*19b40*/  LDL.LU R6, [R1+0x340] ;  /* 0x0003400001067983 */ /* 0x000f220000300800 */
[----:B-----5:R-:W-:-:S03]  /*19b50*/  IMAD R24, R24, c[0x0][0x190], RZ ;  /* 0x0000640018187a24 */ /* 0x020fc600078e02ff */
[----:B------:R-:W5:Y:S04]  /*19b60*/  LDL.LU R7, [R1+0x33c] ;  /* 0x00033c0001077983 */ /* 0x000f680000300800 */
[----:B------:R-:W5:Y:S04]  /*19b70*/  LDL.LU R8, [R1+0x338] ;  /* 0x0003380001087983 */ /* 0x000f680000300800 */
[----:B------:R0:W-:Y:S01]  /*19b80*/  STL [R1+0x386c], R24 ;  /* 0x00386c1801007387 */ /* 0x0001e20000100800 */
[----:B--2---:R-:W-:-:S05]  /*19b90*/  IMAD R25, R25, c[0x0][0x190], RZ ;  /* 0x0000640019197a24 */ /* 0x004fca00078e02ff */
[----:B------:R-:W-:Y:S01]  /*19ba0*/  STL [R1+0x3870], R25 ;  /* 0x0038701901007387 */ /* 0x000fe20000100800 */
[----:B---3--:R-:W-:Y:S02]  /*19bb0*/  IMAD R26, R26, c[0x0][0x190], RZ ;  /* 0x000064001a1a7a24 */ /* 0x008fe400078e02ff */
[----:B----4-:R-:W-:-:S03]  /*19bc0*/  IMAD R29, R29, c[0x0][0x190], RZ ;  /* 0x000064001d1d7a24 */ /* 0x010fc600078e02ff */
[----:B------:R-:W-:Y:S04]  /*19bd0*/  STL [R1+0x3874], R26 ;  /* 0x0038741a01007387 */ /* 0x000fe80000100800 */
[----:B------:R-:W-:Y:S01]  /*19be0*/  STL [R1+0x3878], R29 ;  /* 0x0038781d01007387 */ /* 0x000fe20000100800 */
[----:B-1----:R-:W-:-:S03]  /*19bf0*/  IMAD R23, R27, c[0x0][0x190], RZ ;  /* 0x000064001b177a24 */ /* 0x002fc600078e02ff */
[----:B------:R-:W2:Y:S01]  /*19c00*/  LDL.LU R27, [R1+0x334] ;  /* 0x00033400011b7983 */ /* 0x000ea20000300800 */
[----:B0-----:R-:W-:-:S03]  /*19c10*/  IMAD R24, R22, c[0x0][0x190], RZ ;  /* 0x0000640016187a24 */ /* 0x001fc600078e02ff */
[----:B------:R0:W-:Y:S01]  /*19c20*/  STL [R1+0x394], R23 ;  /* 0x0003941701007387 */ /* 0x0001e20000100800 */
[----:B------:R-:W-:Y:S02]  /*19c30*/  IMAD R22, R20, c[0x0][0x190], RZ ;  /* 0x0000640014167a24 */ /* 0x000fe400078e02ff */
[----:B0-----:R-:W-:Y:S02]  /*19c40*/  IMAD R23, R21, c[0x0][0x190], RZ ;  /* 0x0000640015177a24 */ /* 0x001fe400078e02ff */
[----:B------:R-:W-:Y:S01]  /*19c50*/  IMAD R21, R19, c[0x0][0x190], RZ ;  /* 0x0000640013157a24 */ /* 0x000fe200078e02ff */
[----:B------:R-:W-:Y:S01]  /*19c60*/  STL [R1+0x390], R24 ;  /* 0x0003901801007387 */ /* 0x000fe20000100800 */
[----:B------:R-:W-:-:S03]  /*19c70*/  IMAD R20, R18, c[0x0][0x190], RZ ;  /* 0x0000640012147a24 */ /* 0x000fc600078e02ff */
        /* <DEDUP_REMOVED lines=28> */
[----:B------:R-:W-:Y:S04]  /*19e40*/  STL [R1+0x354], R9 ;  /* 0x0003540901007387 */ /* 0x000fe80000100800 */
[----:B------:R0:W-:Y:S04]  /*19e50*/  STL [R1+0x350], R0 ;  /* 0x0003500001007387 */ /* 0x0001e80000100800 */
[----:B------:R1:W-:Y:S01]  /*19e60*/  STL [R1+0x34c], R3 ;  /* 0x00034c0301007387 */ /* 0x0003e20000100800 */
[----:B0-----:R-:W-:-:S03]  /*19e70*/  IMAD R0, R5, c[0x0][0x190], RZ ;  /* 0x0000640005007a24 */ /* 0x001fc600078e02ff */
[----:B------:R5:W-:Y:S01]  /*19e80*/  STL [R1+0x348], R2 ;  /* 0x0003480201007387 */ /* 0x000be20000100800 */
[----:B-1----:R-:W-:-:S03]  /*19e90*/  IMAD R3, R6, c[0x0][0x190], RZ ;  /* 0x0000640006037a24 */ /* 0x002fc600078e02ff */
[----:B------:R0:W-:Y:S04]  /*19ea0*/  STL [R1+0x344], R0 ;  /* 0x0003440001007387 */ /* 0x0001e80000100800 */
[----:B------:R-:W-:Y:S04]  /*19eb0*/  STL [R1+0x340], R3 ;  /* 0x0003400301007387 */ /* 0x000fe80000100800 */
[----:B------:R-:W3:Y:S01]  /*19ec0*/  LDL.LU R29, [R1+0x32c] ;  /* 0x00032c00011d7983 */ /* 0x000ee20000300800 */
[----:B-----5:R-:W-:Y:S02]  /*19ed0*/  IMAD R2, R7, c[0x0][0x190], RZ ;  /* 0x0000640007027a24 */ /* 0x020fe400078e02ff */
[----:B0-----:R-:W-:-:S03]  /*19ee0*/  IMAD R0, R8, c[0x0][0x190], RZ ;  /* 0x0000640008007a24 */ /* 0x001fc600078e02ff */
[----:B------:R-:W-:Y:S04]  /*19ef0*/  STL [R1+0x33c], R2 ;  /* 0x00033c0201007387 */ /* 0x000fe80000100800 */
[----:B---3--:R0:W-:Y:S04]  /*19f00*/  STL [R1+0x38c4], R29 ;  /* 0x0038c41d01007387 */ /* 0x0081e80000100800 */
[----:B------:R2:W-:Y:S04]  /*19f10*/  STL [R1+0x338], R0 ;  /* 0x0003380001007387 */ /* 0x0005e80000100800 */
[----:B0-----:R-:W3:Y:S04]  /*19f20*/  LDL.LU R29, [R1+0x330] ;  /* 0x00033000011d7983 */ /* 0x001ee80000300800 */
[----:B------:R-:W4:Y:S01]  /*19f30*/  LDL.LU R26, [R1+0x328] ;  /* 0x00032800011a7983 */ /* 0x000f220000300800 */
[----:B--2---:R-:W-:-:S03]  /*19f40*/  IMAD R0, R27, c[0x0][0x190], RZ ;  /* 0x000064001b007a24 */ /* 0x004fc600078e02ff */
[----:B------:R-:W2:Y:S04]  /*19f50*/  LDL.LU R25, [R1+0x324] ;  /* 0x0003240001197983 */ /* 0x000ea80000300800 */
[----:B------:R-:W5:Y:S04]  /*19f60*/  LDL.LU R24, [R1+0x320] ;  /* 0x0003200001187983 */ /* 0x000f680000300800 */
[----:B------:R-:W2:Y:S04]  /*19f70*/  LDL.LU R8, [R1+0x31c] ;  /* 0x00031c0001087983 */ /* 0x000ea80000300800 */
[----:B------:R-:W2:Y:S04]  /*19f80*/  LDL.LU R23, [R1+0x318] ;  /* 0x0003180001177983 */ /* 0x000ea80000300800 */
[----:B------:R-:W2:Y:S04]  /*19f90*/  LDL.LU R22, [R1+0x314] ;  /* 0x0003140001167983 */ /* 0x000ea80000300800 */
[----:B------:R0:W-:Y:S04]  /*19fa0*/  STL [R1+0x334], R0 ;  /* 0x0003340001007387 */ /* 0x0001e80000100800 */
[----:B------:R-:W2:Y:S04]  /*19fb0*/  LDL.LU R21, [R1+0x310] ;  /* 0x0003100001157983 */ /* 0x000ea80000300800 */
        /* <DEDUP_REMOVED lines=13> */
[----:B0-----:R-:W2:Y:S04]  /*1a090*/  LDL.LU R0, [R1+0x2d8] ;  /* 0x0002d80001007983 */ /* 0x001ea80000300800 */
[----:B------:R-:W2:Y:S04]  /*1a0a0*/  LDL.LU R2, [R1+0x2d4] ;  /* 0x0002d40001027983 */ /* 0x000ea80000300800 */
[----:B------:R-:W2:Y:S04]  /*1a0b0*/  LDL.LU R3, [R1+0x2d0] ;  /* 0x0002d00001037983 */ /* 0x000ea80000300800 */
[----:B------:R-:W4:Y:S04]  /*1a0c0*/  LDL.LU R4, [R1+0x2cc] ;  /* 0x0002cc0001047983 */ /* 0x000f280000300800 */
[----:B------:R-:W4:Y:S04]  /*1a0d0*/  LDL.LU R5, [R1+0x2c8] ;  /* 0x0002c80001057983 */ /* 0x000f280000300800 */
[----:B------:R-:W4:Y:S04]  /*1a0e0*/  LDL.LU R6, [R1+0x2c4] ;  /* 0x0002c40001067983 */ /* 0x000f280000300800 */
[----:B------:R-:W4:Y:S04]  /*1a0f0*/  LDL.LU R7, [R1+0x2c0] ;  /* 0x0002c00001077983 */ /* 0x000f280000300800 */
[----:B------:R-:W4:Y:S01]  /*1a100*/  LDL.LU R27, [R1+0x2bc] ;  /* 0x0002bc00011b7983 */ /* 0x000f220000300800 */
[----:B---3--:R-:W-:-:S05]  /*1a110*/  IMAD R29, R29, c[0x0][0x190], RZ ;  /* 0x000064001d1d7a24 */ /* 0x008fca00078e02ff */
[----:B------:R0:W-:Y:S04]  /*1a120*/  STL [R1+0x330], R29 ;  /* 0x0003301d01007387 */ /* 0x0001e80000100800 */
[----:B0-----:R-:W3:Y:S01]  /*1a130*/  LDL.LU R29, [R1+0x38c4] ;  /* 0x0038c400011d7983 */ /* 0x001ee20000300800 */
[----:B--2---:R-:W-:Y:S02]  /*1a140*/  IMAD R3, R3, c[0x0][0x190], RZ ;  /* 0x0000640003037a24 */ /* 0x004fe400078e02ff */
[----:B---3--:R-:W-:-:S05]  /*1a150*/  IMAD R29, R29, c[0x0][0x190], RZ ;  /* 0x000064001d1d7a24 */ /* 0x008fca00078e02ff */
[----:B------:R4:W-:Y:S02]  /*1a160*/  STL [R1+0x32c], R29 ;  /* 0x00032c1d01007387 */ /* 0x0009e40000100800 */
[----:B----4-:R-:W-:Y:S02]  /*1a170*/  IMAD R29, R26, c[0x0][0x190], RZ ;  /* 0x000064001a1d7a24 */ /* 0x010fe400078e02ff */
[----:B------:R-:W-:Y:S02]  /*1a180*/  IMAD R26, R25, c[0x0][0x190], RZ ;  /* 0x00006400191a7a24 */ /* 0x000fe400078e02ff */
[----:B-----5:R-:W-:Y:S01]  /*1a190*/  IMAD R25, R24, c[0x0][0x190], RZ ;  /* 0x0000640018197a24 */ /* 0x020fe200078e02ff */
[----:B------:R-:W-:Y:S01]  /*1a1a0*/  STL [R1+0x328], R29 ;  /* 0x0003281d01007387 */ /* 0x000fe20000100800 */
[----:B------:R-:W-:-:S03]  /*1a1b0*/  IMAD R24, R8, c[0x0][0x190], RZ ;  /* 0x0000640008187a24 */ /* 0x000fc600078e02ff */
[----:B------:R-:W-:Y:S04]  /*1a1c0*/  STL [R1+0x324], R26 ;  /* 0x0003241a01007387 */ /* 0x000fe80000100800 */
[----:B------:R-:W2:Y:S04]  /*1a1d0*/  LDL.LU R8, [R1+0x2b8] ;  /* 0x0002b80001087983 */ /* 0x000ea80000300800 */
[----:B------:R0:W-:Y:S04]  /*1a1e0*/  STL [R1+0x320], R25 ;  /* 0x0003201901007387 */ /* 0x0001e80000100800 */
[----:B------:R1:W-:Y:S01]  /*1a1f0*/  STL [R1+0x31c], R24 ;  /* 0x00031c1801007387 */ /* 0x0003e20000100800 */
[----:B0-----:R-:W-:-:S02]  /*1a200*/  IMAD R25, R23, c[0x0][0x190], RZ ;  /* 0x0000640017197a24 */ /* 0x001fc400078e02ff */
[----:B------:R-:W-:Y:S02]  /*1a210*/  IMAD R23, R21, c[0x0][0x190], RZ ;  /* 0x0000640015177a24 */ /* 0x000fe400078e02ff */
[----:B-1----:R-:W-:Y:S02]  /*1a220*/  IMAD R24, R22, c[0x0][0x190], RZ ;  /* 0x0000640016187a24 */ /* 0x002fe400078e02ff */
[----:B------:R-:W-:Y:S01]  /*1a230*/  IMAD R22, R20, c[0x0][0x190], RZ ;  /* 0x0000640014167a24 */ /* 0x000fe200078e02ff */
[----:B------:R-:W-:Y:S01]  /*1a240*/  STL [R1+0x318], R25 ;  /* 0x0003181901007387 */ /* 0x000fe20000100800 */
[----:B------:R-:W-:Y:S02]  /*1a250*/  IMAD R21, R19, c[0x0][0x190], RZ ;  /* 0x0000640013157a24 */ /* 0x000fe400078e02ff */
[----:B------:R-:W-:Y:S01]  /*1a260*/  IMAD R20, R18, c[0x0][0x190], RZ ;  /* 0x0000640012147a24 */ /* 0x000fe200078e02ff */
[----:B------:R-:W-:Y:S01]  /*1a270*/  STL [R1+0x314], R24 ;  /* 0x0003141801007387 */ /* 0x000fe20000100800 */
[----:B------:R-:W-:-:S02]  /*1a280*/  IMAD R19, R17, c[0x0][0x190], RZ ;  /* 0x0000640011137a24 */ /* 0x000fc400078e02ff */
[----:B------:R-:W-:Y:S01]  /*1a290*/  IMAD R18, R16, c[0x0][0x190], RZ ;  /* 0x0000640010127a24 */ /* 0x000fe200078e02ff */
[----:B------:R-:W-:Y:S01]  /*1a2a0*/  STL [R1+0x310], R23 ;  /* 0x0003101701007387 */ /* 0x000fe20000100800 */
[----:B------:R-:W-:Y:S02]  /*1a2b0*/  IMAD R17, R15, c[0x0][0x190], RZ ;  /* 0x000064000f117a24 */ /* 0x000fe400078e02ff */
        /* <DEDUP_REMOVED lines=18> */
[----:B------:R-:W-:Y:S04]  /*1a3e0*/  STL [R1+0x2e8], R13 ;  /* 0x0002e80d01007387 */ /* 0x000fe80000100800 */
[----:B------:R-:W-:Y:S01]  /*1a3f0*/  STL [R1+0x2e4], R12 ;  /* 0x0002e40c01007387 */ /* 0x000fe20000100800 */
[----:B------:R-:W-:-:S03]  /*1a400*/  IMAD R2, R4, c[0x0][0x190], RZ ;  /* 0x0000640004027a24 */ /* 0x000fc600078e02ff */
[----:B------:R-:W-:Y:S04]  /*1a410*/  STL [R1+0x2e0], R11 ;  /* 0x0002e00b01007387 */ /* 0x000fe80000100800 */
[----:B------:R-:W-:Y:S04]  /*1a420*/  STL [R1+0x2dc], R10 ;  /* 0x0002dc0a01007387 */ /* 0x000fe80000100800 */
        /* <DEDUP_REMOVED lines=9> */
[----:B0-----:R-:W-:Y:S02]  /*1a4c0*/  IMAD R2, R7, c[0x0][0x190], RZ ;  /* 0x0000640007027a24 */ /* 0x001fe400078e02ff */
[----:B-1----:R-:W-:-:S03]  /*1a4d0*/  IMAD R0, R27, c[0x0][0x190], RZ ;  /* 0x000064001b007a24 */ /* 0x002fc600078e02ff */
        /* <DEDUP_REMOVED lines=98> */
[----:B0-----:R-:W3:Y:S01]  /*1ab00*/  LDL.LU R29, [R1+0x238] ;  /* 0x00023800011d7983 */ /* 0x001ee20000300800 */
[----:B--2---:R-:W-:-:S03]  /*1ab10*/  IMAD R0, R27, c[0x0][0x190], RZ ;  /* 0x000064001b007a24 */ /* 0x004fc600078e02ff */
[----:B------:R-:W2:Y:S04]  /*1ab20*/  LDL.LU R26, [R1+0x230] ;  /* 0x00023000011a7983 */ /* 0x000ea80000300800 */
[----:B------:R-:W4:Y:S04]  /*1ab30*/  LDL.LU R8, [R1+0x22c] ;  /* 0x00022c0001087983 */ /* 0x000f280000300800 */
[----:B------:R-:W5:Y:S04]  /*1ab40*/  LDL.LU R25, [R1+0x228] ;  /* 0x0002280001197983 */ /* 0x000f680000300800 */
        /* <DEDUP_REMOVED lines=32> */
[----:B0-----:R-:W-:Y:S02]  /*1ad50*/  IMAD R29, R26, c[0x0][0x190], RZ ;  /* 0x000064001a1d7a24 */ /* 0x001fe400078e02ff */
[----:B----4-:R-:W-:Y:S02]  /*1ad60*/  IMAD R26, R8, c[0x0][0x190], RZ ;  /* 0x00006400081a7a24 */ /* 0x010fe400078e02ff */
[----:B------:R-:W2:Y:S04]  /*1ad70*/  LDL.LU R8, [R1+0x1c0] ;  /* 0x0001c00001087983 */ /* 0x000ea80000300800 */
[----:B------:R5:W-:Y:S04]  /*1ad80*/  STL [R1+0x230], R29 ;  /* 0x0002301d01007387 */ /* 0x000be80000100800 */
[----:B------:R0:W-:Y:S01]  /*1ad90*/  STL [R1+0x22c], R26 ;  /* 0x00022c1a01007387 */ /* 0x0001e20000100800 */
[----:B-----5:R-:W-:-:S02]  /*1ada0*/  IMAD R29, R25, c[0x0][0x190], RZ ;  /* 0x00006400191d7a24 */ /* 0x020fc400078e02ff */
[----:B------:R-:W-:Y:S02]  /*1adb0*/  IMAD R25, R23, c[0x0][0x190], RZ ;  /* 0x0000640017197a24 */ /* 0x000fe400078e02ff */
[----:B0-----:R-:W-:Y:S02]  /*1adc0*/  IMAD R26, R24, c[0x0][0x190], RZ ;  /* 0x00006400181a7a24 */ /* 0x001fe400078e02ff */
        /* <DEDUP_REMOVED lines=76> */
[----:B------:R-:W5:Y:S04]  /*1b290*/  LDL.LU R4, [R1+0x158] ;  /* 0x0001580001047983 */ /* 0x000f680000300800 */
[----:B------:R-:W5:Y:S04]  /*1b2a0*/  LDL.LU R5, [R1+0x154] ;  /* 0x0001540001057983 */ /* 0x000f680000300800 */
[----:B------:R-:W5:Y:S04]  /*1b2b0*/  LDL.LU R6, [R1+0x150] ;  /* 0x0001500001067983 */ /* 0x000f680000300800 */
[----:B------:R-:W5:Y:S04]  /*1b2c0*/  LDL.LU R7, [R1+0x14c] ;  /* 0x00014c0001077983 */ /* 0x000f680000300800 */
[----:B------:R-:W5:Y:S01]  /*1b2d0*/  LDL.LU R8, [R1+0x148] ;  /* 0x0001480001087983 */ /* 0x000f620000300800 */
[----:B---3--:R-:W-:-:S05]  /*1b2e0*/  IMAD R29, R29, c[0x0][0x190], RZ ;  /* 0x000064001d1d7a24 */ /* 0x008fca00078e02ff */
[----:B------:R0:W-:Y:S04]  /*1b2f0*/  STL [R1+0x1bc], R29 ;  /* 0x0001bc1d01007387 */ /* 0x0001e80000100800 */
[----:B0-----:R-:W3:Y:S01]  /*1b300*/  LDL.LU R29, [R1+0x38b8] ;  /* 0x0038b800011d7983 */ /* 0x001ee20000300800 */
[----:B----4-:R-:W-:Y:S02]  /*1b310*/  IMAD R26, R26, c[0x0][0x190], RZ ;  /* 0x000064001a1a7a24 */ /* 0x010fe400078e02ff */
[----:B--2---:R-:W-:Y:S02]  /*1b320*/  IMAD R3, R3, c[0x0][0x190], RZ ;  /* 0x0000640003037a24 */ /* 0x004fe400078e02ff */
[----:B---3--:R-:W-:-:S05]  /*1b330*/  IMAD R29, R29, c[0x0][0x190], RZ ;  /* 0x000064001d1d7a24 */ /* 0x008fca00078e02ff */
[----:B------:R0:W-:Y:S02]  /*1b340*/  STL [R1+0x1b8], R29 ;  /* 0x0001b81d01007387 */ /* 0x0001e40000100800 */
[----:B0-----:R-:W-:Y:S02]  /*1b350*/  IMAD R29, R27, c[0x0][0x190], RZ ;  /* 0x000064001b1d7a24 */ /* 0x001fe400078e02ff */
        /* <DEDUP_REMOVED lines=60> */
[----:B------:R0:W-:Y:S04]  /*1b720*/  STL [R1+0x144], R0 ;  /* 0x0001440001007387 */ /* 0x0001e80000100800 */
[----:B0-----:R-:W5:Y:S04]  /*1b730*/  LDL.LU R0, [R1+0x130] ;  /* 0x0001300001007983 */ /* 0x001f680000300800 */
[----:B------:R-:W5:Y:S04]  /*1b740*/  LDL.LU R2, [R1+0x128] ;  /* 0x0001280001027983 */ /* 0x000f680000300800 */
        /* <DEDUP_REMOVED lines=27> */
[----:B--2---:R-:W-:Y:S02]  /*1b900*/  IMAD R9, R9, c[0x0][0x190], RZ ;  /* 0x0000640009097a24 */ /* 0x004fe400078e02ff */
[----:B----4-:R-:W-:Y:S02]  /*1b910*/  IMAD R28, R28, c[0x0][0x190], RZ ;  /* 0x000064001c1c7a24 */ /* 0x010fe400078e02ff */
[----:B-----5:R-:W-:Y:S02]  /*1b920*/  IMAD R0, R0, c[0x0][0x190], RZ ;  /* 0x0000640000007a24 */ /* 0x020fe400078e02ff */
[----:B------:R-:W-:-:S02]  /*1b930*/  IMAD R2, R2, c[0x0][0x190], RZ ;  /* 0x0000640002027a24 */ /* 0x000fc400078e02ff */
[----:B------:R-:W-:Y:S02]  /*1b940*/  IMAD R3, R3, c[0x0][0x190], RZ ;  /* 0x0000640003037a24 */ /* 0x000fe400078e02ff */
[----:B------:R-:W-:Y:S02]  /*1b950*/  IMAD R4, R4, c[0x0][0x190], RZ ;  /* 0x0000640004047a24 */ /* 0x000fe400078e02ff */
[----:B------:R-:W-:Y:S02]  /*1b960*/  IMAD R5, R5, c[0x0][0x190], RZ ;  /* 0x0000640005057a24 */ /* 0x000fe400078e02ff */
[----:B------:R-:W-:Y:S02]  /*1b970*/  IMAD R6, R6, c[0x0][0x190], RZ ;  /* 0x0000640006067a24 */ /* 0x000fe400078e02ff */
[----:B------:R-:W-:Y:S02]  /*1b980*/  IMAD R7, R7, c[0x0][0x190], RZ ;  /* 0x0000640007077a24 */ /* 0x000fe400078e02ff */
[----:B------:R-:W-:-:S02]  /*1b990*/  IMAD R8, R8, c[0x0][0x190], RZ ;  /* 0x0000640008087a24 */ /* 0x000fc400078e02ff */
[----:B------:R-:W-:Y:S02]  /*1b9a0*/  IMAD R27, R27, c[0x0][0x190], RZ ;  /* 0x000064001b1b7a24 */ /* 0x000fe400078e02ff */
[----:B---3--:R-:W-:-:S05]  /*1b9b0*/  IMAD R10, R10, c[0x0][0x190], RZ ;  /* 0x000064000a0a7a24 */ /* 0x008fca00078e02ff */
        /* <DEDUP_REMOVED lines=9> */
[----:B0-----:R-:W3:Y:S04]  /*1ba50*/  LDL.LU R2, [R1+0x38a4] ;  /* 0x0038a40001027983 */ /* 0x001ee80000300800 */
        /* <DEDUP_REMOVED lines=13> */
[----:B0-----:R-:W3:Y:S01]  /*1bb30*/  LDL.LU R27, [R1+0x3888] ;  /* 0x00388800011b7983 */ /* 0x001ee20000300800 */
[----:B------:R-:W-:-:S02]  /*1bb40*/  IMAD R29, R29, c[0x0][0x190], RZ ;  /* 0x000064001d1d7a24 */ /* 0x000fc400078e02ff */
[----:B------:R-:W-:Y:S02]  /*1bb50*/  IMAD R26, R26, c[0x0][0x190], RZ ;  /* 0x000064001a1a7a24 */ /* 0x000fe400078e02ff */
[----:B------:R-:W-:Y:S02]  /*1bb60*/  IMAD R25, R25, c[0x0][0x190], RZ ;  /* 0x0000640019197a24 */ /* 0x000fe400078e02ff */
        /* <DEDUP_REMOVED lines=26> */
[----:B------:R1:W-:Y:S04]  /*1bd10*/  STL [R1+0x34], R15 ;  /* 0x0000340f01007387 */ /* 0x0003e80000100800 */
[----:B------:R1:W-:Y:S04]  /*1bd20*/  STL [R1+0x2c], R14 ;  /* 0x00002c0e01007387 */ /* 0x0003e80000100800 */
[----:B------:R-:W-:Y:S04]  /*1bd30*/  STL [R1+0x20], R13 ;  /* 0x0000200d01007387 */ /* 0x000fe80000100800 */
[----:B0-----:R-:W4:Y:S04]  /*1bd40*/  LDL.LU R16, [R1+0x12c] ;  /* 0x00012c0001107983 */ /* 0x001f280000300800 */
[----:B------:R0:W-:Y:S04]  /*1bd50*/  STL [R1+0x1c], R12 ;  /* 0x00001c0c01007387 */ /* 0x0001e80000100800 */
[----:B-1----:R-:W4:Y:S04]  /*1bd60*/  LDL.LU R15, [R1+0x124] ;  /* 0x00012400010f7983 */ /* 0x002f280000300800 */
[----:B------:R-:W-:Y:S04]  /*1bd70*/  STL [R1+0x18], R11 ;  /* 0x0000180b01007387 */ /* 0x000fe80000100800 */
[----:B------:R-:W4:Y:S04]  /*1bd80*/  LDL.LU R14, [R1+0x11c] ;  /* 0x00011c00010e7983 */ /* 0x000f280000300800 */
[----:B0-----:R-:W5:Y:S01]  /*1bd90*/  LDL.LU R12, [R1+0x118] ;  /* 0x00011800010c7983 */ /* 0x001f620000300800 */
[----:B--2---:R-:W-:-:S05]  /*1bda0*/  IMAD R10, R10, c[0x0][0x190], RZ ;  /* 0x000064000a0a7a24 */ /* 0x004fca00078e02ff */
[----:B------:R0:W-:Y:S01]  /*1bdb0*/  STL [R1+0x14], R10 ;  /* 0x0000140a01007387 */ /* 0x0001e20000100800 */
[----:B---3--:R-:W-:-:S03]  /*1bdc0*/  IMAD R13, R27, c[0x0][0x190], RZ ;  /* 0x000064001b0d7a24 */ /* 0x008fc600078e02ff */
[----:B------:R-:W2:Y:S04]  /*1bdd0*/  LDL.LU R27, [R1+0x3884] ;  /* 0x00388400011b7983 */ /* 0x000ea80000300800 */
[----:B0-----:R-:W3:Y:S04]  /*1bde0*/  LDL.LU R10, [R1+0x114] ;  /* 0x00011400010a7983 */ /* 0x001ee80000300800 */
[----:B------:R-:W3:Y:S04]  /*1bdf0*/  LDL.LU R11, [R1+0x10c] ;  /* 0x00010c00010b7983 */ /* 0x000ee80000300800 */
[----:B------:R0:W-:Y:S04]  /*1be00*/  STL [R1+0xc], R13 ;  /* 0x00000c0d01007387 */ /* 0x0001e80000100800 */
[----:B0-----:R-:W3:Y:S04]  /*1be10*/  LDL.LU R13, [R1+0x104] ;  /* 0x00010400010d7983 */ /* 0x001ee80000300800 */
[----:B------:R-:W3:Y:S04]  /*1be20*/  LDL.LU R29, [R1+0x100] ;  /* 0x00010000011d7983 */ /* 0x000ee80000300800 */
[----:B------:R-:W3:Y:S04]  /*1be30*/  LDL.LU R26, [R1+0xfc] ;  /* 0x0000fc00011a7983 */ /* 0x000ee80000300800 */
[----:B------:R-:W3:Y:S04]  /*1be40*/  LDL.LU R25, [R1+0xf8] ;  /* 0x0000f80001197983 */ /* 0x000ee80000300800 */
[----:B------:R-:W3:Y:S04]  /*1be50*/  LDL.LU R24, [R1+0xf0] ;  /* 0x0000f00001187983 */ /* 0x000ee80000300800 */
[----:B------:R-:W3:Y:S04]  /*1be60*/  LDL.LU R23, [R1+0xec] ;  /* 0x0000ec0001177983 */ /* 0x000ee80000300800 */
[----:B------:R-:W3:Y:S01]  /*1be70*/  LDL.LU R22, [R1+0xe4] ;  /* 0x0000e40001167983 */ /* 0x000ee20000300800 */
        /* <DEDUP_REMOVED lines=8> */
[----:B------:R-:W-:-:S03]  /*1bf00*/  IMAD R2, R2, c[0x0][0x190], RZ ;  /* 0x0000640002027a24 */ /* 0x000fc600078e02ff */
[----:B------:R4:W-:Y:S04]  /*1bf10*/  STL [R1+0x3828], R6 ;  /* 0x0038280601007387 */ /* 0x0009e80000100800 */
[----:B------:R-:W-:Y:S04]  /*1bf20*/  STL [R1+0x382c], R5 ;  /* 0x00382c0501007387 */ /* 0x000fe80000100800 */
[----:B------:R-:W-:Y:S04]  /*1bf30*/  STL [R1+0x3830], R4 ;  /* 0x0038300401007387 */ /* 0x000fe80000100800 */
[----:B------:R-:W-:Y:S04]  /*1bf40*/  STL [R1+0x387c], R3 ;  /* 0x00387c0301007387 */ /* 0x000fe80000100800 */
[----:B------:R2:W-:Y:S04]  /*1bf50*/  STL [R1+0x3880], R2 ;  /* 0x0038800201007387 */ /* 0x0005e80000100800 */
[----:B------:R-:W3:Y:S01]  /*1bf60*/  LDL.LU R21, [R1+0xe0] ;  /* 0x0000e00001157983 */ /* 0x000ee20000300800 */
[----:B----4-:R-:W-:-:S04]  /*1bf70*/  LEA R6, P4, R16, c[0x0][0x160], 0x1 ;  /* 0x0000580010067a11 */ /* 0x010fc800078808ff */
[----:B------:R-:W-:Y:S02]  /*1bf80*/  LEA.HI.X.SX32 R7, R16, c[0x0][0x164], 0x1, P4 ;  /* 0x0000590010077a11 */ /* 0x000fe400020f0eff */
[-C--:B--2---:R-:W-:Y:S02]  /*1bf90*/  LEA R2, P5, R15, R27.reuse, 0x1 ;  /* 0x0000001b0f027211 */ /* 0x084fe400078a08ff */
[----:B------:R-:W-:-:S03]  /*1bfa0*/  LEA R3, P3, R14, R27, 0x1 ;  /* 0x0000001b0e037211 */ /* 0x000fc600078608ff */
[----:B------:R5:W-:Y:S04]  /*1bfb0*/  STL [R1+0x3404], R2 ;  /* 0x0034040201007387 */ /* 0x000be80000100800 */
[----:B------:R-:W2:Y:S01]  /*1bfc0*/  LDL.LU R20, [R1+0xdc] ;  /* 0x0000dc0001147983 */ /* 0x000ea20000300800 */
[----:B-----5:R-:W-:-:S03]  /*1bfd0*/  LEA R2, P2, R12, R27, 0x1 ;  /* 0x0000001b0c027211 */ /* 0x020fc600078408ff */
[----:B------:R3:W-:Y:S04]  /*1bfe0*/  STL [R1+0x3408], R3 ;  /* 0x0034080301007387 */ /* 0x0007e80000100800 */
[----:B------:R0:W-:Y:S04]  /*1bff0*/  STL [R1+0x340c], R2 ;  /* 0x00340c0201007387 */ /* 0x0001e80000100800 */
[----:B------:R-:W4:Y:S01]  /*1c000*/  LDL.LU R19, [R1+0xd4] ;  /* 0x0000d40001137983 */ /* 0x000f220000300800 */
[-C--:B---3--:R-:W-:Y:S02]  /*1c010*/  LEA R3, P1, R10, R27.reuse, 0x1 ;  /* 0x0000001b0a037211 */ /* 0x088fe400078208ff */
[----:B0-----:R-:W-:-:S03]  /*1c020*/  LEA R2, P0, R11, R27, 0x1 ;  /* 0x0000001b0b027211 */ /* 0x001fc600078008ff */
[----:B------:R0:W-:Y:S04]  /*1c030*/  STL [R1+0x3410], R3 ;  /* 0x0034100301007387 */ /* 0x0001e80000100800 */
[----:B------:R1:W-:Y:S04]  /*1c040*/  STL [R1+0x3414], R2 ;  /* 0x0034140201007387 */ /* 0x0003e80000100800 */
[----:B------:R-:W3:Y:S01]  /*1c050*/  LDL.LU R18, [R1+0xcc] ;  /* 0x0000cc0001127983 */ /* 0x000ee20000300800 */
[----:B0-----:R-:W-:-:S03]  /*1c060*/  LEA R3, P6, R29, R27, 0x1 ;  /* 0x0000001b1d037211 */ /* 0x001fc600078c08ff */
[----:B------:R-:W5:Y:S01]  /*1c070*/  LDL.LU R17, [R1+0xc8] ;  /* 0x0000c80001117983 */ /* 0x000f620000300800 */
[----:B-1----:R-:W-:-:S05]  /*1c080*/  LEA R2, P4, R13, R27, 0x1 ;  /* 0x0000001b0d027211 */ /* 0x002fca00078808ff */
[----:B------:R0:W-:Y:S04]  /*1c090*/  STL [R1+0x33fc], R2 ;  /* 0x0033fc0201007387 */ /* 0x0001e80000100800 */
[----:B------:R1:W-:Y:S04]  /*1c0a0*/  STL [R1+0x3400], R3 ;  /* 0x0034000301007387 */ /* 0x0003e80000100800 */
[----:B------:R-:W5:Y:S01]  /*1c0b0*/  LDL.LU R16, [R1+0xc4] ;  /* 0x0000c40001107983 */ /* 0x000f620000300800 */
[----:B0-----:R-:W-:-:S03]  /*1c0c0*/  LEA.HI.X.SX32 R2, R15, R9, 0x1, P5 ;  /* 0x000000090f027211 */ /* 0x001fc600028f0eff */
[----:B------:R-:W-:Y:S04]  /*1c0d0*/  STL.64 [R1+0x1be8], R6 ;  /* 0x001be80601007387 */ /* 0x000fe80000100a00 */
[----:B------:R0:W-:Y:S04]  /*1c0e0*/  STL [R1+0x33f4], R2 ;  /* 0x0033f40201007387 */ /* 0x0001e80000100800 */
[----:B------:R-:W5:Y:S01]  /*1c0f0*/  LDL.LU R15, [R1+0xbc] ;  /* 0x0000bc00010f7983 */ /* 0x000f620000300800 */
[----:B-1----:R-:W-:Y:S02]  /*1c100*/  LEA.HI.X.SX32 R3, R14, R9, 0x1, P3 ;  /* 0x000000090e037211 */ /* 0x002fe400018f0eff */
[----:B0-----:R-:W-:-:S05]  /*1c110*/  LEA R2, P5, R26, R27, 0x1 ;  /* 0x0000001b1a027211 */ /* 0x001fca00078a08ff */
[----:B------:R0:W-:Y:S04]  /*1c120*/  STL [R1+0x33f8], R2 ;  /* 0x0033f80201007387 */ /* 0x0001e80000100800 */
[----:B------:R-:W5:Y:S01]  /*1c130*/  LDL.LU R14, [R1+0xb4] ;  /* 0x0000b400010e7983 */ /* 0x000f620000300800 */
[----:B0-----:R-:W-:-:S03]  /*1c140*/  LEA R2, P3, R25, R27, 0x1 ;  /* 0x0000001b19027211 */ /* 0x001fc600078608ff */
[----:B------:R0:W-:Y:S04]  /*1c150*/  STL [R1+0x33ec], R3 ;  /* 0x0033ec0301007387 */ /* 0x0001e80000100800 */
[----:B------:R1:W-:Y:S01]  /*1c160*/  STL [R1+0x33f0], R2 ;  /* 0x0033f00201007387 */ /* 0x0003e20000100800 */
[----:B0-----:R-:W-:-:S03]  /*1c170*/  LEA.HI.X.SX32 R3, R12, R9, 0x1, P2 ;  /* 0x000000090c037211 */ /* 0x001fc600010f0eff */
[----:B------:R-:W5:Y:S01]  /*1c180*/  LDL.LU R12, [R1+0xb0] ;  /* 0x0000b000010c7983 */ /* 0x000f620000300800 */
[----:B-1----:R-:W-:-:S03]  /*1c190*/  LEA R2, P2, R24, R27, 0x1 ;  /* 0x0000001b18027211 */ /* 0x002fc600078408ff */
[----:B------:R0:W-:Y:S04]  /*1c1a0*/  STL [R1+0x33e4], R3 ;  /* 0x0033e40301007387 */ /* 0x0001e80000100800 */
[----:B------:R1:W-:Y:S01]  /*1c1b0*/  STL [R1+0x33e8], R2 ;  /* 0x0033e80201007387 */ /* 0x0003e20000100800 */
[----:B0-----:R-:W-:-:S03]  /*1c1c0*/  LEA.HI.X.SX32 R3, R10, R9, 0x1, P1 ;  /* 0x000000090a037211 */ /* 0x001fc600008f0eff */
[----:B------:R-:W5:Y:S01]  /*1c1d0*/  LDL.LU R10, [R1+0xac] ;  /* 0x0000ac00010a7983 */ /* 0x000f620000300800 */
[----:B-1----:R-:W-:-:S03]  /*1c1e0*/  LEA R2, P1, R23, R27, 0x1 ;  /* 0x0000001b17027211 */ /* 0x002fc600078208ff */
[----:B------:R0:W-:Y:S02]  /*1c1f0*/  STL [R1+0x33dc], R3 ;  /* 0x0033dc0301007387 */ /* 0x0001e40000100800 */
[----:B0-----:R-:W-:Y:S02]  /*1c200*/  LEA.HI.X.SX32 R3, R11, R9, 0x1, P0 ;  /* 0x000000090b037211 */ /* 0x001fe400000f0eff */
[----:B------:R-:W5:Y:S04]  /*1c210*/  LDL.LU R11, [R1+0xa4] ;  /* 0x0000a400010b7983 */ /* 0x000f680000300800 */
[----:B------:R0:W-:Y:S04]  /*1c220*/  STL [R1+0x33e0], R2 ;  /* 0x0033e00201007387 */ /* 0x0001e80000100800 */
[----:B------:R1:W-:Y:S01]  /*1c230*/  STL [R1+0x33d4], R3 ;  /* 0x0033d40301007387 */ /* 0x0003e20000100800 */
[----:B0-----:R-:W-:-:S02]  /*1c240*/  LEA R2, P0, R22, R27, 0x1 ;  /* 0x0000001b16027211 */ /* 0x001fc400078008ff */
[-C--:B-1----:R-:W-:Y:S02]  /*1c250*/  LEA.HI.X.SX32 R3, R13, R9.reuse, 0x1, P4 ;  /* 0x000000090d037211 */ /* 0x082fe400020f0eff */
[----:B------:R-:W5:Y:S04]  /*1c260*/  LDL.LU R13, [R1+0xa0] ;  /* 0x0000a000010d7983 */ /* 0x000f680000300800 */
[----:B------:R0:W-:Y:S04]  /*1c270*/  STL [R1+0x33d8], R2 ;  /* 0x0033d80201007387 */ /* 0x0001e80000100800 */
[----:B------:R-:W-:Y:S04]  /*1c280*/  STL [R1+0x33cc], R3 ;  /* 0x0033cc0301007387 */ /* 0x000fe80000100800 */
[----:B------:R-:W5:Y:S01]  /*1c290*/  LDL.LU R5, [R1+0x98] ;  /* 0x0000980001057983 */ /* 0x000f620000300800 */
[----:B------:R-:W-:-:S02]  /*1c2a0*/  LEA.HI.X.SX32 R4, R29, R9, 0x1, P6 ;  /* 0x000000091d047211 */ /* 0x000fc400030f0eff */
[----:B0-----:R-:W-:-:S05]  /*1c2b0*/  LEA R2, P4, R21, R27, 0x1 ;  /* 0x0000001b15027211 */ /* 0x001fca00078808ff */
[----:B------:R0:W-:Y:S04]  /*1c2c0*/  STL [R1+0x33d0], R2 ;  /* 0x0033d00201007387 */ /* 0x0001e80000100800 */
[----:B------:R1:W-:Y:S04]  /*1c2d0*/  STL [R1+0x33c4], R4 ;  /* 0x0033c40401007387 */ /* 0x0003e80000100800 */
[----:B------:R-:W5:Y:S01]  /*1c2e0*/  LDL.LU R8, [R1+0x8c] ;  /* 0x00008c0001087983 */ /* 0x000f620000300800 */
[-C--:B0-----:R-:W-:Y:S02]  /*1c2f0*/  LEA.HI.X.SX32 R2, R26, R9.reuse, 0x1, P5 ;  /* 0x000000091a027211 */ /* 0x081fe400028f0eff */
[----:B------:R-:W-:-:S02]  /*1c300*/  LEA.HI.X.SX32 R24, R24, R9, 0x1, P2 ;  /* 0x0000000918187211 */ /* 0x000fc400010f0eff */
[-C--:B-1----:R-:W-:Y:S02]  /*1c310*/  LEA.HI.X.SX32 R4, R25, R9.reuse, 0x1, P3 ;  /* 0x0000000919047211 */ /* 0x082fe400018f0eff */
[----:B------:R-:W-:Y:S02]  /*1c320*/  LEA.HI.X.SX32 R21, R21, R9, 0x1, P4 ;  /* 0x0000000915157211 */ /* 0x000fe400020f0eff */
[----:B--2---:R-:W-:-:S05]  /*1c330*/  LEA R3, P6, R20, R27, 0x1 ;  /* 0x0000001b14037211 */ /* 0x004fca00078c08ff */
[----:B------:R4:W-:Y:S04]  /*1c340*/  STL [R1+0x33c8], R3 ;  /* 0x0033c80301007387 */ /* 0x0009e80000100800 */
[----:B------:R-:W-:Y:S01]  /*1c350*/  STL [R1+0x33bc], R2 ;  /* 0x0033bc0201007387 */ /* 0x000fe20000100800 */
[----:B----4-:R-:W-:-:S05]  /*1c360*/  LEA R3, P5, R19, R27, 0x1 ;  /* 0x0000001b13037211 */ /* 0x010fca00078a08ff */
[----:B------:R0:W-:Y:S04]  /*1c370*/  STL [R1+0x33c0], R3 ;  /* 0x0033c00301007387 */ /* 0x0001e80000100800 */
[----:B0-----:R-:W2:Y:S01]  /*1c380*/  LDL.LU R3, [R1+0x88] ;  /* 0x0000880001037983 */ /* 0x001ea20000300800 */
[----:B---3--:R-:W-:-:S03]  /*1c390*/  LEA R2, P3, R18, R27, 0x1 ;  /* 0x0000001b12027211 */ /* 0x008fc600078608ff */
[----:B------:R5:W-:Y:S04]  /*1c3a0*/  STL [R1+0x33b4], R4 ;  /* 0x0033b40401007387 */ /* 0x000be80000100800 */
[----:B------:R0:W-:Y:S04]  /*1c3b0*/  STL [R1+0x33b8], R2 ;  /* 0x0033b80201007387 */ /* 0x0001e80000100800 */
[----:B------:R-:W-:Y:S04]  /*1c3c0*/  STL [R1+0x33ac], R24 ;  /* 0x0033ac1801007387 */ /* 0x000fe80000100800 */
[----:B------:R-:W3:Y:S01]  /*1c3d0*/  LDL.LU R29, [R1+0x80] ;  /* 0x00008000011d7983 */ /* 0x000ee20000300800 */
[----:B-----5:R-:W-:-:S02]  /*1c3e0*/  LEA R4, P2, R17, R27, 0x1 ;  /* 0x0000001b11047211 */ /* 0x020fc400078408ff */
[----:B0-----:R-:W-:Y:S02]  /*1c3f0*/  LEA.HI.X.SX32 R2, R23, R9, 0x1, P1 ;  /* 0x0000000917027211 */ /* 0x001fe400008f0eff */
[----:B------:R-:W-:Y:S01]  /*1c400*/  LEA R23, P1, R16, R27, 0x1 ;  /* 0x0000001b10177211 */ /* 0x000fe200078208ff */
[----:B------:R0:W-:Y:S04]  /*1c410*/  STL [R1+0x33b0], R4 ;  /* 0x0033b00401007387 */ /* 0x0001e80000100800 */
[----:B------:R1:W-:Y:S04]  /*1c420*/  STL [R1+0x33a4], R2 ;  /* 0x0033a40201007387 */ /* 0x0003e80000100800 */
[----:B------:R-:W-:Y:S04]  /*1c430*/  STL [R1+0x33a8], R23 ;  /* 0x0033a81701007387 */ /* 0x000fe80000100800 */
[----:B------:R-:W4:Y:S01]  /*1c440*/  LDL.LU R26, [R1+0x78] ;  /* 0x00007800011a7983 */ /* 0x000f220000300800 */
[----:B0-----:R-:W-:-:S02]  /*1c450*/  LEA.HI.X.SX32 R4, R22, R9, 0x1, P0 ;  /* 0x0000000916047211 */ /* 0x001fc400000f0eff */
[----:B-1----:R-:W-:-:S03]  /*1c460*/  LEA R2, P0, R15, R27, 0x1 ;  /* 0x0000001b0f027211 */ /* 0x002fc600078008ff */
[----:B------:R0:W-:Y:S04]  /*1c470*/  STL [R1+0x339c], R4 ;  /* 0x00339c0401007387 */ /* 0x0001e80000100800 */
[----:B------:R1:W-:Y:S04]  /*1c480*/  STL [R1+0x33a0], R2 ;  /* 0x0033a00201007387 */ /* 0x0003e80000100800 */
[----:B------:R-:W-:Y:S04]  /*1c490*/  STL [R1+0x3394], R21 ;  /* 0x0033941501007387 */ /* 0x000fe80000100800 */
[----:B------:R-:W5:Y:S01]  /*1c4a0*/  LDL.LU R25, [R1+0x74] ;  /* 0x0000740001197983 */ /* 0x000f620000300800 */
[----:B0-----:R-:W-:-:S02]  /*1c4b0*/  LEA R4, P4, R14, R27, 0x1 ;  /* 0x0000001b0e047211 */ /* 0x001fc400078808ff */
[----:B-1----:R-:W-:-:S03]  /*1c4c0*/  LEA.HI.X.SX32 R2, R20, R9, 0x1, P6 ;  /* 0x0000000914027211 */ /* 0x002fc600030f0eff */
[----:B------:R0:W-:Y:S01]  /*1c4d0*/  STL [R1+0x3398], R4 ;  /* 0x0033980401007387 */ /* 0x0001e20000100800 */
[----:B------:R-:W-:-:S03]  /*1c4e0*/  LEA R20, P6, R12, R27, 0x1 ;  /* 0x0000001b0c147211 */ /* 0x000fc600078c08ff */
[----:B------:R1:W-:Y:S04]  /*1c4f0*/  STL [R1+0x338c], R2 ;  /* 0x00338c0201007387 */ /* 0x0003e80000100800 */
[----:B------:R-:W-:Y:S04]  /*1c500*/  STL [R1+0x3390], R20 ;  /* 0x0033901401007387 */ /* 0x000fe80000100800 */
[----:B------:R-:W5:Y:S01]  /*1c510*/  LDL.LU R24, [R1+0x70] ;  /* 0x0000700001187983 */ /* 0x000f620000300800 */
[-C--:B0-----:R-:W-:Y:S02]  /*1c520*/  LEA.HI.X.SX32 R4, R19, R9.reuse, 0x1, P5 ;  /* 0x0000000913047211 */ /* 0x081fe400028f0eff */
[----:B------:R-:W-:-:S02]  /*1c530*/  LEA.HI.X.SX32 R18, R18, R9, 0x1, P3 ;  /* 0x0000000912127211 */ /* 0x000fc400018f0eff */
[----:B-1----:R-:W-:Y:S01]  /*1c540*/  LEA R2, P5, R10, R27, 0x1 ;  /* 0x0000001b0a027211 */ /* 0x002fe200078a08ff */
[----:B------:R-:W-:Y:S04]  /*1c550*/  STL [R1+0x3384], R4 ;  /* 0x0033840401007387 */ /* 0x000fe80000100800 */
[----:B------:R0:W-:Y:S04]  /*1c560*/  STL [R1+0x3388], R2 ;  /* 0x0033880201007387 */ /* 0x0001e80000100800 */
[----:B------:R-:W-:Y:S04]  /*1c570*/  STL [R1+0x337c], R18 ;  /* 0x00337c1201007387 */ /* 0x000fe80000100800 */
[----:B------:R-:W5:Y:S01]  /*1c580*/  LDL.LU R23, [R1+0x68] ;  /* 0x0000680001177983 */ /* 0x000f620000300800 */
[----:B0-----:R-:W-:-:S02]  /*1c590*/  LEA.HI.X.SX32 R2, R17, R9, 0x1, P2 ;  /* 0x0000000911027211 */ /* 0x001fc400010f0eff */
[----:B------:R-:W-:-:S05]  /*1c5a0*/  LEA R4, P3, R11, R27, 0x1 ;  /* 0x0000001b0b047211 */ /* 0x000fca00078608ff */
[----:B------:R0:W-:Y:S04]  /*1c5b0*/  STL [R1+0x3380], R4 ;  /* 0x0033800401007387 */ /* 0x0001e80000100800 */
[----:B------:R1:W-:Y:S01]  /*1c5c0*/  STL [R1+0x3374], R2 ;  /* 0x0033740201007387 */ /* 0x0003e20000100800 */
[----:B------:R-:W-:Y:S02]  /*1c5d0*/  LEA R17, P2, R13, R27, 0x1 ;  /* 0x0000001b0d117211 */ /* 0x000fe400078408ff */
[----:B0-----:R-:W-:-:S03]  /*1c5e0*/  LEA.HI.X.SX32 R4, R16, R9, 0x1, P1 ;  /* 0x0000000910047211 */ /* 0x001fc600008f0eff */
[----:B------:R-:W-:Y:S04]  /*1c5f0*/  STL [R1+0x3378], R17 ;  /* 0x0033781101007387 */ /* 0x000fe80000100800 */
[----:B------:R-:W5:Y:S01]  /*1c600*/  LDL.LU R22, [R1+0x60] ;  /* 0x0000600001167983 */ /* 0x000f620000300800 */
[----:B-1----:R-:W-:-:S03]  /*1c610*/  LEA R2, P1, R5, R27, 0x1 ;  /* 0x0000001b05027211 */ /* 0x002fc600078208ff */
[----:B------:R0:W-:Y:S04]  /*1c620*/  STL [R1+0x336c], R4 ;  /* 0x00336c0401007387 */ /* 0x0001e80000100800 */
[----:B------:R1:W-:Y:S04]  /*1c630*/  STL [R1+0x3370], R2 ;  /* 0x0033700201007387 */ /* 0x0003e80000100800 */
[----:B------:R-:W5:Y:S01]  /*1c640*/  LDL.LU R21, [R1+0x5c] ;  /* 0x00005c0001157983 */ /* 0x000f620000300800 */
[----:B0-----:R-:W-:-:S05]  /*1c650*/  LEA.HI.X.SX32 R4, R15, R9, 0x1, P0 ;  /* 0x000000090f047211 */ /* 0x001fca00000f0eff */
[----:B------:R0:W-:Y:S01]  /*1c660*/  STL [R1+0x3364], R4 ;  /* 0x0033640401007387 */ /* 0x0001e20000100800 */
[----:B-1----:R-:W-:-:S03]  /*1c670*/  LEA R2, P0, R8, R27, 0x1 ;  /* 0x0000001b08027211 */ /* 0x002fc600078008ff */
[----:B------:R-:W5:Y:S04]  /*1c680*/  LDL.LU R20, [R1+0x58] ;  /* 0x0000580001147983 */ /* 0x000f680000300800 */
[----:B------:R-:W-:Y:S01]  /*1c690*/  STL [R1+0x3368], R2 ;  /* 0x0033680201007387 */ /* 0x000fe20000100800 */
[----:B0-----:R-:W-:-:S03]  /*1c6a0*/  LEA.HI.X.SX32 R4, R14, R9, 0x1, P4 ;  /* 0x000000090e047211 */ /* 0x001fc600020f0eff */
[----:B------:R-:W5:Y:S04]  /*1c6b0*/  LDL.LU R19, [R1+0x54] ;  /* 0x0000540001137983 */ /* 0x000f680000300800 */
[----:B------:R0:W-:Y:S04]  /*1c6c0*/  STL [R1+0x335c], R4 ;  /* 0x00335c0401007387 */ /* 0x0001e80000100800 */
[----:B------:R-:W5:Y:S01]  /*1c6d0*/  LDL.LU R18, [R1+0x4c] ;  /* 0x00004c0001127983 */ /* 0x000f620000300800 */
[-C--:B0-----:R-:W-:Y:S02]  /*1c6e0*/  LEA.HI.X.SX32 R4, R12, R9.reuse, 0x1, P6 ;  /* 0x000000090c047211 */ /* 0x081fe400030f0eff */
[----:B------:R-:W-:-:S02]  /*1c6f0*/  LEA.HI.X.SX32 R5, R5, R9, 0x1, P1 ;  /* 0x0000000905057211 */ /* 0x000fc400008f0eff */
[----:B--2---:R-:W-:-:S05]  /*1c700*/  LEA R2, P4, R3, R27, 0x1 ;  /* 0x0000001b03027211 */ /* 0x004fca00078808ff */
[----:B------:R3:W-:Y:S04]  /*1c710*/  STL [R1+0x3360], R2 ;  /* 0x0033600201007387 */ /* 0x0007e80000100800 */
[----:B------:R-:W2:Y:S04]  /*1c720*/  LDL.LU R17, [R1+0x48] ;  /* 0x0000480001117983 */ /* 0x000ea80000300800 */
[----:B------:R0:W-:Y:S04]  /*1c730*/  STL [R1+0x3354], R4 ;  /* 0x0033540401007387 */ /* 0x0001e80000100800 */
[----:B------:R-:W2:Y:S01]  /*1c740*/  LDL.LU R16, [R1+0x40] ;  /* 0x0000400001107983 */ /* 0x000ea20000300800 */
[----:B---3--:R-:W-:-:S05]  /*1c750*/  LEA R2, P6, R29, R27, 0x1 ;  /* 0x0000001b1d027211 */ /* 0x008fca00078c08ff */
[----:B------:R4:W-:Y:S01]  /*1c760*/  STL [R1+0x3358], R2 ;  /* 0x0033580201007387 */ /* 0x0009e20000100800 */
[----:B0-----:R-:W-:-:S03]  /*1c770*/  LEA.HI.X.SX32 R4, R10, R9, 0x1, P5 ;  /* 0x000000090a047211 */ /* 0x001fc600028f0eff */
[----:B------:R-:W3:Y:S04]  /*1c780*/  LDL.LU R15, [R1+0x3c] ;  /* 0x00003c00010f7983 */ /* 0x000ee80000300800 */
[----:B------:R0:W-:Y:S04]  /*1c790*/  STL [R1+0x334c], R4 ;  /* 0x00334c0401007387 */ /* 0x0001e80000100800 */
[----:B------:R-:W3:Y:S01]  /*1c7a0*/  LDL.LU R10, [R1+0x38] ;  /* 0x00003800010a7983 */ /* 0x000ee20000300800 */
[----:B----4-:R-:W-:Y:S02]  /*1c7b0*/  LEA R2, P5, R26, R27, 0x1 ;  /* 0x0000001b1a027211 */ /* 0x010fe400078a08ff */
[----:B0-----:R-:W-:-:S03]  /*1c7c0*/  LEA.HI.X.SX32 R4, R11, R9, 0x1, P3 ;  /* 0x000000090b047211 */ /* 0x001fc600018f0eff */
[----:B------:R5:W-:Y:S04]  /*1c7d0*/  STL [R1+0x3350], R2 ;  /* 0x0033500201007387 */ /* 0x000be80000100800 */
[----:B------:R-:W4:Y:S04]  /*1c7e0*/  LDL.LU R11, [R1+0x30] ;  /* 0x00003000010b7983 */ /* 0x000f280000300800 */
[----:B------:R0:W-:Y:S01]  /*1c7f0*/  STL [R1+0x3344], R4 ;  /* 0x0033440401007387 */ /* 0x0001e20000100800 */
[----:B-----5:R-:W-:-:S03]  /*1c800*/  LEA R2, P3, R25, R27, 0x1 ;  /* 0x0000001b19027211 */ /* 0x020fc600078608ff */
[----:B------:R-:W5:Y:S04]  /*1c810*/  LDL.LU R12, [R1+0x28] ;  /* 0x00002800010c7983 */ /* 0x000f680000300800 */
[----:B------:R1:W-:Y:S01]  /*1c820*/  STL [R1+0x3348], R2 ;  /* 0x0033480201007387 */ /* 0x0003e20000100800 */
[----:B0-----:R-:W-:-:S03]  /*1c830*/  LEA.HI.X.SX32 R4, R13, R9, 0x1, P2 ;  /* 0x000000090d047211 */ /* 0x001fc600010f0eff */
[----:B------:R-:W3:Y:S04]  /*1c840*/  LDL.LU R13, [R1+0x24] ;  /* 0x00002400010d7983 */ /* 0x000ee80000300800 */
[----:B------:R0:W-:Y:S04]  /*1c850*/  STL [R1+0x333c], R4 ;  /* 0x00333c0401007387 */ /* 0x0001e80000100800 */
[----:B------:R-:W4:Y:S01]  /*1c860*/  LDL.LU R14, [R1+0x10] ;  /* 0x00001000010e7983 */ /* 0x000f220000300800 */
[----:B-1----:R-:W-:-:S05]  /*1c870*/  LEA R2, P2, R24, R27, 0x1 ;  /* 0x0000001b18027211 */ /* 0x002fca00078408ff */
[----:B------:R1:W-:Y:S04]  /*1c880*/  STL [R1+0x3340], R2 ;  /* 0x0033400201007387 */ /* 0x0003e80000100800 */
[----:B0-----:R-:W4:Y:S04]  /*1c890*/  LDL.LU R4, [R1+0x8] ;  /* 0x0000080001047983 */ /* 0x001f280000300800 */
[----:B------:R0:W-:Y:S01]  /*1c8a0*/  STL [R1+0x3334], R5 ;  /* 0x0033340501007387 */ /* 0x0001e20000100800 */
[----:B-1----:R-:W-:-:S03]  /*1c8b0*/  LEA R2, P1, R23, R27, 0x1 ;  /* 0x0000001b17027211 */ /* 0x002fc600078208ff */
[----:B0-----:R-:W4:Y:S04]  /*1c8c0*/  LDL.LU R5, [R1+0x4] ;  /* 0x0000040001057983 */ /* 0x001f280000300800 */
[----:B------:R0:W-:Y:S02]  /*1c8d0*/  STL [R1+0x3338], R2 ;  /* 0x0033380201007387 */ /* 0x0001e40000100800 */
[-C--:B0-----:R-:W-:Y:S02]  /*1c8e0*/  LEA.HI.X.SX32 R2, R8, R9.reuse, 0x1, P0 ;  /* 0x0000000908027211 */ /* 0x081fe400000f0eff */
[----:B------:R-:W4:Y:S01]  /*1c8f0*/  LDL.LU R8, [R1] ;  /* 0x0000000001087983 */ /* 0x000f220000300800 */
[----:B------:R-:W-:-:S03]  /*1c900*/  LEA.HI.X.SX32 R3, R3, R9, 0x1, P4 ;  /* 0x0000000903037211 */ /* 0x000fc600020f0eff */
[----:B------:R0:W-:Y:S02]  /*1c910*/  STL [R1+0x332c], R2 ;  /* 0x00332c0201007387 */ /* 0x0001e40000100800 */
[----:B0-----:R-:W-:-:S05]  /*1c920*/  LEA R2, P0, R22, R27, 0x1 ;  /* 0x0000001b16027211 */ /* 0x001fca00078008ff */
[----:B------:R0:W-:Y:S01]  /*1c930*/  STL [R1+0x3330], R2 ;  /* 0x0033300201007387 */ /* 0x0001e20000100800 */
[----:B------:R-:W-:-:S03]  /*1c940*/  LEA.HI.X.SX32 R29, R29, R9, 0x1, P6 ;  /* 0x000000091d1d7211 */ /* 0x000fc600030f0eff */
[----:B0-----:R-:W5:Y:S04]  /*1c950*/  LDL.LU R2, [R1+0x3880] ;  /* 0x0038800001027983 */ /* 0x001f680000300800 */
        /* <DEDUP_REMOVED lines=20> */
[----:B------:R2:W-:Y:S01]  /*1caa0*/  STL [R1+0x3304], R24 ;  /* 0x0033041801007387 */ /* 0x0005e20000100800 */
[-C--:B------:R-:W-:Y:S02]  /*1cab0*/  LEA.HI.X.SX32 R22, R22, R9.reuse, 0x1, P0 ;  /* 0x0000000916167211 */ /* 0x080fe400000f0eff */
[-C--:B------:R-:W-:Y:S02]  /*1cac0*/  LEA.HI.X.SX32 R21, R21, R9.reuse, 0x1, P4 ;  /* 0x0000000915157211 */ /* 0x080fe400020f0eff */
[-C--:B------:R-:W-:Y:S02]  /*1cad0*/  LEA.HI.X.SX32 R20, R20, R9.reuse, 0x1, P6 ;  /* 0x0000000914147211 */ /* 0x080fe400030f0eff */
[----:B------:R-:W-:-:S02]  /*1cae0*/  LEA.HI.X.SX32 R19, R19, R9, 0x1, P5 ;  /* 0x0000000913137211 */ /* 0x000fc400028f0eff */
[----:B--2---:R-:W-:-:S05]  /*1caf0*/  LEA R24, P2, R17, R27, 0x1 ;  /* 0x0000001b11187211 */ /* 0x004fca00078408ff */
[----:B------:R0:W-:Y:S04]  /*1cb00*/  STL [R1+0x3308], R24 ;  /* 0x0033081801007387 */ /* 0x0001e80000100800 */
[----:B0-----:R-:W2:Y:S04]  /*1cb10*/  LDL.LU R24, [R1+0x386c] ;  /* 0x00386c0001187983 */ /* 0x001ea80000300800 */
[----:B------:R0:W-:Y:S02]  /*1cb20*/  STL [R1+0x32fc], R23 ;  /* 0x0032fc1701007387 */ /* 0x0001e40000100800 */
[----:B0-----:R-:W-:-:S05]  /*1cb30*/  LEA R23, P1, R16, R27, 0x1 ;  /* 0x0000001b10177211 */ /* 0x001fca00078208ff */
[----:B------:R0:W-:Y:S04]  /*1cb40*/  STL [R1+0x3300], R23 ;  /* 0x0033001701007387 */ /* 0x0001e80000100800 */
[----:B0-----:R-:W2:Y:S04]  /*1cb50*/  LDL.LU R23, [R1+0x3868] ;  /* 0x0038680001177983 */ /* 0x001ea80000300800 */
[----:B------:R3:W-:Y:S02]  /*1cb60*/  STL [R1+0x32f4], R22 ;  /* 0x0032f41601007387 */ /* 0x0007e40000100800 */
[----:B---3--:R-:W-:-:S05]  /*1cb70*/  LEA R22, P0, R15, R27, 0x1 ;  /* 0x0000001b0f167211 */ /* 0x008fca00078008ff */
[----:B------:R0:W-:Y:S04]  /*1cb80*/  STL [R1+0x32f8], R22 ;  /* 0x0032f81601007387 */ /* 0x0001e80000100800 */
[----:B0-----:R-:W3:Y:S04]  /*1cb90*/  LDL.LU R22, [R1+0x3864] ;  /* 0x0038640001167983 */ /* 0x001ee80000300800 */
[----:B------:R0:W-:Y:S02]  /*1cba0*/  STL [R1+0x32ec], R21 ;  /* 0x0032ec1501007387 */ /* 0x0001e40000100800 */
[----:B0-----:R-:W-:-:S05]  /*1cbb0*/  LEA R21, P4, R10, R27, 0x1 ;  /* 0x0000001b0a157211 */ /* 0x001fca00078808ff */
[----:B------:R0:W-:Y:S04]  /*1cbc0*/  STL [R1+0x32f0], R21 ;  /* 0x0032f01501007387 */ /* 0x0001e80000100800 */
[----:B0-----:R-:W2:Y:S04]  /*1cbd0*/  LDL.LU R21, [R1+0x3860] ;  /* 0x0038600001157983 */ /* 0x001ea80000300800 */
[----:B------:R4:W-:Y:S02]  /*1cbe0*/  STL [R1+0x32e4], R20 ;  /* 0x0032e41401007387 */ /* 0x0009e40000100800 */
[----:B----4-:R-:W-:-:S05]  /*1cbf0*/  LEA R20, P6, R11, R27, 0x1 ;  /* 0x0000001b0b147211 */ /* 0x010fca00078c08ff */
[----:B------:R0:W-:Y:S01]  /*1cc00*/  STL [R1+0x32e8], R20 ;  /* 0x0032e81401007387 */ /* 0x0001e20000100800 */
[----:B------:R-:W-:-:S03]  /*1cc10*/  LEA.HI.X.SX32 R18, R18, R9, 0x1, P3 ;  /* 0x0000000912127211 */ /* 0x000fc600018f0eff */
[----:B0-----:R-:W4:Y:S04]  /*1cc20*/  LDL.LU R20, [R1+0x385c] ;  /* 0x00385c0001147983 */ /* 0x001f280000300800 */
[----:B------:R5:W-:Y:S02]  /*1cc30*/  STL [R1+0x32dc], R19 ;  /* 0x0032dc1301007387 */ /* 0x000be40000100800 */
[----:B-----5:R-:W-:-:S05]  /*1cc40*/  LEA R19, P5, R12, R27, 0x1 ;  /* 0x0000001b0c137211 */ /* 0x020fca00078a08ff */
[----:B------:R0:W-:Y:S01]  /*1cc50*/  STL [R1+0x32e0], R19 ;  /* 0x0032e01301007387 */ /* 0x0001e20000100800 */
[----:B------:R-:W-:-:S03]  /*1cc60*/  LEA.HI.X.SX32 R17, R17, R9, 0x1, P2 ;  /* 0x0000000911117211 */ /* 0x000fc600010f0eff */
[----:B0-----:R-:W5:Y:S04]  /*1cc70*/  LDL.LU R19, [R1+0x3858] ;  /* 0x0038580001137983 */ /* 0x001f680000300800 */
[----:B------:R0:W-:Y:S02]  /*1cc80*/  STL [R1+0x32d4], R18 ;  /* 0x0032d41201007387 */ /* 0x0001e40000100800 */
[----:B0-----:R-:W-:-:S05]  /*1cc90*/  LEA R18, P3, R13, R27, 0x1 ;  /* 0x0000001b0d127211 */ /* 0x001fca00078608ff */
[----:B------:R0:W-:Y:S01]  /*1cca0*/  STL [R1+0x32d8], R18 ;  /* 0x0032d81201007387 */ /* 0x0001e20000100800 */
[----:B------:R-:W-:-:S03]  /*1ccb0*/  LEA.HI.X.SX32 R16, R16, R9, 0x1, P1 ;  /* 0x0000000910107211 */ /* 0x000fc600008f0eff */
[----:B0-----:R-:W2:Y:S04]  /*1ccc0*/  LDL.LU R18, [R1+0x3854] ;  /* 0x0038540001127983 */ /* 0x001ea80000300800 */
        /* <DEDUP_REMOVED lines=12> */
[----:B------:R0:W-:Y:S04]  /*1cd90*/  STL [R1+0x32c0], R15 ;  /* 0x0032c00f01007387 */ /* 0x0001e80000100800 */
[----:B0-----:R-:W2:Y:S04]  /*1cda0*/  LDL.LU R15, [R1+0x3848] ;  /* 0x00384800010f7983 */ /* 0x001ea80000300800 */
[----:B------:R0:W-:Y:S02]  /*1cdb0*/  STL [R1+0x32b4], R10 ;  /* 0x0032b40a01007387 */ /* 0x0001e40000100800 */
[----:B0-----:R-:W-:-:S05]  /*1cdc0*/  LEA R10, P4, R8, R27, 0x1 ;  /* 0x0000001b080a7211 */ /* 0x001fca00078808ff */
[----:B------:R0:W-:Y:S04]  /*1cdd0*/  STL [R1+0x32b8], R10 ;  /* 0x0032b80a01007387 */ /* 0x0001e80000100800 */
[----:B0-----:R-:W2:Y:S01]  /*1cde0*/  LDL.LU R10, [R1+0x3844] ;  /* 0x00384400010a7983 */ /* 0x001ea20000300800 */
[----:B------:R-:W-:-:S05]  /*1cdf0*/  LEA.HI.X.SX32 R11, R11, R9, 0x1, P6 ;  /* 0x000000090b0b7211 */ /* 0x000fca00030f0eff */
[----:B------:R2:W-:Y:S02]  /*1ce00*/  STL [R1+0x32ac], R11 ;  /* 0x0032ac0b01007387 */ /* 0x0005e40000100800 */
[----:B--2---:R-:W-:-:S05]  /*1ce10*/  LEA R11, P6, R10, R27, 0x1 ;  /* 0x0000001b0a0b7211 */ /* 0x004fca00078c08ff */
        /* <DEDUP_REMOVED lines=18> */
[----:B------:R2:W-:Y:S01]  /*1cf40*/  STL [R1+0x328c], R4 ;  /* 0x00328c0401007387 */ /* 0x0005e20000100800 */
[----:B------:R-:W-:Y:S02]  /*1cf50*/  LEA.HI.X.SX32 R5, R5, R9, 0x1, P0 ;  /* 0x0000000905057211 */ /* 0x000fe400000f0eff */
[----:B--2---:R-:W-:-:S05]  /*1cf60*/  LEA R4, P1, R14, R27, 0x1 ;  /* 0x0000001b0e047211 */ /* 0x004fca00078208ff */
[----:B------:R0:W-:Y:S04]  /*1cf70*/  STL [R1+0x3290], R4 ;  /* 0x0032900401007387 */ /* 0x0001e80000100800 */
[----:B------:R1:W-:Y:S01]  /*1cf80*/  STL [R1+0x3284], R5 ;  /* 0x0032840501007387 */ /* 0x0003e20000100800 */
[----:B0-----:R-:W-:Y:S02]  /*1cf90*/  LEA R4, P0, R15, R27, 0x1 ;  /* 0x0000001b0f047211 */ /* 0x001fe400078008ff */
[----:B-1----:R-:W-:-:S03]  /*1cfa0*/  LEA.HI.X.SX32 R5, R8, R9, 0x1, P4 ;  /* 0x0000000908057211 */ /* 0x002fc600020f0eff */
[----:B------:R0:W-:Y:S01]  /*1cfb0*/  STL [R1+0x3288], R4 ;  /* 0x0032880401007387 */ /* 0x0001e20000100800 */
[----:B------:R-:W-:-:S03]  /*1cfc0*/  LEA.HI.X.SX32 R8, R10, R9, 0x1, P6 ;  /* 0x000000090a087211 */ /* 0x000fc600030f0eff */
[----:B------:R1:W-:Y:S01]  /*1cfd0*/  STL [R1+0x327c], R5 ;  /* 0x00327c0501007387 */ /* 0x0003e20000100800 */
[-C--:B0-----:R-:W-:Y:S02]  /*1cfe0*/  LEA R4, P4, R16, R27.reuse, 0x1 ;  /* 0x0000001b10047211 */ /* 0x081fe400078808ff */
[----:B-1----:R-:W-:-:S03]  /*1cff0*/  LEA R5, P6, R17, R27, 0x1 ;  /* 0x0000001b11057211 */ /* 0x002fc600078c08ff */
[----:B------:R0:W-:Y:S04]  /*1d000*/  STL [R1+0x3280], R4 ;  /* 0x0032800401007387 */ /* 0x0001e80000100800 */
[----:B------:R1:W-:Y:S01]  /*1d010*/  STL [R1+0x3274], R8 ;  /* 0x0032740801007387 */ /* 0x0003e20000100800 */
[----:B0-----:R-:W-:-:S03]  /*1d020*/  LEA.HI.X.SX32 R4, R11, R9, 0x1, P5 ;  /* 0x000000090b047211 */ /* 0x001fc600028f0eff */
[----:B------:R0:W-:Y:S01]  /*1d030*/  STL [R1+0x3278], R5 ;  /* 0x0032780501007387 */ /* 0x0001e20000100800 */
[----:B-1----:R-:W-:-:S03]  /*1d040*/  LEA R8, P5, R18, R27, 0x1 ;  /* 0x0000001b12087211 */ /* 0x002fc600078a08ff */
[----:B------:R5:W-:Y:S01]  /*1d050*/  STL [R1+0x326c], R4 ;  /* 0x00326c0401007387 */ /* 0x000be20000100800 */
[----:B0-----:R-:W-:-:S03]  /*1d060*/  LEA.HI.X.SX32 R5, R12, R9, 0x1, P3 ;  /* 0x000000090c057211 */ /* 0x001fc600018f0eff */
[----:B------:R0:W-:Y:S01]  /*1d070*/  STL [R1+0x3270], R8 ;  /* 0x0032700801007387 */ /* 0x0001e20000100800 */
[----:B-----5:R-:W-:-:S03]  /*1d080*/  LEA R4, P3, R19, R27, 0x1 ;  /* 0x0000001b13047211 */ /* 0x020fc600078608ff */
[----:B------:R4:W-:Y:S04]  /*1d090*/  STL [R1+0x3264], R5 ;  /* 0x0032640501007387 */ /* 0x0009e80000100800 */
[----:B------:R1:W-:Y:S01]  /*1d0a0*/  STL [R1+0x3268], R4 ;  /* 0x0032680401007387 */ /* 0x0003e20000100800 */
[----:B0-----:R-:W-:Y:S02]  /*1d0b0*/  LEA.HI.X.SX32 R8, R13, R9, 0x1, P2 ;  /* 0x000000090d087211 */ /* 0x001fe400010f0eff */
[----:B----4-:R-:W-:-:S03]  /*1d0c0*/  LEA R5, P2, R20, R27, 0x1 ;  /* 0x0000001b14057211 */ /* 0x010fc600078408ff */
[----:B------:R-:W-:Y:S01]  /*1d0d0*/  STL [R1+0x325c], R8 ;  /* 0x00325c0801007387 */ /* 0x000fe20000100800 */
[----:B-1----:R-:W-:-:S03]  /*1d0e0*/  LEA.HI.X.SX32 R4, R14, R9, 0x1, P1 ;  /* 0x000000090e047211 */ /* 0x002fc600008f0eff */
[----:B------:R-:W2:Y:S04]  /*1d0f0*/  LDL.LU R14, [R1+0x38c] ;  /* 0x00038c00010e7983 */ /* 0x000ea80000300800 */
[----:B------:R0:W-:Y:S04]  /*1d100*/  STL [R1+0x3260], R5 ;  /* 0x0032600501007387 */ /* 0x0001e80000100800 */
[----:B------:R1:W-:Y:S01]  /*1d110*/  STL [R1+0x3254], R4 ;  /* 0x0032540401007387 */ /* 0x0003e20000100800 */
[----:B0-----:R-:W-:Y:S02]  /*1d120*/  LEA R5, P1, R21, R27, 0x1 ;  /* 0x0000001b15057211 */ /* 0x001fe400078208ff */
[----:B-1----:R-:W-:-:S02]  /*1d130*/  LEA.HI.X.SX32 R4, R15, R9, 0x1, P0 ;  /* 0x000000090f047211 */ /* 0x002fc400000f0eff */
[----:B------:R-:W4:Y:S04]  /*1d140*/  LDL.LU R15, [R1+0x390] ;  /* 0x00039000010f7983 */ /* 0x000f280000300800 */
[----:B------:R-:W-:Y:S04]  /*1d150*/  STL [R1+0x3258], R5 ;  /* 0x0032580501007387 */ /* 0x000fe80000100800 */
[----:B------:R0:W-:Y:S02]  /*1d160*/  STL [R1+0x324c], R4 ;  /* 0x00324c0401007387 */ /* 0x0001e40000100800 */
[----:B0-----:R-:W-:-:S02]  /*1d170*/  LEA.HI.X.SX32 R4, R16, R9, 0x1, P4 ;  /* 0x0000000910047211 */ /* 0x001fc400020f0eff */
[----:B------:R-:W5:Y:S01]  /*1d180*/  LDL.LU R16, [R1+0x394] ;  /* 0x0003940001107983 */ /* 0x000f620000300800 */
[-C--:B---3--:R-:W-:Y:S02]  /*1d190*/  LEA R5, P0, R22, R27.reuse, 0x1 ;  /* 0x0000001b16057211 */ /* 0x088fe400078008ff */
[----:B------:R-:W-:-:S03]  /*1d1a0*/  LEA R8, P4, R23, R27, 0x1 ;  /* 0x0000001b17087211 */ /* 0x000fc600078808ff */
[----:B------:R-:W-:Y:S04]  /*1d1b0*/  STL [R1+0x3250], R5 ;  /* 0x0032500501007387 */ /* 0x000fe80000100800 */
[----:B------:R-:W3:Y:S04]  /*1d1c0*/  LDL.LU R10, [R1+0x380] ;  /* 0x00038000010a7983 */ /* 0x000ee80000300800 */
[----:B------:R0:W-:Y:S01]  /*1d1d0*/  STL [R1+0x3244], R4 ;  /* 0x0032440401007387 */ /* 0x0001e20000100800 */
[----:B------:R-:W-:Y:S01]  /*1d1e0*/  IMAD.MOV.U32 R12, RZ, RZ, R6 ;  /* 0x000000ffff0c7224 */ /* 0x000fe200078e0006 */
[----:B------:R-:W-:-:S02]  /*1d1f0*/  LEA.HI.X.SX32 R6, R18, R9, 0x1, P5 ;  /* 0x0000000912067211 */ /* 0x000fc400028f0eff */
[----:B------:R-:W-:Y:S01]  /*1d200*/  STL [R1+0x3248], R8 ;  /* 0x0032480801007387 */ /* 0x000fe20000100800 */
[----:B0-----:R-:W-:Y:S02]  /*1d210*/  LEA.HI.X.SX32 R4, R17, R9, 0x1, P6 ;  /* 0x0000000911047211 */ /* 0x001fe400030f0eff */
[----:B------:R-:W-:-:S03]  /*1d220*/  LEA R5, P6, R24, R27, 0x1 ;  /* 0x0000001b18057211 */ /* 0x000fc600078c08ff */
[----:B------:R0:W-:Y:S01]  /*1d230*/  STL [R1+0x323c], R4 ;  /* 0x00323c0401007387 */ /* 0x0001e20000100800 */
[----:B------:R-:W-:Y:S01]  /*1d240*/  IMAD.MOV.U32 R13, RZ, RZ, R7 ;  /* 0x000000ffff0d7224 */ /* 0x000fe200078e0007 */
[----:B------:R-:W-:Y:S02]  /*1d250*/  LEA.HI.X.SX32 R7, R19, R9, 0x1, P3 ;  /* 0x0000000913077211 */ /* 0x000fe400018f0eff */
[----:B0-----:R-:W2:Y:S04]  /*1d260*/  LDL.LU R4, [R1+0x37c] ;  /* 0x00037c0001047983 */ /* 0x001ea80000300800 */
[----:B------:R0:W-:Y:S04]  /*1d270*/  STL [R1+0x3240], R5 ;  /* 0x0032400501007387 */ /* 0x0001e80000100800 */
[----:B------:R-:W3:Y:S04]  /*1d280*/  LDL.LU R18, [R1+0x384] ;  /* 0x0003840001127983 */ /* 0x000ee80000300800 */
[----:B------:R1:W-:Y:S01]  /*1d290*/  STL [R1+0x3234], R6 ;  /* 0x0032340601007387 */ /* 0x0003e20000100800 */
[----:B0-----:R-:W-:-:S02]  /*1d2a0*/  LEA R5, P5, R25, R27, 0x1 ;  /* 0x0000001b19057211 */ /* 0x001fc400078a08ff */
[----:B------:R-:W-:-:S03]  /*1d2b0*/  LEA.HI.X.SX32 R8, R20, R9, 0x1, P2 ;  /* 0x0000000914087211 */ /* 0x000fc600010f0eff */
[----:B------:R0:W-:Y:S01]  /*1d2c0*/  STL [R1+0x3238], R5 ;  /* 0x0032380501007387 */ /* 0x0001e20000100800 */
[----:B-1----:R-:W-:-:S03]  /*1d2d0*/  LEA R6, P3, R26, R27, 0x1 ;  /* 0x0000001b1a067211 */ /* 0x002fc600078608ff */
[----:B0-----:R-:W3:Y:S04]  /*1d2e0*/  LDL.LU R5, [R1+0x374] ;  /* 0x0003740001057983 */ /* 0x001ee80000300800 */
[----:B------:R0:W-:Y:S04]  /*1d2f0*/  STL [R1+0x322c], R7 ;  /* 0x00322c0701007387 */ /* 0x0001e80000100800 */
[----:B------:R1:W-:Y:S04]  /*1d300*/  STL [R1+0x3230], R6 ;  /* 0x0032300601007387 */ /* 0x0003e80000100800 */
[----:B------:R1:W-:Y:S01]  /*1d310*/  STL [R1+0x3224], R8 ;  /* 0x0032240801007387 */ /* 0x0003e20000100800 */
[----:B0-----:R-:W-:-:S03]  /*1d320*/  LEA.HI.X.SX32 R7, R21, R9, 0x1, P1 ;  /* 0x0000000915077211 */ /* 0x001fc600008f0eff */
[----:B------:R-:W3:Y:S01]  /*1d330*/  LDL.LU R21, [R1+0x370] ;  /* 0x0003700001157983 */ /* 0x000ee20000300800 */
[----:B-1----:R-:W-:-:S05]  /*1d340*/  LEA R6, P2, R29, R27, 0x1 ;  /* 0x0000001b1d067211 */ /* 0x002fca00078408ff */
[----:B------:R0:W-:Y:S01]  /*1d350*/  STL [R1+0x3228], R6 ;  /* 0x0032280601007387 */ /* 0x0001e20000100800 */
[----:B------:R-:W-:-:S03]  /*1d360*/  LEA.HI.X.SX32 R8, R22, R9, 0x1, P0 ;  /* 0x0000000916087211 */ /* 0x000fc600000f0eff */
[----:B0-----:R-:W3:Y:S04]  /*1d370*/  LDL.LU R6, [R1+0x36c] ;  /* 0x00036c0001067983 */ /* 0x001ee80000300800 */
[----:B------:R5:W-:Y:S04]  /*1d380*/  STL [R1+0x321c], R7 ;  /* 0x00321c0701007387 */ /* 0x000be80000100800 */
[----:B------:R-:W3:Y:S01]  /*1d390*/  LDL.LU R22, [R1+0x378] ;  /* 0x0003780001167983 */ /* 0x000ee20000300800 */
[----:B-----5:R-:W-:-:S05]  /*1d3a0*/  LEA R7, P1, R16, R27, 0x1 ;  /* 0x0000001b10077211 */ /* 0x020fca00078208ff */
[----:B------:R0:W-:Y:S04]  /*1d3b0*/  STL [R1+0x3220], R7 ;  /* 0x0032200701007387 */ /* 0x0001e80000100800 */
[----:B0-----:R-:W5:Y:S04]  /*1d3c0*/  LDL.LU R7, [R1+0x368] ;  /* 0x0003680001077983 */ /* 0x001f680000300800 */
[----:B------:R0:W-:Y:S02]  /*1d3d0*/  STL [R1+0x3214], R8 ;  /* 0x0032140801007387 */ /* 0x0001e40000100800 */
[----:B0-----:R-:W-:-:S02]  /*1d3e0*/  LEA.HI.X.SX32 R8, R23, R9, 0x1, P4 ;  /* 0x0000000917087211 */ /* 0x001fc400020f0eff */
[----:B------:R-:W3:Y:S01]  /*1d3f0*/  LDL.LU R23, [R1+0x388] ;  /* 0x0003880001177983 */ /* 0x000ee20000300800 */
[----:B----4-:R-:W-:-:S05]  /*1d400*/  LEA R11, P0, R15, R27, 0x1 ;  /* 0x0000001b0f0b7211 */ /* 0x010fca00078008ff */
[----:B------:R0:W-:Y:S04]  /*1d410*/  STL [R1+0x3218], R11 ;  /* 0x0032180b01007387 */ /* 0x0001e80000100800 */
[----:B------:R-:W4:Y:S04]  /*1d420*/  LDL.LU R20, [R1+0x364] ;  /* 0x0003640001147983 */ /* 0x000f280000300800 */
[----:B------:R1:W-:Y:S01]  /*1d430*/  STL [R1+0x320c], R8 ;  /* 0x00320c0801007387 */ /* 0x0003e20000100800 */
[----:B--2---:R-:W-:Y:S02]  /*1d440*/  LEA R17, P4, R14, R27, 0x1 ;  /* 0x0000001b0e117211 */ /* 0x004fe400078808ff */
[-C--:B0-----:R-:W-:Y:S01]  /*1d450*/  LEA.HI.X.SX32 R11, R24, R9.reuse, 0x1, P6 ;  /* 0x00000009180b7211 */ /* 0x081fe200030f0eff */
[----:B-1----:R-:W2:Y:S04]  /*1d460*/  LDL.LU R8, [R1+0x360] ;  /* 0x0003600001087983 */ /* 0x002ea80000300800 */
[----:B------:R-:W-:Y:S04]  /*1d470*/  STL [R1+0x3210], R17 ;  /* 0x0032101101007387 */ /* 0x000fe80000100800 */
[----:B------:R0:W-:Y:S04]  /*1d480*/  STL [R1+0x3204], R11 ;  /* 0x0032040b01007387 */ /* 0x0001e80000100800 */
[----:B------:R-:W2:Y:S01]  /*1d490*/  LDL.LU R19, [R1+0x35c] ;  /* 0x00035c0001137983 */ /* 0x000ea20000300800 */
[----:B0-----:R-:W-:-:S02]  /*1d4a0*/  LEA.HI.X.SX32 R11, R25, R9, 0x1, P5 ;  /* 0x00000009190b7211 */ /* 0x001fc400028f0eff */
[-C--:B------:R-:W-:Y:S02]  /*1d4b0*/  LEA.HI.X.SX32 R24, R26, R9.reuse, 0x1, P3 ;  /* 0x000000091a187211 */ /* 0x080fe400018f0eff */
[----:B------:R-:W-:Y:S02]  /*1d4c0*/  LEA.HI.X.SX32 R25, R16, R9, 0x1, P1 ;  /* 0x0000000910197211 */ /* 0x000fe400008f0eff */
[----:B---3--:R-:W-:-:S05]  /*1d4d0*/  LEA R17, P6, R23, R27, 0x1 ;  /* 0x0000001b17117211 */ /* 0x008fca00078c08ff */
[----:B------:R-:W-:Y:S04]  /*1d4e0*/  STL [R1+0x3208], R17 ;  /* 0x0032081101007387 */ /* 0x000fe80000100800 */
[----:B------:R0:W-:Y:S04]  /*1d4f0*/  STL [R1+0x31fc], R11 ;  /* 0x0031fc0b01007387 */ /* 0x0001e80000100800 */
[----:B0-----:R-:W3:Y:S01]  /*1d500*/  LDL.LU R11, [R1+0x358] ;  /* 0x00035800010b7983 */ /* 0x001ee20000300800 */
[----:B------:R-:W-:-:S05]  /*1d510*/  LEA R17, P5, R18, R27, 0x1 ;  /* 0x0000001b12117211 */ /* 0x000fca00078a08ff */
[----:B------:R0:W-:Y:S04]  /*1d520*/  STL [R1+0x3200], R17 ;  /* 0x0032001101007387 */ /* 0x0001e80000100800 */
[----:B------:R1:W-:Y:S01]  /*1d530*/  STL [R1+0x31f4], R24 ;  /* 0x0031f41801007387 */ /* 0x0003e20000100800 */
[----:B0-----:R-:W-:Y:S02]  /*1d540*/  LEA R17, P3, R10, R27, 0x1 ;  /* 0x0000001b0a117211 */ /* 0x001fe400078608ff */
[----:B-1----:R-:W-:-:S03]  /*1d550*/  LEA.HI.X.SX32 R24, R29, R9, 0x1, P2 ;  /* 0x000000091d187211 */ /* 0x002fc600010f0eff */
[----:B------:R0:W-:Y:S04]  /*1d560*/  STL [R1+0x31f8], R17 ;  /* 0x0031f81101007387 */ /* 0x0001e80000100800 */
[----:B0-----:R-:W3:Y:S04]  /*1d570*/  LDL.LU R17, [R1+0x354] ;  /* 0x0003540001117983 */ /* 0x001ee80000300800 */
[----:B------:R0:W-:Y:S04]  /*1d580*/  STL [R1+0x2c38], R24 ;  /* 0x002c381801007387 */ /* 0x0001e80000100800 */
[----:B------:R-:W3:Y:S01]  /*1d590*/  LDL.LU R16, [R1+0x350] ;  /* 0x0003500001107983 */ /* 0x000ee20000300800 */
[----:B0-----:R-:W-:-:S05]  /*1d5a0*/  LEA R24, P2, R4, R27, 0x1 ;  /* 0x0000001b04187211 */ /* 0x001fca00078408ff */
[----:B------:R0:W-:Y:S04]  /*1d5b0*/  STL [R1+0x2c58], R24 ;  /* 0x002c581801007387 */ /* 0x0001e80000100800 */
[----:B------:R1:W-:Y:S01]  /*1d5c0*/  STL [R1+0x2c3c], R25 ;  /* 0x002c3c1901007387 */ /* 0x0003e20000100800 */
[----:B0-----:R-:W-:Y:S02]  /*1d5d0*/  LEA R24, P1, R22, R27, 0x1 ;  /* 0x0000001b16187211 */ /* 0x001fe400078208ff */
[----:B-1----:R-:W-:Y:S02]  /*1d5e0*/  LEA.HI.X.SX32 R25, R15, R9, 0x1, P0 ;  /* 0x000000090f197211 */ /* 0x002fe400000f0eff */
[----:B------:R-:W3:Y:S04]  /*1d5f0*/  LDL.LU R15, [R1+0x34c] ;  /* 0x00034c00010f7983 */ /* 0x000ee80000300800 */
[----:B------:R0:W-:Y:S04]  /*1d600*/  STL [R1+0x2c60], R24 ;  /* 0x002c601801007387 */ /* 0x0001e80000100800 */
[----:B------:R1:W-:Y:S01]  /*1d610*/  STL [R1+0x2c40], R25 ;  /* 0x002c401901007387 */ /* 0x0003e20000100800 */
[----:B0-----:R-:W-:-:S02]  /*1d620*/  LEA R24, P0, R5, R27, 0x1 ;  /* 0x0000001b05187211 */ /* 0x001fc400078008ff */
        /* <DEDUP_REMOVED lines=14> */
[----:B-----5:R-:W-:-:S02]  /*1d710*/  LEA R24, P5, R7, R27, 0x1 ;  /* 0x0000001b07187211 */ /* 0x020fc400078a08ff */
[----:B0-----:R-:W-:Y:S02]  /*1d720*/  LEA.HI.X.SX32 R25, R10, R9, 0x1, P3 ;  /* 0x000000090a197211 */ /* 0x001fe400018f0eff */
[----:B------:R-:W5:Y:S04]  /*1d730*/  LDL.LU R10, [R1+0x33c] ;  /* 0x00033c00010a7983 */ /* 0x000f680000300800 */
[----:B------:R4:W-:Y:S04]  /*1d740*/  STL [R1+0x2c80], R24 ;  /* 0x002c801801007387 */ /* 0x0009e80000100800 */
[----:B------:R0:W-:Y:S01]  /*1d750*/  STL [R1+0x2c50], R25 ;  /* 0x002c501901007387 */ /* 0x0001e20000100800 */
[----:B----4-:R-:W-:-:S02]  /*1d760*/  LEA R24, P3, R20, R27, 0x1 ;  /* 0x0000001b14187211 */ /* 0x010fc400078608ff */
[----:B0-----:R-:W-:Y:S02]  /*1d770*/  LEA.HI.X.SX32 R25, R4, R9, 0x1, P2 ;  /* 0x0000000904197211 */ /* 0x001fe400010f0eff */
[----:B------:R-:W4:Y:S04]  /*1d780*/  LDL.LU R4, [R1+0x338] ;  /* 0x0003380001047983 */ /* 0x000f280000300800 */
[----:B------:R2:W-:Y:S04]  /*1d790*/  STL [R1+0x2c88], R24 ;  /* 0x002c881801007387 */ /* 0x0005e80000100800 */
[----:B------:R0:W-:Y:S01]  /*1d7a0*/  STL [R1+0x2c54], R25 ;  /* 0x002c541901007387 */ /* 0x0001e20000100800 */
[----:B--2---:R-:W-:-:S02]  /*1d7b0*/  LEA R24, P2, R8, R27, 0x1 ;  /* 0x0000001b08187211 */ /* 0x004fc400078408ff */
[----:B0-----:R-:W-:Y:S02]  /*1d7c0*/  LEA.HI.X.SX32 R25, R22, R9, 0x1, P1 ;  /* 0x0000000916197211 */ /* 0x001fe400008f0eff */
[----:B------:R-:W2:Y:S04]  /*1d7d0*/  LDL.LU R22, [R1+0x334] ;  /* 0x0003340001167983 */ /* 0x000ea80000300800 */
[----:B------:R0:W-:Y:S04]  /*1d7e0*/  STL [R1+0x2c90], R24 ;  /* 0x002c901801007387 */ /* 0x0001e80000100800 */
[----:B------:R1:W-:Y:S01]  /*1d7f0*/  STL [R1+0x2c5c], R25 ;  /* 0x002c5c1901007387 */ /* 0x0003e20000100800 */
[----:B0-----:R-:W-:-:S02]  /*1d800*/  LEA R24, P1, R19, R27, 0x1 ;  /* 0x0000001b13187211 */ /* 0x001fc400078208ff */
[-C--:B-1----:R-:W-:Y:S02]  /*1d810*/  LEA.HI.X.SX32 R25, R5, R9.reuse, 0x1, P0 ;  /* 0x0000000905197211 */ /* 0x082fe400000f0eff */
[----:B------:R-:W2:Y:S01]  /*1d820*/  LDL.LU R5, [R1+0x330] ;  /* 0x0003300001057983 */ /* 0x000ea20000300800 */
[----:B------:R-:W-:-:S03]  /*1d830*/  LEA.HI.X.SX32 R21, R21, R9, 0x1, P4 ;  /* 0x0000000915157211 */ /* 0x000fc600020f0eff */
[----:B------:R3:W-:Y:S04]  /*1d840*/  STL [R1+0x2c98], R24 ;  /* 0x002c981801007387 */ /* 0x0007e80000100800 */
[----:B------:R-:W-:Y:S01]  /*1d850*/  STL [R1+0x2c64], R25 ;  /* 0x002c641901007387 */ /* 0x000fe20000100800 */
[----:B---3--:R-:W-:-:S05]  /*1d860*/  LEA R24, P0, R11, R27, 0x1 ;  /* 0x0000001b0b187211 */ /* 0x008fca00078008ff */
[----:B------:R-:W-:Y:S04]  /*1d870*/  STL [R1+0x2ca0], R24 ;  /* 0x002ca01801007387 */ /* 0x000fe80000100800 */
[----:B------:R0:W-:Y:S04]  /*1d880*/  STL [R1+0x2c6c], R21 ;  /* 0x002c6c1501007387 */ /* 0x0001e80000100800 */
[----:B0-----:R-:W3:Y:S01]  /*1d890*/  LDL.LU R21, [R1+0x32c] ;  /* 0x00032c0001157983 */ /* 0x001ee20000300800 */
[----:B------:R-:W-:Y:S02]  /*1d8a0*/  LEA.HI.X.SX32 R24, R6, R9, 0x1, P6 ;  /* 0x0000000906187211 */ /* 0x000fe400030f0eff */
[----:B------:R-:W-:-:S05]  /*1d8b0*/  LEA R25, P4, R17, R27, 0x1 ;  /* 0x0000001b11197211 */ /* 0x000fca00078808ff */
[----:B------:R0:W-:Y:S04]  /*1d8c0*/  STL [R1+0x2ca8], R25 ;  /* 0x002ca81901007387 */ /* 0x0001e80000100800 */
[----:B------:R-:W3:Y:S01]  /*1d8d0*/  LDL.LU R6, [R1+0x328] ;  /* 0x0003280001067983 */ /* 0x000ee20000300800 */
[----:B0-----:R-:W-:-:S03]  /*1d8e0*/  LEA R25, P6, R16, R27, 0x1 ;  /* 0x0000001b10197211 */ /* 0x001fc600078c08ff */
[----:B------:R0:W-:Y:S04]  /*1d8f0*/  STL [R1+0x2c74], R24 ;  /* 0x002c741801007387 */ /* 0x0001e80000100800 */
[----:B------:R1:W-:Y:S01]  /*1d900*/  STL [R1+0x2cb0], R25 ;  /* 0x002cb01901007387 */ /* 0x0003e20000100800 */
[----:B0-----:R-:W-:-:S03]  /*1d910*/  LEA.HI.X.SX32 R24, R7, R9, 0x1, P5 ;  /* 0x0000000907187211 */ /* 0x001fc600028f0eff */
[----:B------:R-:W3:Y:S01]  /*1d920*/  LDL.LU R7, [R1+0x324] ;  /* 0x0003240001077983 */ /* 0x000ee20000300800 */
[----:B-1----:R-:W-:-:S03]  /*1d930*/  LEA R25, P5, R15, R27, 0x1 ;  /* 0x0000001b0f197211 */ /* 0x002fc600078a08ff */
        /* <DEDUP_REMOVED lines=8> */
[----:B------:R-:W3:Y:S04]  /*1d9c0*/  LDL.LU R8, [R1+0x31c] ;  /* 0x00031c0001087983 */ /* 0x000ee80000300800 */
[----:B------:R0:W-:Y:S01]  /*1d9d0*/  STL [R1+0x2c8c], R24 ;  /* 0x002c8c1801007387 */ /* 0x0001e20000100800 */
[----:B-1----:R-:W-:Y:S02]  /*1d9e0*/  LEA R25, P2, R23, R27, 0x1 ;  /* 0x0000001b17197211 */ /* 0x002fe400078408ff */
[----:B0-----:R-:W-:Y:S02]  /*1d9f0*/  LEA.HI.X.SX32 R24, R19, R9, 0x1, P1 ;  /* 0x0000000913187211 */ /* 0x001fe400008f0eff */
        /* <DEDUP_REMOVED lines=24> */
[----:B-1----:R-:W-:-:S03]  /*1db80*/  LEA.HI.X.SX32 R24, R14, R9, 0x1, P3 ;  /* 0x000000090e187211 */ /* 0x002fc600018f0eff */
[----:B------:R0:W-:Y:S04]  /*1db90*/  STL [R1+0x2cf0], R25 ;  /* 0x002cf01901007387 */ /* 0x0001e80000100800 */
[----:B------:R-:W2:Y:S04]  /*1dba0*/  LDL.LU R14, [R1+0x304] ;  /* 0x00030400010e7983 */ /* 0x000ea80000300800 */
[----:B------:R3:W-:Y:S01]  /*1dbb0*/  STL [R1+0x2cbc], R24 ;  /* 0x002cbc1801007387 */ /* 0x0007e20000100800 */
[----:B0-----:R-:W-:-:S03]  /*1dbc0*/  LEA.HI.X.SX32 R25, R23, R9, 0x1, P2 ;  /* 0x0000000917197211 */ /* 0x001fc600010f0eff */
[----:B------:R-:W2:Y:S01]  /*1dbd0*/  LDL.LU R23, [R1+0x300] ;  /* 0x0003000001177983 */ /* 0x000ea20000300800 */
[----:B---3--:R-:W-:-:S05]  /*1dbe0*/  LEA R24, P3, R21, R27, 0x1 ;  /* 0x0000001b15187211 */ /* 0x008fca00078608ff */
[----:B------:R-:W-:Y:S04]  /*1dbf0*/  STL [R1+0x2cf8], R24 ;  /* 0x002cf81801007387 */ /* 0x000fe80000100800 */
[----:B------:R0:W-:Y:S02]  /*1dc00*/  STL [R1+0x2cc4], R25 ;  /* 0x002cc41901007387 */ /* 0x0001e40000100800 */
[----:B0-----:R-:W-:Y:S02]  /*1dc10*/  LEA.HI.X.SX32 R25, R18, R9, 0x1, P1 ;  /* 0x0000000912197211 */ /* 0x001fe400008f0eff */
[----:B------:R-:W3:Y:S01]  /*1dc20*/  LDL.LU R18, [R1+0x2fc] ;  /* 0x0002fc0001127983 */ /* 0x000ee20000300800 */
[----:B------:R-:W-:-:S05]  /*1dc30*/  LEA R24, P2, R6, R27, 0x1 ;  /* 0x0000001b06187211 */ /* 0x000fca00078408ff */
        /* <DEDUP_REMOVED lines=33> */
[-C--:B0-----:R-:W-:Y:S02]  /*1de50*/  LEA.HI.X.SX32 R25, R7, R9.reuse, 0x1, P1 ;  /* 0x0000000907197211 */ /* 0x081fe400008f0eff */
[----:B------:R-:W4:Y:S01]  /*1de60*/  LDL.LU R7, [R1+0x2e0] ;  /* 0x0002e00001077983 */ /* 0x000f220000300800 */
[----:B------:R-:W-:-:S03]  /*1de70*/  LEA.HI.X.SX32 R20, R20, R9, 0x1, P0 ;  /* 0x0000000914147211 */ /* 0x000fc600000f0eff */
[----:B------:R2:W-:Y:S04]  /*1de80*/  STL [R1+0x2d38], R24 ;  /* 0x002d381801007387 */ /* 0x0005e80000100800 */
[----:B------:R-:W-:Y:S01]  /*1de90*/  STL [R1+0x2d04], R25 ;  /* 0x002d041901007387 */ /* 0x000fe20000100800 */
[----:B--2---:R-:W-:-:S05]  /*1dea0*/  LEA R24, P1, R15, R27, 0x1 ;  /* 0x0000001b0f187211 */ /* 0x004fca00078208ff */
[----:B------:R-:W-:Y:S04]  /*1deb0*/  STL [R1+0x2d40], R24 ;  /* 0x002d401801007387 */ /* 0x000fe80000100800 */
[----:B------:R0:W-:Y:S04]  /*1dec0*/  STL [R1+0x2d0c], R20 ;  /* 0x002d0c1401007387 */ /* 0x0001e80000100800 */
[----:B0-----:R-:W2:Y:S01]  /*1ded0*/  LDL.LU R20, [R1+0x2dc] ;  /* 0x0002dc0001147983 */ /* 0x001ea20000300800 */
[----:B------:R-:W-:Y:S02]  /*1dee0*/  LEA R25, P0, R14, R27, 0x1 ;  /* 0x0000001b0e197211 */ /* 0x000fe400078008ff */
[----:B------:R-:W-:-:S03]  /*1def0*/  LEA.HI.X.SX32 R24, R8, R9, 0x1, P4 ;  /* 0x0000000908187211 */ /* 0x000fc600020f0eff */
[----:B------:R0:W-:Y:S04]  /*1df00*/  STL [R1+0x2d48], R25 ;  /* 0x002d481901007387 */ /* 0x0001e80000100800 */
[----:B------:R-:W2:Y:S01]  /*1df10*/  LDL.LU R8, [R1+0x2d8] ;  /* 0x0002d80001087983 */ /* 0x000ea20000300800 */
[----:B0-----:R-:W-:-:S03]  /*1df20*/  LEA R25, P4, R23, R27, 0x1 ;  /* 0x0000001b17197211 */ /* 0x001fc600078808ff */
[----:B------:R0:W-:Y:S04]  /*1df30*/  STL [R1+0x2d14], R24 ;  /* 0x002d141801007387 */ /* 0x0001e80000100800 */
[----:B------:R-:W-:Y:S01]  /*1df40*/  STL [R1+0x2d50], R25 ;  /* 0x002d501901007387 */ /* 0x000fe20000100800 */
[----:B0-----:R-:W-:-:S03]  /*1df50*/  LEA.HI.X.SX32 R24, R19, R9, 0x1, P6 ;  /* 0x0000000913187211 */ /* 0x001fc600030f0eff */
[----:B------:R-:W2:Y:S04]  /*1df60*/  LDL.LU R19, [R1+0x2d4] ;  /* 0x0002d40001137983 */ /* 0x000ea80000300800 */
[----:B------:R0:W-:Y:S02]  /*1df70*/  STL [R1+0x2d1c], R24 ;  /* 0x002d1c1801007387 */ /* 0x0001e40000100800 */
[----:B0-----:R-:W-:Y:S02]  /*1df80*/  LEA.HI.X.SX32 R24, R11, R9, 0x1, P5 ;  /* 0x000000090b187211 */ /* 0x001fe400028f0eff */
[----:B---3--:R-:W-:-:S05]  /*1df90*/  LEA R25, P6, R18, R27, 0x1 ;  /* 0x0000001b12197211 */ /* 0x008fca00078c08ff */
[----:B------:R0:W-:Y:S04]  /*1dfa0*/  STL [R1+0x2d58], R25 ;  /* 0x002d581901007387 */ /* 0x0001e80000100800 */
[----:B------:R-:W3:Y:S04]  /*1dfb0*/  LDL.LU R11, [R1+0x2d0] ;  /* 0x0002d000010b7983 */ /* 0x000ee80000300800 */
[----:B------:R1:W-:Y:S01]  /*1dfc0*/  STL [R1+0x2d24], R24 ;  /* 0x002d241801007387 */ /* 0x0003e20000100800 */
[----:B0-----:R-:W-:Y:S02]  /*1dfd0*/  LEA R25, P5, R10, R27, 0x1 ;  /* 0x0000001b0a197211 */ /* 0x001fe400078a08ff */
[----:B-1----:R-:W-:-:S03]  /*1dfe0*/  LEA.HI.X.SX32 R24, R17, R9, 0x1, P3 ;  /* 0x0000000911187211 */ /* 0x002fc600018f0eff */
[----:B------:R0:W-:Y:S04]  /*1dff0*/  STL [R1+0x2d60], R25 ;  /* 0x002d601901007387 */ /* 0x0001e80000100800 */
[----:B------:R-:W3:Y:S04]  /*1e000*/  LDL.LU R17, [R1+0x2cc] ;  /* 0x0002cc0001117983 */ /* 0x000ee80000300800 */
[----:B------:R1:W-:Y:S01]  /*1e010*/  STL [R1+0x2d2c], R24 ;  /* 0x002d2c1801007387 */ /* 0x0003e20000100800 */
[----:B0-----:R-:W-:Y:S02]  /*1e020*/  LEA R25, P3, R4, R27, 0x1 ;  /* 0x0000001b04197211 */ /* 0x001fe400078608ff */
[----:B-1----:R-:W-:-:S02]  /*1e030*/  LEA.HI.X.SX32 R24, R16, R9, 0x1, P2 ;  /* 0x0000000910187211 */ /* 0x002fc400010f0eff */
[----:B------:R-:W3:Y:S04]  /*1e040*/  LDL.LU R16, [R1+0x2c8] ;  /* 0x0002c80001107983 */ /* 0x000ee80000300800 */
[----:B------:R0:W-:Y:S04]  /*1e050*/  STL [R1+0x2d68], R25 ;  /* 0x002d681901007387 */ /* 0x0001e80000100800 */
        /* <DEDUP_REMOVED lines=16> */
[----:B-----5:R-:W-:Y:S02]  /*1e160*/  LEA R25, P4, R6, R27, 0x1 ;  /* 0x0000001b06197211 */ /* 0x020fe400078808ff */
[----:B0-----:R-:W-:-:S02]  /*1e170*/  LEA.HI.X.SX32 R24, R18, R9, 0x1, P6 ;  /* 0x0000000912187211 */ /* 0x001fc400030f0eff */
[----:B------:R-:W5:Y:S04]  /*1e180*/  LDL.LU R18, [R1+0x2b8] ;  /* 0x0002b80001127983 */ /* 0x000f680000300800 */
[----:B------:R4:W-:Y:S04]  /*1e190*/  STL [R1+0x2d88], R25 ;  /* 0x002d881901007387 */ /* 0x0009e80000100800 */
[----:B------:R0:W-:Y:S01]  /*1e1a0*/  STL [R1+0x2d54], R24 ;  /* 0x002d541801007387 */ /* 0x0001e20000100800 */
[----:B----4-:R-:W-:Y:S02]  /*1e1b0*/  LEA R25, P6, R7, R27, 0x1 ;  /* 0x0000001b07197211 */ /* 0x010fe400078c08ff */
[----:B0-----:R-:W-:-:S03]  /*1e1c0*/  LEA.HI.X.SX32 R24, R10, R9, 0x1, P5 ;  /* 0x000000090a187211 */ /* 0x001fc600028f0eff */
[----:B------:R0:W-:Y:S04]  /*1e1d0*/  STL [R1+0x2d90], R25 ;  /* 0x002d901901007387 */ /* 0x0001e80000100800 */
[----:B------:R-:W4:Y:S04]  /*1e1e0*/  LDL.LU R10, [R1+0x2b4] ;  /* 0x0002b400010a7983 */ /* 0x000f280000300800 */
[----:B------:R2:W-:Y:S01]  /*1e1f0*/  STL [R1+0x2d5c], R24 ;  /* 0x002d5c1801007387 */ /* 0x0005e20000100800 */
[----:B0-----:R-:W-:-:S03]  /*1e200*/  LEA.HI.X.SX32 R25, R4, R9, 0x1, P3 ;  /* 0x0000000904197211 */ /* 0x001fc600018f0eff */
[----:B------:R-:W4:Y:S01]  /*1e210*/  LDL.LU R4, [R1+0x2b0] ;  /* 0x0002b00001047983 */ /* 0x000f220000300800 */
[----:B--2---:R-:W-:-:S05]  /*1e220*/  LEA R24, P5, R20, R27, 0x1 ;  /* 0x0000001b14187211 */ /* 0x004fca00078a08ff */
[----:B------:R-:W-:Y:S04]  /*1e230*/  STL [R1+0x2d98], R24 ;  /* 0x002d981801007387 */ /* 0x000fe80000100800 */
[----:B------:R0:W-:Y:S02]  /*1e240*/  STL [R1+0x2d64], R25 ;  /* 0x002d641901007387 */ /* 0x0001e40000100800 */
[----:B0-----:R-:W-:Y:S02]  /*1e250*/  LEA.HI.X.SX32 R25, R22, R9, 0x1, P2 ;  /* 0x0000000916197211 */ /* 0x001fe400010f0eff */
[----:B------:R-:W2:Y:S01]  /*1e260*/  LDL.LU R22, [R1+0x2ac] ;  /* 0x0002ac0001167983 */ /* 0x000ea20000300800 */
[----:B------:R-:W-:-:S05]  /*1e270*/  LEA R24, P3, R8, R27, 0x1 ;  /* 0x0000001b08187211 */ /* 0x000fca00078608ff */
[----:B------:R0:W-:Y:S04]  /*1e280*/  STL [R1+0x2da0], R24 ;  /* 0x002da01801007387 */ /* 0x0001e80000100800 */
[----:B------:R1:W-:Y:S01]  /*1e290*/  STL [R1+0x2d6c], R25 ;  /* 0x002d6c1901007387 */ /* 0x0003e20000100800 */
[----:B0-----:R-:W-:Y:S02]  /*1e2a0*/  LEA R24, P2, R19, R27, 0x1 ;  /* 0x0000001b13187211 */ /* 0x001fe400078408ff */
[-C--:B-1----:R-:W-:Y:S02]  /*1e2b0*/  LEA.HI.X.SX32 R25, R5, R9.reuse, 0x1, P1 ;  /* 0x0000000905197211 */ /* 0x082fe400008f0eff */
[----:B------:R-:W2:Y:S04]  /*1e2c0*/  LDL.LU R5, [R1+0x2a8] ;  /* 0x0002a80001057983 */ /* 0x000ea80000300800 */
[----:B------:R-:W-:Y:S04]  /*1e2d0*/  STL [R1+0x2da8], R24 ;  /* 0x002da81801007387 */ /* 0x000fe80000100800 */
[----:B------:R0:W-:Y:S02]  /*1e2e0*/  STL [R1+0x2d74], R25 ;  /* 0x002d741901007387 */ /* 0x0001e40000100800 */
[----:B0-----:R-:W-:-:S02]  /*1e2f0*/  LEA.HI.X.SX32 R25, R21, R9, 0x1, P0 ;  /* 0x0000000915197211 */ /* 0x001fc400000f0eff */
        /* <DEDUP_REMOVED lines=25> */
[-C--:B-1----:R-:W-:Y:S02]  /*1e490*/  LEA.HI.X.SX32 R25, R19, R9.reuse, 0x1, P2 ;  /* 0x0000000913197211 */ /* 0x082fe400010f0eff */
[----:B------:R-:W3:Y:S01]  /*1e4a0*/  LDL.LU R19, [R1+0x290] ;  /* 0x0002900001137983 */ /* 0x000ee20000300800 */
[----:B------:R-:W-:-:S03]  /*1e4b0*/  LEA.HI.X.SX32 R11, R11, R9, 0x1, P1 ;  /* 0x000000090b0b7211 */ /* 0x000fc600008f0eff */
[----:B------:R5:W-:Y:S04]  /*1e4c0*/  STL [R1+0x2dd8], R24 ;  /* 0x002dd81801007387 */ /* 0x000be80000100800 */
[----:B------:R-:W-:Y:S01]  /*1e4d0*/  STL [R1+0x2da4], R25 ;  /* 0x002da41901007387 */ /* 0x000fe20000100800 */
[----:B-----5:R-:W-:-:S05]  /*1e4e0*/  LEA R24, P2, R18, R27, 0x1 ;  /* 0x0000001b12187211 */ /* 0x020fca00078408ff */
[----:B------:R-:W-:Y:S04]  /*1e4f0*/  STL [R1+0x2de0], R24 ;  /* 0x002de01801007387 */ /* 0x000fe80000100800 */
[----:B------:R0:W-:Y:S04]  /*1e500*/  STL [R1+0x2dac], R11 ;  /* 0x002dac0b01007387 */ /* 0x0001e80000100800 */
[----:B0-----:R-:W5:Y:S01]  /*1e510*/  LDL.LU R11, [R1+0x28c] ;  /* 0x00028c00010b7983 */ /* 0x001f620000300800 */
[----:B----4-:R-:W-:Y:S02]  /*1e520*/  LEA R25, P1, R10, R27, 0x1 ;  /* 0x0000001b0a197211 */ /* 0x010fe400078208ff */
[----:B------:R-:W-:-:S03]  /*1e530*/  LEA.HI.X.SX32 R24, R17, R9, 0x1, P0 ;  /* 0x0000000911187211 */ /* 0x000fc600000f0eff */
[----:B------:R0:W-:Y:S04]  /*1e540*/  STL [R1+0x2de8], R25 ;  /* 0x002de81901007387 */ /* 0x0001e80000100800 */
[----:B------:R-:W4:Y:S01]  /*1e550*/  LDL.LU R17, [R1+0x288] ;  /* 0x0002880001117983 */ /* 0x000f220000300800 */
[----:B0-----:R-:W-:-:S03]  /*1e560*/  LEA R25, P0, R4, R27, 0x1 ;  /* 0x0000001b04197211 */ /* 0x001fc600078008ff */
[----:B------:R0:W-:Y:S04]  /*1e570*/  STL [R1+0x2db4], R24 ;  /* 0x002db41801007387 */ /* 0x0001e80000100800 */
[----:B------:R2:W-:Y:S01]  /*1e580*/  STL [R1+0x2df0], R25 ;  /* 0x002df01901007387 */ /* 0x0005e20000100800 */
[----:B0-----:R-:W-:-:S03]  /*1e590*/  LEA.HI.X.SX32 R24, R16, R9, 0x1, P4 ;  /* 0x0000000910187211 */ /* 0x001fc600020f0eff */
[----:B------:R-:W4:Y:S04]  /*1e5a0*/  LDL.LU R16, [R1+0x284] ;  /* 0x0002840001107983 */ /* 0x000f280000300800 */
[----:B------:R0:W-:Y:S01]  /*1e5b0*/  STL [R1+0x2dbc], R24 ;  /* 0x002dbc1801007387 */ /* 0x0001e20000100800 */
[----:B--2---:R-:W-:Y:S02]  /*1e5c0*/  LEA R25, P4, R22, R27, 0x1 ;  /* 0x0000001b16197211 */ /* 0x004fe400078808ff */
[----:B0-----:R-:W-:-:S03]  /*1e5d0*/  LEA.HI.X.SX32 R24, R15, R9, 0x1, P6 ;  /* 0x000000090f187211 */ /* 0x001fc600030f0eff */
[----:B------:R0:W-:Y:S04]  /*1e5e0*/  STL [R1+0x2df8], R25 ;  /* 0x002df81901007387 */ /* 0x0001e80000100800 */
[----:B------:R-:W2:Y:S04]  /*1e5f0*/  LDL.LU R15, [R1+0x280] ;  /* 0x00028000010f7983 */ /* 0x000ea80000300800 */
[----:B------:R1:W-:Y:S01]  /*1e600*/  STL [R1+0x2dc4], R24 ;  /* 0x002dc41801007387 */ /* 0x0003e20000100800 */
[----:B0-----:R-:W-:Y:S02]  /*1e610*/  LEA R25, P6, R5, R27, 0x1 ;  /* 0x0000001b05197211 */ /* 0x001fe400078c08ff */
[----:B-1----:R-:W-:-:S03]  /*1e620*/  LEA.HI.X.SX32 R24, R14, R9, 0x1, P5 ;  /* 0x000000090e187211 */ /* 0x002fc600028f0eff */
[----:B------:R0:W-:Y:S04]  /*1e630*/  STL [R1+0x2e00], R25 ;  /* 0x002e001901007387 */ /* 0x0001e80000100800 */
[----:B------:R-:W2:Y:S04]  /*1e640*/  LDL.LU R14, [R1+0x27c] ;  /* 0x00027c00010e7983 */ /* 0x000ea80000300800 */
[----:B------:R1:W-:Y:S01]  /*1e650*/  STL [R1+0x2dcc], R24 ;  /* 0x002dcc1801007387 */ /* 0x0003e20000100800 */
[----:B0-----:R-:W-:Y:S02]  /*1e660*/  LEA R25, P5, R21, R27, 0x1 ;  /* 0x0000001b15197211 */ /* 0x001fe400078a08ff */
[----:B-1----:R-:W-:-:S02]  /*1e670*/  LEA.HI.X.SX32 R24, R23, R9, 0x1, P3 ;  /* 0x0000000917187211 */ /* 0x002fc400018f0eff */
        /* <DEDUP_REMOVED lines=24> */
[----:B-1----:R-:W-:-:S03]  /*1e800*/  LEA.HI.X.SX32 R24, R5, R9, 0x1, P6 ;  /* 0x0000000905187211 */ /* 0x002fc600030f0eff */
[----:B------:R0:W-:Y:S04]  /*1e810*/  STL [R1+0x2e30], R25 ;  /* 0x002e301901007387 */ /* 0x0001e80000100800 */
[----:B------:R-:W3:Y:S04]  /*1e820*/  LDL.LU R5, [R1+0x264] ;  /* 0x0002640001057983 */ /* 0x000ee80000300800 */
[----:B------:R5:W-:Y:S01]  /*1e830*/  STL [R1+0x2dfc], R24 ;  /* 0x002dfc1801007387 */ /* 0x000be20000100800 */
[----:B0-----:R-:W-:-:S03]  /*1e840*/  LEA.HI.X.SX32 R25, R21, R9, 0x1, P5 ;  /* 0x0000000915197211 */ /* 0x001fc600028f0eff */
[----:B------:R-:W3:Y:S01]  /*1e850*/  LDL.LU R21, [R1+0x260] ;  /* 0x0002600001157983 */ /* 0x000ee20000300800 */
[----:B-----5:R-:W-:-:S05]  /*1e860*/  LEA R24, P6, R11, R27, 0x1 ;  /* 0x0000001b0b187211 */ /* 0x020fca00078c08ff */
[----:B------:R4:W-:Y:S04]  /*1e870*/  STL [R1+0x2e38], R24 ;  /* 0x002e381801007387 */ /* 0x0009e80000100800 */
[----:B------:R0:W-:Y:S01]  /*1e880*/  STL [R1+0x2e04], R25 ;  /* 0x002e041901007387 */ /* 0x0001e20000100800 */
[----:B----4-:R-:W-:Y:S02]  /*1e890*/  LEA R24, P5, R17, R27, 0x1 ;  /* 0x0000001b11187211 */ /* 0x010fe400078a08ff */
[----:B0-----:R-:W-:Y:S02]  /*1e8a0*/  LEA.HI.X.SX32 R25, R6, R9, 0x1, P3 ;  /* 0x0000000906197211 */ /* 0x001fe400018f0eff */
[----:B------:R-:W4:Y:S04]  /*1e8b0*/  LDL.LU R6, [R1+0x25c] ;  /* 0x00025c0001067983 */ /* 0x000f280000300800 */
[----:B------:R0:W-:Y:S04]  /*1e8c0*/  STL [R1+0x2e40], R24 ;  /* 0x002e401801007387 */ /* 0x0001e80000100800 */
[----:B------:R1:W-:Y:S01]  /*1e8d0*/  STL [R1+0x2e0c], R25 ;  /* 0x002e0c1901007387 */ /* 0x0003e20000100800 */
[----:B0-----:R-:W-:-:S02]  /*1e8e0*/  LEA R24, P3, R16, R27, 0x1 ;  /* 0x0000001b10187211 */ /* 0x001fc400078608ff */
[----:B-1----:R-:W-:Y:S02]  /*1e8f0*/  LEA.HI.X.SX32 R25, R7, R9, 0x1, P2 ;  /* 0x0000000907197211 */ /* 0x002fe400010f0eff */
[----:B------:R-:W5:Y:S04]  /*1e900*/  LDL.LU R7, [R1+0x258] ;  /* 0x0002580001077983 */ /* 0x000f680000300800 */
[----:B------:R2:W-:Y:S04]  /*1e910*/  STL [R1+0x2e48], R24 ;  /* 0x002e481801007387 */ /* 0x0005e80000100800 */
[----:B------:R0:W-:Y:S01]  /*1e920*/  STL [R1+0x2e14], R25 ;  /* 0x002e141901007387 */ /* 0x0001e20000100800 */
[----:B--2---:R-:W-:-:S02]  /*1e930*/  LEA R24, P2, R15, R27, 0x1 ;  /* 0x0000001b0f187211 */ /* 0x004fc400078408ff */
[-C--:B0-----:R-:W-:Y:S02]  /*1e940*/  LEA.HI.X.SX32 R25, R20, R9.reuse, 0x1, P1 ;  /* 0x0000000914197211 */ /* 0x081fe400008f0eff */
[----:B------:R-:W2:Y:S04]  /*1e950*/  LDL.LU R20, [R1+0x254] ;  /* 0x0002540001147983 */ /* 0x000ea80000300800 */
[----:B------:R-:W-:Y:S04]  /*1e960*/  STL [R1+0x2e50], R24 ;  /* 0x002e501801007387 */ /* 0x000fe80000100800 */
[----:B------:R0:W-:Y:S02]  /*1e970*/  STL [R1+0x2e1c], R25 ;  /* 0x002e1c1901007387 */ /* 0x0001e40000100800 */
[----:B0-----:R-:W-:-:S02]  /*1e980*/  LEA.HI.X.SX32 R25, R8, R9, 0x1, P0 ;  /* 0x0000000908197211 */ /* 0x001fc400000f0eff */
[----:B------:R-:W2:Y:S01]  /*1e990*/  LDL.LU R8, [R1+0x250] ;  /* 0x0002500001087983 */ /* 0x000ea20000300800 */
[----:B------:R-:W-:-:S05]  /*1e9a0*/  LEA R24, P1, R14, R27, 0x1 ;  /* 0x0000001b0e187211 */ /* 0x000fca00078208ff */
[----:B------:R0:W-:Y:S04]  /*1e9b0*/  STL [R1+0x2e58], R24 ;  /* 0x002e581801007387 */ /* 0x0001e80000100800 */
[----:B------:R1:W-:Y:S01]  /*1e9c0*/  STL [R1+0x2e24], R25 ;  /* 0x002e241901007387 */ /* 0x0003e20000100800 */
[----:B0-----:R-:W-:Y:S02]  /*1e9d0*/  LEA R24, P0, R23, R27, 0x1 ;  /* 0x0000001b17187211 */ /* 0x001fe400078008ff */
[----:B-1----:R-:W-:Y:S02]  /*1e9e0*/  LEA.HI.X.SX32 R25, R19, R9, 0x1, P4 ;  /* 0x0000000913197211 */ /* 0x002fe400020f0eff */
[----:B------:R-:W2:Y:S04]  /*1e9f0*/  LDL.LU R19, [R1+0x24c] ;  /* 0x00024c0001137983 */ /* 0x000ea80000300800 */
[----:B------:R0:W-:Y:S04]  /*1ea00*/  STL [R1+0x2e60], R24 ;  /* 0x002e601801007387 */ /* 0x0001e80000100800 */
[----:B------:R1:W-:Y:S01]  /*1ea10*/  STL [R1+0x2e2c], R25 ;  /* 0x002e2c1901007387 */ /* 0x0003e20000100800 */
[----:B0-----:R-:W-:-:S02]  /*1ea20*/  LEA R24, P4, R18, R27, 0x1 ;  /* 0x0000001b12187211 */ /* 0x001fc400078808ff */
        /* <DEDUP_REMOVED lines=11> */
[----:B------:R-:W-:Y:S02]  /*1eae0*/  LEA R24, P5, R4, R27, 0x1 ;  /* 0x0000001b04187211 */ /* 0x000fe400078a08ff */
[----:B------:R-:W-:-:S03]  /*1eaf0*/  LEA.HI.X.SX32 R15, R15, R9, 0x1, P2 ;  /* 0x000000090f0f7211 */ /* 0x000fc600010f0eff */
[----:B------:R0:W-:Y:S04]  /*1eb00*/  STL [R1+0x2e78], R24 ;  /* 0x002e781801007387 */ /* 0x0001e80000100800 */
[----:B------:R-:W-:Y:S01]  /*1eb10*/  STL [R1+0x2e44], R25 ;  /* 0x002e441901007387 */ /* 0x000fe20000100800 */
[----:B0-----:R-:W-:-:S05]  /*1eb20*/  LEA R24, P3, R22, R27, 0x1 ;  /* 0x0000001b16187211 */ /* 0x001fca00078608ff */
        /* <DEDUP_REMOVED lines=11> */
[----:B------:R-:W3:Y:S04]  /*1ebe0*/  LDL.LU R23, [R1+0x234] ;  /* 0x0002340001177983 */ /* 0x000ee80000300800 */
[----:B------:R0:W-:Y:S01]  /*1ebf0*/  STL [R1+0x2e5c], R24 ;  /* 0x002e5c1801007387 */ /* 0x0001e20000100800 */
[----:B----4-:R-:W-:Y:S02]  /*1ec00*/  LEA R25, P0, R6, R27, 0x1 ;  /* 0x0000001b06197211 */ /* 0x010fe400078008ff */
[----:B0-----:R-:W-:-:S03]  /*1ec10*/  LEA.HI.X.SX32 R24, R18, R9, 0x1, P4 ;  /* 0x0000000912187211 */ /* 0x001fc600020f0eff */
[----:B------:R5:W-:Y:S04]  /*1ec20*/  STL [R1+0x2e98], R25 ;  /* 0x002e981901007387 */ /* 0x000be80000100800 */
[----:B------:R-:W4:Y:S04]  /*1ec30*/  LDL.LU R18, [R1+0x230] ;  /* 0x0002300001127983 */ /* 0x000f280000300800 */
[----:B------:R0:W-:Y:S01]  /*1ec40*/  STL [R1+0x2e64], R24 ;  /* 0x002e641801007387 */ /* 0x0001e20000100800 */
[----:B-----5:R-:W-:Y:S02]  /*1ec50*/  LEA R25, P4, R7, R27, 0x1 ;  /* 0x0000001b07197211 */ /* 0x020fe400078808ff */
[----:B0-----:R-:W-:-:S03]  /*1ec60*/  LEA.HI.X.SX32 R24, R10, R9, 0x1, P6 ;  /* 0x000000090a187211 */ /* 0x001fc600030f0eff */
[----:B------:R2:W-:Y:S04]  /*1ec70*/  STL [R1+0x2ea0], R25 ;  /* 0x002ea01901007387 */ /* 0x0005e80000100800 */
[----:B------:R-:W5:Y:S04]  /*1ec80*/  LDL.LU R10, [R1+0x22c] ;  /* 0x00022c00010a7983 */ /* 0x000f680000300800 */
[----:B------:R0:W-:Y:S01]  /*1ec90*/  STL [R1+0x2e6c], R24 ;  /* 0x002e6c1801007387 */ /* 0x0001e20000100800 */
[----:B--2---:R-:W-:Y:S02]  /*1eca0*/  LEA R25, P6, R20, R27, 0x1 ;  /* 0x0000001b14197211 */ /* 0x004fe400078c08ff */
[----:B0-----:R-:W-:-:S02]  /*1ecb0*/  LEA.HI.X.SX32 R24, R4, R9, 0x1, P5 ;  /* 0x0000000904187211 */ /* 0x001fc400028f0eff */
[----:B------:R-:W2:Y:S04]  /*1ecc0*/  LDL.LU R4, [R1+0x228] ;  /* 0x0002280001047983 */ /* 0x000ea80000300800 */
[----:B------:R0:W-:Y:S04]  /*1ecd0*/  STL [R1+0x2ea8], R25 ;  /* 0x002ea81901007387 */ /* 0x0001e80000100800 */
        /* <DEDUP_REMOVED lines=22> */
[----:B---3--:R-:W-:-:S05]  /*1ee40*/  LEA R25, P0, R16, R27, 0x1 ;  /* 0x0000001b10197211 */ /* 0x008fca00078008ff */
[----:B------:R0:W-:Y:S04]  /*1ee50*/  STL [R1+0x2ed0], R25 ;  /* 0x002ed01901007387 */ /* 0x0001e80000100800 */
[----:B------:R-:W3:Y:S04]  /*1ee60*/  LDL.LU R7, [R1+0x214] ;  /* 0x0002140001077983 */ /* 0x000ee80000300800 */
[----:B------:R1:W-:Y:S01]  /*1ee70*/  STL [R1+0x2e9c], R24 ;  /* 0x002e9c1801007387 */ /* 0x0003e20000100800 */
[----:B0-----:R-:W-:-:S03]  /*1ee80*/  LEA.HI.X.SX32 R25, R20, R9, 0x1, P6 ;  /* 0x0000000914197211 */ /* 0x001fc600030f0eff */
[----:B------:R-:W3:Y:S01]  /*1ee90*/  LDL.LU R20, [R1+0x210] ;  /* 0x0002100001147983 */ /* 0x000ee20000300800 */
[----:B-1----:R-:W-:-:S05]  /*1eea0*/  LEA R24, P4, R15, R27, 0x1 ;  /* 0x0000001b0f187211 */ /* 0x002fca00078808ff */
        /* <DEDUP_REMOVED lines=8> */
[-C--:B-1----:R-:W-:Y:S02]  /*1ef30*/  LEA.HI.X.SX32 R25, R19, R9.reuse, 0x1, P3 ;  /* 0x0000000913197211 */ /* 0x082fe400018f0eff */
[----:B------:R-:W3:Y:S04]  /*1ef40*/  LDL.LU R19, [R1+0x208] ;  /* 0x0002080001137983 */ /* 0x000ee80000300800 */
[----:B------:R-:W-:Y:S04]  /*1ef50*/  STL [R1+0x2ee8], R24 ;  /* 0x002ee81801007387 */ /* 0x000fe80000100800 */
[----:B------:R0:W-:Y:S02]  /*1ef60*/  STL [R1+0x2eb4], R25 ;  /* 0x002eb41901007387 */ /* 0x0001e40000100800 */
[----:B0-----:R-:W-:-:S02]  /*1ef70*/  LEA.HI.X.SX32 R25, R11, R9, 0x1, P2 ;  /* 0x000000090b197211 */ /* 0x001fc400010f0eff */
[----:B----4-:R-:W-:Y:S01]  /*1ef80*/  LEA R24, P3, R18, R27, 0x1 ;  /* 0x0000001b12187211 */ /* 0x010fe200078608ff */
[----:B------:R-:W4:Y:S04]  /*1ef90*/  LDL.LU R11, [R1+0x204] ;  /* 0x00020400010b7983 */ /* 0x000f280000300800 */
[----:B------:R-:W-:Y:S04]  /*1efa0*/  STL [R1+0x2ef0], R24 ;  /* 0x002ef01801007387 */ /* 0x000fe80000100800 */
[----:B------:R0:W-:Y:S02]  /*1efb0*/  STL [R1+0x2ebc], R25 ;  /* 0x002ebc1901007387 */ /* 0x0001e40000100800 */
[----:B0-----:R-:W-:-:S02]  /*1efc0*/  LEA.HI.X.SX32 R25, R17, R9, 0x1, P1 ;  /* 0x0000000911197211 */ /* 0x001fc400008f0eff */
[-C--:B-----5:R-:W-:Y:S01]  /*1efd0*/  LEA R24, P2, R10, R27.reuse, 0x1 ;  /* 0x0000001b0a187211 */ /* 0x0a0fe200078408ff */
[----:B------:R-:W5:Y:S04]  /*1efe0*/  LDL.LU R17, [R1+0x200] ;  /* 0x0002000001117983 */ /* 0x000f680000300800 */
        /* <DEDUP_REMOVED lines=19> */
[----:B------:R-:W-:Y:S02]  /*1f120*/  LEA R24, P6, R21, R27, 0x1 ;  /* 0x0000001b15187211 */ /* 0x000fe400078c08ff */
[----:B------:R-:W-:-:S03]  /*1f130*/  LEA.HI.X.SX32 R18, R18, R9, 0x1, P3 ;  /* 0x0000000912127211 */ /* 0x000fc600018f0eff */
[----:B------:R0:W-:Y:S04]  /*1f140*/  STL [R1+0x2f18], R24 ;  /* 0x002f181801007387 */ /* 0x0001e80000100800 */
[----:B------:R-:W-:Y:S01]  /*1f150*/  STL [R1+0x2ee4], R25 ;  /* 0x002ee41901007387 */ /* 0x000fe20000100800 */
[----:B0-----:R-:W-:-:S05]  /*1f160*/  LEA R24, P5, R6, R27, 0x1 ;  /* 0x0000001b06187211 */ /* 0x001fca00078a08ff */
[----:B------:R-:W-:Y:S04]  /*1f170*/  STL [R1+0x2f20], R24 ;  /* 0x002f201801007387 */ /* 0x000fe80000100800 */
[----:B------:R0:W-:Y:S04]  /*1f180*/  STL [R1+0x2eec], R18 ;  /* 0x002eec1201007387 */ /* 0x0001e80000100800 */
[----:B0-----:R-:W2:Y:S01]  /*1f190*/  LDL.LU R18, [R1+0x1ec] ;  /* 0x0001ec0001127983 */ /* 0x001ea20000300800 */
[----:B------:R-:W-:Y:S02]  /*1f1a0*/  LEA.HI.X.SX32 R24, R10, R9, 0x1, P2 ;  /* 0x000000090a187211 */ /* 0x000fe400010f0eff */
[----:B---3--:R-:W-:-:S05]  /*1f1b0*/  LEA R25, P3, R7, R27, 0x1 ;  /* 0x0000001b07197211 */ /* 0x008fca00078608ff */
[----:B------:R0:W-:Y:S04]  /*1f1c0*/  STL [R1+0x2f28], R25 ;  /* 0x002f281901007387 */ /* 0x0001e80000100800 */
[----:B------:R-:W3:Y:S01]  /*1f1d0*/  LDL.LU R10, [R1+0x1e8] ;  /* 0x0001e800010a7983 */ /* 0x000ee20000300800 */
[----:B0-----:R-:W-:-:S03]  /*1f1e0*/  LEA R25, P2, R20, R27, 0x1 ;  /* 0x0000001b14197211 */ /* 0x001fc600078408ff */
[----:B------:R0:W-:Y:S04]  /*1f1f0*/  STL [R1+0x2ef4], R24 ;  /* 0x002ef41801007387 */ /* 0x0001e80000100800 */
[----:B------:R-:W-:Y:S01]  /*1f200*/  STL [R1+0x2f30], R25 ;  /* 0x002f301901007387 */ /* 0x000fe20000100800 */
[----:B0-----:R-:W-:-:S03]  /*1f210*/  LEA.HI.X.SX32 R24, R4, R9, 0x1, P1 ;  /* 0x0000000904187211 */ /* 0x001fc600008f0eff */
[----:B------:R-:W3:Y:S04]  /*1f220*/  LDL.LU R4, [R1+0x1e4] ;  /* 0x0001e40001047983 */ /* 0x000ee80000300800 */
[----:B------:R0:W-:Y:S02]  /*1f230*/  STL [R1+0x2efc], R24 ;  /* 0x002efc1801007387 */ /* 0x0001e40000100800 */
[----:B0-----:R-:W-:Y:S02]  /*1f240*/  LEA.HI.X.SX32 R24, R22, R9, 0x1, P0 ;  /* 0x0000000916187211 */ /* 0x001fe400000f0eff */
[----:B------:R-:W-:-:S05]  /*1f250*/  LEA R25, P1, R8, R27, 0x1 ;  /* 0x0000001b08197211 */ /* 0x000fca00078208ff */
        /* <DEDUP_REMOVED lines=8> */
[----:B----4-:R-:W-:Y:S02]  /*1f2e0*/  LEA R25, P4, R11, R27, 0x1 ;  /* 0x0000001b0b197211 */ /* 0x010fe400078808ff */
[----:B0-----:R-:W-:-:S02]  /*1f2f0*/  LEA.HI.X.SX32 R24, R21, R9, 0x1, P6 ;  /* 0x0000000915187211 */ /* 0x001fc400030f0eff */
[----:B------:R-:W4:Y:S04]  /*1f300*/  LDL.LU R21, [R1+0x1d8] ;  /* 0x0001d80001157983 */ /* 0x000f280000300800 */
[----:B------:R5:W-:Y:S04]  /*1f310*/  STL [R1+0x2f48], R25 ;  /* 0x002f481901007387 */ /* 0x000be80000100800 */
[----:B------:R0:W-:Y:S01]  /*1f320*/  STL [R1+0x2f14], R24 ;  /* 0x002f141801007387 */ /* 0x0001e20000100800 */
[----:B-----5:R-:W-:Y:S02]  /*1f330*/  LEA R25, P6, R17, R27, 0x1 ;  /* 0x0000001b11197211 */ /* 0x020fe400078c08ff */
[----:B0-----:R-:W-:-:S02]  /*1f340*/  LEA.HI.X.SX32 R24, R6, R9, 0x1, P5 ;  /* 0x0000000906187211 */ /* 0x001fc400028f0eff */
[----:B------:R-:W5:Y:S04]  /*1f350*/  LDL.LU R6, [R1+0x1d4] ;  /* 0x0001d40001067983 */ /* 0x000f680000300800 */
[----:B------:R2:W-:Y:S04]  /*1f360*/  STL [R1+0x2f50], R25 ;  /* 0x002f501901007387 */ /* 0x0005e80000100800 */
        /* <DEDUP_REMOVED lines=17> */
[----:B-1----:R-:W-:-:S03]  /*1f480*/  LEA.HI.X.SX32 R24, R19, R9, 0x1, P0 ;  /* 0x0000000913187211 */ /* 0x002fc600000f0eff */
[----:B------:R-:W-:Y:S04]  /*1f490*/  STL [R1+0x2f70], R25 ;  /* 0x002f701901007387 */ /* 0x000fe80000100800 */
[----:B------:R-:W2:Y:S04]  /*1f4a0*/  LDL.LU R19, [R1+0x1c4] ;  /* 0x0001c40001137983 */ /* 0x000ea80000300800 */
[----:B------:R0:W-:Y:S02]  /*1f4b0*/  STL [R1+0x2f3c], R24 ;  /* 0x002f3c1801007387 */ /* 0x0001e40000100800 */
[----:B0-----:R-:W-:-:S02]  /*1f4c0*/  LEA.HI.X.SX32 R24, R11, R9, 0x1, P4 ;  /* 0x000000090b187211 */ /* 0x001fc400020f0eff */
[----:B------:R-:W2:Y:S01]  /*1f4d0*/  LDL.LU R11, [R1+0x1c0] ;  /* 0x0001c000010b7983 */ /* 0x000ea20000300800 */
[----:B------:R-:W-:-:S05]  /*1f4e0*/  LEA R25, P0, R18, R27, 0x1 ;  /* 0x0000001b12197211 */ /* 0x000fca00078008ff */
[----:B------:R-:W-:Y:S04]  /*1f4f0*/  STL [R1+0x2f78], R25 ;  /* 0x002f781901007387 */ /* 0x000fe80000100800 */
[----:B------:R0:W-:Y:S02]  /*1f500*/  STL [R1+0x2f44], R24 ;  /* 0x002f441801007387 */ /* 0x0001e40000100800 */
[----:B0-----:R-:W-:Y:S02]  /*1f510*/  LEA.HI.X.SX32 R24, R17, R9, 0x1, P6 ;  /* 0x0000000911187211 */ /* 0x001fe400030f0eff */
[----:B------:R-:W2:Y:S01]  /*1f520*/  LDL.LU R17, [R1+0x1bc] ;  /* 0x0001bc0001117983 */ /* 0x000ea20000300800 */
[----:B---3--:R-:W-:-:S05]  /*1f530*/  LEA R25, P4, R10, R27, 0x1 ;  /* 0x0000001b0a197211 */ /* 0x008fca00078808ff */
[----:B------:R-:W-:Y:S04]  /*1f540*/  STL [R1+0x2f80], R25 ;  /* 0x002f801901007387 */ /* 0x000fe80000100800 */
[----:B------:R0:W-:Y:S02]  /*1f550*/  STL [R1+0x2f4c], R24 ;  /* 0x002f4c1801007387 */ /* 0x0001e40000100800 */
[----:B0-----:R-:W-:Y:S02]  /*1f560*/  LEA.HI.X.SX32 R24, R16, R9, 0x1, P5 ;  /* 0x0000000910187211 */ /* 0x001fe400028f0eff */
[----:B------:R-:W3:Y:S01]  /*1f570*/  LDL.LU R16, [R1+0x1b8] ;  /* 0x0001b80001107983 */ /* 0x000ee20000300800 */
[----:B------:R-:W-:-:S05]  /*1f580*/  LEA R25, P6, R4, R27, 0x1 ;  /* 0x0000001b04197211 */ /* 0x000fca00078c08ff */
[----:B------:R-:W-:Y:S04]  /*1f590*/  STL [R1+0x2f88], R25 ;  /* 0x002f881901007387 */ /* 0x000fe80000100800 */
[----:B------:R0:W-:Y:S02]  /*1f5a0*/  STL [R1+0x2f54], R24 ;  /* 0x002f541801007387 */ /* 0x0001e40000100800 */
[----:B0-----:R-:W-:Y:S02]  /*1f5b0*/  LEA.HI.X.SX32 R24, R15, R9, 0x1, P3 ;  /* 0x000000090f187211 */ /* 0x001fe400018f0eff */
[----:B------:R-:W3:Y:S01]  /*1f5c0*/  LDL.LU R15, [R1+0x1b4] ;  /* 0x0001b400010f7983 */ /* 0x000ee20000300800 */
[----:B------:R-:W-:-:S05]  /*1f5d0*/  LEA R25, P5, R22, R27, 0x1 ;  /* 0x0000001b16197211 */ /* 0x000fca00078a08ff */
[----:B------:R0:W-:Y:S04]  /*1f5e0*/  STL [R1+0x2f90], R25 ;  /* 0x002f901901007387 */ /* 0x0001e80000100800 */
[----:B------:R1:W-:Y:S01]  /*1f5f0*/  STL [R1+0x2f5c], R24 ;  /* 0x002f5c1801007387 */ /* 0x0003e20000100800 */
[----:B------:R-:W-:Y:S02]  /*1f600*/  LEA.HI.X.SX32 R23, R23, R9, 0x1, P1 ;  /* 0x0000000917177211 */ /* 0x000fe400008f0eff */
[----:B0-----:R-:W-:Y:S02]  /*1f610*/  LEA R25, P3, R5, R27, 0x1 ;  /* 0x0000001b05197211 */ /* 0x001fe400078608ff */
[----:B-1----:R-:W-:Y:S02]  /*1f620*/  LEA.HI.X.SX32 R24, R14, R9, 0x1, P2 ;  /* 0x000000090e187211 */ /* 0x002fe400010f0eff */
[----:B------:R-:W3:Y:S04]  /*1f630*/  LDL.LU R14, [R1+0x1b0] ;  /* 0x0001b000010e7983 */ /* 0x000ee80000300800 */
[----:B------:R4:W-:Y:S04]  /*1f640*/  STL [R1+0x2f98], R25 ;  /* 0x002f981901007387 */ /* 0x0009e80000100800 */
[----:B------:R0:W-:Y:S01]  /*1f650*/  STL [R1+0x2f64], R24 ;  /* 0x002f641801007387 */ /* 0x0001e20000100800 */
[----:B----4-:R-:W-:-:S03]  /*1f660*/  LEA R25, P2, R21, R27, 0x1 ;  /* 0x0000001b15197211 */ /* 0x010fc600078408ff */
[----:B0-----:R-:W4:Y:S04]  /*1f670*/  LDL.LU R24, [R1+0x1ac] ;  /* 0x0001ac0001187983 */ /* 0x001f280000300800 */
        /* <DEDUP_REMOVED lines=20> */
[----:B------:R0:W-:Y:S04]  /*1f7c0*/  STL [R1+0x2f8c], R23 ;  /* 0x002f8c1701007387 */ /* 0x0001e80000100800 */
[----:B0-----:R-:W2:Y:S01]  /*1f7d0*/  LDL.LU R23, [R1+0x19c] ;  /* 0x00019c0001177983 */ /* 0x001ea20000300800 */
[----:B------:R-:W-:Y:S02]  /*1f7e0*/  LEA.HI.X.SX32 R25, R5, R9, 0x1, P3 ;  /* 0x0000000905197211 */ /* 0x000fe400018f0eff */
[----:B------:R-:W-:-:S05]  /*1f7f0*/  LEA R22, P5, R19, R27, 0x1 ;  /* 0x0000001b13167211 */ /* 0x000fca00078a08ff */
[----:B------:R0:W-:Y:S04]  /*1f800*/  STL [R1+0x2fc8], R22 ;  /* 0x002fc81601007387 */ /* 0x0001e80000100800 */
[----:B------:R-:W2:Y:S01]  /*1f810*/  LDL.LU R5, [R1+0x198] ;  /* 0x0001980001057983 */ /* 0x000ea20000300800 */
[----:B------:R-:W-:Y:S02]  /*1f820*/  LEA.HI.X.SX32 R21, R21, R9, 0x1, P2 ;  /* 0x0000000915157211 */ /* 0x000fe400010f0eff */
[-C--:B0-----:R-:W-:Y:S01]  /*1f830*/  LEA R22, P3, R11, R27.reuse, 0x1 ;  /* 0x0000001b0b167211 */ /* 0x081fe200078608ff */
[----:B------:R-:W-:Y:S04]  /*1f840*/  STL [R1+0x2f94], R25 ;  /* 0x002f941901007387 */ /* 0x000fe80000100800 */
[----:B------:R0:W-:Y:S04]  /*1f850*/  STL [R1+0x2fd0], R22 ;  /* 0x002fd01601007387 */ /* 0x0001e80000100800 */
[----:B0-----:R-:W2:Y:S04]  /*1f860*/  LDL.LU R22, [R1+0x194] ;  /* 0x0001940001167983 */ /* 0x001ea80000300800 */
[----:B------:R0:W-:Y:S01]  /*1f870*/  STL [R1+0x2f9c], R21 ;  /* 0x002f9c1501007387 */ /* 0x0001e20000100800 */
[----:B------:R-:W-:-:S02]  /*1f880*/  LEA R25, P2, R17, R27, 0x1 ;  /* 0x0000001b11197211 */ /* 0x000fc400078408ff */
[----:B0-----:R-:W-:-:S03]  /*1f890*/  LEA.HI.X.SX32 R21, R6, R9, 0x1, P1 ;  /* 0x0000000906157211 */ /* 0x001fc600008f0eff */
[----:B------:R-:W-:Y:S04]  /*1f8a0*/  STL [R1+0x2fd8], R25 ;  /* 0x002fd81901007387 */ /* 0x000fe80000100800 */
[----:B------:R-:W2:Y:S04]  /*1f8b0*/  LDL.LU R6, [R1+0x190] ;  /* 0x0001900001067983 */ /* 0x000ea80000300800 */
[----:B------:R0:W-:Y:S01]  /*1f8c0*/  STL [R1+0x2fa4], R21 ;  /* 0x002fa41501007387 */ /* 0x0001e20000100800 */
[-C--:B------:R-:W-:Y:S02]  /*1f8d0*/  LEA.HI.X.SX32 R20, R20, R9.reuse, 0x1, P4 ;  /* 0x0000000914147211 */ /* 0x080fe400020f0eff */
[----:B0-----:R-:W-:-:S02]  /*1f8e0*/  LEA.HI.X.SX32 R21, R7, R9, 0x1, P0 ;  /* 0x0000000907157211 */ /* 0x001fc400000f0eff */
[----:B---3--:R-:W-:-:S05]  /*1f8f0*/  LEA R25, P1, R16, R27, 0x1 ;  /* 0x0000001b10197211 */ /* 0x008fca00078208ff */
[----:B------:R0:W-:Y:S04]  /*1f900*/  STL [R1+0x2fe0], R25 ;  /* 0x002fe01901007387 */ /* 0x0001e80000100800 */
[----:B------:R-:W3:Y:S04]  /*1f910*/  LDL.LU R7, [R1+0x18c] ;  /* 0x00018c0001077983 */ /* 0x000ee80000300800 */
[----:B------:R1:W-:Y:S01]  /*1f920*/  STL [R1+0x2fac], R21 ;  /* 0x002fac1501007387 */ /* 0x0003e20000100800 */
[----:B0-----:R-:W-:-:S03]  /*1f930*/  LEA R25, P0, R15, R27, 0x1 ;  /* 0x0000001b0f197211 */ /* 0x001fc600078008ff */
[----:B-1----:R-:W3:Y:S04]  /*1f940*/  LDL.LU R21, [R1+0x188] ;  /* 0x0001880001157983 */ /* 0x002ee80000300800 */
[----:B------:R-:W-:Y:S04]  /*1f950*/  STL [R1+0x2fe8], R25 ;  /* 0x002fe81901007387 */ /* 0x000fe80000100800 */
[----:B------:R0:W-:Y:S02]  /*1f960*/  STL [R1+0x2fb4], R20 ;  /* 0x002fb41401007387 */ /* 0x0001e40000100800 */
[----:B0-----:R-:W-:-:S02]  /*1f970*/  LEA.HI.X.SX32 R20, R8, R9, 0x1, P6 ;  /* 0x0000000908147211 */ /* 0x001fc400030f0eff */
[----:B------:R-:W3:Y:S01]  /*1f980*/  LDL.LU R8, [R1+0x184] ;  /* 0x0001840001087983 */ /* 0x000ee20000300800 */
[----:B------:R-:W-:-:S05]  /*1f990*/  LEA R25, P4, R14, R27, 0x1 ;  /* 0x0000001b0e197211 */ /* 0x000fca00078808ff */
[----:B------:R0:W-:Y:S04]  /*1f9a0*/  STL [R1+0x2ff0], R25 ;  /* 0x002ff01901007387 */ /* 0x0001e80000100800 */
[----:B------:R1:W-:Y:S01]  /*1f9b0*/  STL [R1+0x2fbc], R20 ;  /* 0x002fbc1401007387 */ /* 0x0003e20000100800 */
[----:B0-----:R-:W-:Y:S02]  /*1f9c0*/  LEA.HI.X.SX32 R25, R19, R9, 0x1, P5 ;  /* 0x0000000913197211 */ /* 0x001fe400028f0eff */
[-C--:B----4-:R-:W-:Y:S01]  /*1f9d0*/  LEA R26, P6, R24, R27.reuse, 0x1 ;  /* 0x0000001b181a7211 */ /* 0x090fe200078c08ff */
[----:B-1----:R-:W4:Y:S04]  /*1f9e0*/  LDL.LU R20, [R1+0x180] ;  /* 0x0001800001147983 */ /* 0x002f280000300800 */
[----:B------:R5:W-:Y:S04]  /*1f9f0*/  STL [R1+0x2ff8], R26 ;  /* 0x002ff81a01007387 */ /* 0x000be80000100800 */
[----:B------:R-:W4:Y:S04]  /*1fa00*/  LDL.LU R19, [R1+0x17c] ;  /* 0x00017c0001137983 */ /* 0x000f280000300800 */
[----:B------:R0:W-:Y:S01]  /*1fa10*/  STL [R1+0x2fc4], R25 ;  /* 0x002fc41901007387 */ /* 0x0001e20000100800 */
[----:B-----5:R-:W-:-:S02]  /*1fa20*/  LEA R26, P5, R18, R27, 0x1 ;  /* 0x0000001b121a7211 */ /* 0x020fc400078a08ff */
[----:B0-----:R-:W-:-:S03]  /*1fa30*/  LEA.HI.X.SX32 R25, R11, R9, 0x1, P3 ;  /* 0x000000090b197211 */ /* 0x001fc600018f0eff */
[----:B------:R2:W-:Y:S04]  /*1fa40*/  STL [R1+0x3000], R26 ;  /* 0x0030001a01007387 */ /* 0x0005e80000100800 */
[----:B------:R-:W5:Y:S04]  /*1fa50*/  LDL.LU R11, [R1+0x178] ;  /* 0x00017800010b7983 */ /* 0x000f680000300800 */
[----:B------:R0:W-:Y:S01]  /*1fa60*/  STL [R1+0x2fcc], R25 ;  /* 0x002fcc1901007387 */ /* 0x0001e20000100800 */
[----:B--2---:R-:W-:Y:S02]  /*1fa70*/  LEA R26, P3, R10, R27, 0x1 ;  /* 0x0000001b0a1a7211 */ /* 0x004fe400078608ff */
[----:B0-----:R-:W-:-:S03]  /*1fa80*/  LEA.HI.X.SX32 R25, R17, R9, 0x1, P2 ;  /* 0x0000000911197211 */ /* 0x001fc600010f0eff */
[----:B------:R-:W-:Y:S01]  /*1fa90*/  STL [R1+0x3008], R26 ;  /* 0x0030081a01007387 */ /* 0x000fe20000100800 */
[----:B------:R-:W-:-:S03]  /*1faa0*/  LEA.HI.X.SX32 R16, R16, R9, 0x1, P1 ;  /* 0x0000000910107211 */ /* 0x000fc600008f0eff */
[----:B------:R-:W-:Y:S01]  /*1fab0*/  STL [R1+0x2fd4], R25 ;  /* 0x002fd41901007387 */ /* 0x000fe20000100800 */
[----:B------:R-:W-:Y:S02]  /*1fac0*/  LEA.HI.X.SX32 R15, R15, R9, 0x1, P0 ;  /* 0x000000090f0f7211 */ /* 0x000fe400000f0eff */
[----:B------:R-:W-:-:S05]  /*1fad0*/  LEA R17, P2, R4, R27, 0x1 ;  /* 0x0000001b04117211 */ /* 0x000fca00078408ff */
[----:B------:R0:W-:Y:S04]  /*1fae0*/  STL [R1+0x3010], R17 ;  /* 0x0030101101007387 */ /* 0x0001e80000100800 */
[----:B0-----:R-:W2:Y:S04]  /*1faf0*/  LDL.LU R17, [R1+0x174] ;  /* 0x0001740001117983 */ /* 0x001ea80000300800 */
[----:B------:R0:W-:Y:S01]  /*1fb00*/  STL [R1+0x2fdc], R16 ;  /* 0x002fdc1001007387 */ /* 0x0001e20000100800 */
[----:B------:R-:W-:-:S03]  /*1fb10*/  LEA.HI.X.SX32 R14, R14, R9, 0x1, P4 ;  /* 0x000000090e0e7211 */ /* 0x000fc600020f0eff */
[----:B0-----:R-:W2:Y:S01]  /*1fb20*/  LDL.LU R16, [R1+0x170] ;  /* 0x0001700001107983 */ /* 0x001ea20000300800 */
[----:B------:R-:W-:-:S05]  /*1fb30*/  LEA R25, P1, R23, R27, 0x1 ;  /* 0x0000001b17197211 */ /* 0x000fca00078208ff */
[----:B------:R0:W-:Y:S04]  /*1fb40*/  STL [R1+0x3018], R25 ;  /* 0x0030181901007387 */ /* 0x0001e80000100800 */
[----:B------:R1:W-:Y:S01]  /*1fb50*/  STL [R1+0x2fe4], R15 ;  /* 0x002fe40f01007387 */ /* 0x0003e20000100800 */
[----:B0-----:R-:W-:-:S03]  /*1fb60*/  LEA R25, P0, R5, R27, 0x1 ;  /* 0x0000001b05197211 */ /* 0x001fc600078008ff */
[----:B-1----:R-:W2:Y:S04]  /*1fb70*/  LDL.LU R15, [R1+0x16c] ;  /* 0x00016c00010f7983 */ /* 0x002ea80000300800 */
[----:B------:R-:W-:Y:S04]  /*1fb80*/  STL [R1+0x3020], R25 ;  /* 0x0030201901007387 */ /* 0x000fe80000100800 */
[----:B------:R0:W-:Y:S01]  /*1fb90*/  STL [R1+0x2fec], R14 ;  /* 0x002fec0e01007387 */ /* 0x0001e20000100800 */
[----:B------:R-:W-:-:S03]  /*1fba0*/  LEA.HI.X.SX32 R26, R24, R9, 0x1, P6 ;  /* 0x00000009181a7211 */ /* 0x000fc600030f0eff */
[----:B0-----:R-:W2:Y:S01]  /*1fbb0*/  LDL.LU R14, [R1+0x168] ;  /* 0x00016800010e7983 */ /* 0x001ea20000300800 */
[----:B------:R-:W-:-:S05]  /*1fbc0*/  LEA R25, P4, R22, R27, 0x1 ;  /* 0x0000001b16197211 */ /* 0x000fca00078808ff */
[----:B------:R0:W-:Y:S04]  /*1fbd0*/  STL [R1+0x3028], R25 ;  /* 0x0030281901007387 */ /* 0x0001e80000100800 */
[----:B------:R-:W-:Y:S01]  /*1fbe0*/  STL [R1+0x2ff4], R26 ;  /* 0x002ff41a01007387 */ /* 0x000fe20000100800 */
[----:B0-----:R-:W-:-:S03]  /*1fbf0*/  LEA.HI.X.SX32 R25, R18, R9, 0x1, P5 ;  /* 0x0000000912197211 */ /* 0x001fc600028f0eff */
[----:B------:R-:W2:Y:S01]  /*1fc00*/  LDL.LU R18, [R1+0x164] ;  /* 0x0001640001127983 */ /* 0x000ea20000300800 */
[----:B------:R-:W-:-:S05]  /*1fc10*/  LEA R24, P6, R6, R27, 0x1 ;  /* 0x0000001b06187211 */ /* 0x000fca00078c08ff */
[----:B------:R-:W-:Y:S04]  /*1fc20*/  STL [R1+0x3030], R24 ;  /* 0x0030301801007387 */ /* 0x000fe80000100800 */
[----:B------:R0:W-:Y:S02]  /*1fc30*/  STL [R1+0x2ffc], R25 ;  /* 0x002ffc1901007387 */ /* 0x0001e40000100800 */
[----:B0-----:R-:W-:Y:S02]  /*1fc40*/  LEA.HI.X.SX32 R25, R10, R9, 0x1, P3 ;  /* 0x000000090a197211 */ /* 0x001fe400018f0eff */
[----:B------:R-:W2:Y:S01]  /*1fc50*/  LDL.LU R10, [R1+0x160] ;  /* 0x00016000010a7983 */ /* 0x000ea20000300800 */
[----:B---3--:R-:W-:-:S05]  /*1fc60*/  LEA R24, P5, R7, R27, 0x1 ;  /* 0x0000001b07187211 */ /* 0x008fca00078a08ff */
[----:B------:R0:W-:Y:S04]  /*1fc70*/  STL [R1+0x3038], R24 ;  /* 0x0030381801007387 */ /* 0x0001e80000100800 */
[----:B------:R1:W-:Y:S01]  /*1fc80*/  STL [R1+0x3004], R25 ;  /* 0x0030041901007387 */ /* 0x0003e20000100800 */
[----:B0-----:R-:W-:Y:S02]  /*1fc90*/  LEA R24, P3, R21, R27, 0x1 ;  /* 0x0000001b15187211 */ /* 0x001fe400078608ff */
[----:B-1----:R-:W-:Y:S02]  /*1fca0*/  LEA.HI.X.SX32 R25, R4, R9, 0x1, P2 ;  /* 0x0000000904197211 */ /* 0x002fe400010f0eff */
[----:B------:R-:W3:Y:S04]  /*1fcb0*/  LDL.LU R4, [R1+0x15c] ;  /* 0x00015c0001047983 */ /* 0x000ee80000300800 */
[----:B------:R0:W-:Y:S04]  /*1fcc0*/  STL [R1+0x3040], R24 ;  /* 0x0030401801007387 */ /* 0x0001e80000100800 */
[----:B------:R-:W-:Y:S01]  /*1fcd0*/  STL [R1+0x300c], R25 ;  /* 0x00300c1901007387 */ /* 0x000fe20000100800 */
[----:B0-----:R-:W-:-:S05]  /*1fce0*/  LEA R24, P2, R8, R27, 0x1 ;  /* 0x0000001b08187211 */ /* 0x001fca00078408ff */
[----:B------:R0:W-:Y:S04]  /*1fcf0*/  STL [R1+0x3048], R24 ;  /* 0x0030481801007387 */ /* 0x0001e80000100800 */
[----:B0-----:R-:W3:Y:S01]  /*1fd00*/  LDL.LU R24, [R1+0x158] ;  /* 0x0001580001187983 */ /* 0x001ee20000300800 */
[----:B------:R-:W-:-:S05]  /*1fd10*/  LEA.HI.X.SX32 R25, R23, R9, 0x1, P1 ;  /* 0x0000000917197211 */ /* 0x000fca00008f0eff */
[----:B------:R0:W-:Y:S01]  /*1fd20*/  STL [R1+0x3014], R25 ;  /* 0x0030141901007387 */ /* 0x0001e20000100800 */
[----:B----4-:R-:W-:Y:S02]  /*1fd30*/  LEA R23, P1, R20, R27, 0x1 ;  /* 0x0000001b14177211 */ /* 0x010fe400078208ff */
[----:B0-----:R-:W-:-:S03]  /*1fd40*/  LEA.HI.X.SX32 R25, R5, R9, 0x1, P0 ;  /* 0x0000000905197211 */ /* 0x001fc600000f0eff */
[----:B------:R0:W-:Y:S04]  /*1fd50*/  STL [R1+0x3050], R23 ;  /* 0x0030501701007387 */ /* 0x0001e80000100800 */
[----:B------:R-:W4:Y:S01]  /*1fd60*/  LDL.LU R5, [R1+0x154] ;  /* 0x0001540001057983 */ /* 0x000f220000300800 */
[----:B0-----:R-:W-:-:S03]  /*1fd70*/  LEA R23, P0, R19, R27, 0x1 ;  /* 0x0000001b13177211 */ /* 0x001fc600078008ff */
[----:B------:R0:W-:Y:S01]  /*1fd80*/  STL [R1+0x301c], R25 ;  /* 0x00301c1901007387 */ /* 0x0001e20000100800 */
[----:B------:R-:W-:-:S03]  /*1fd90*/  LEA.HI.X.SX32 R6, R6, R9, 0x1, P6 ;  /* 0x0000000906067211 */ /* 0x000fc600030f0eff */
[----:B------:R1:W-:Y:S01]  /*1fda0*/  STL [R1+0x3058], R23 ;  /* 0x0030581701007387 */ /* 0x0003e20000100800 */
[----:B0-----:R-:W-:Y:S02]  /*1fdb0*/  LEA.HI.X.SX32 R25, R22, R9, 0x1, P4 ;  /* 0x0000000916197211 */ /* 0x001fe400020f0eff */
[----:B-----5:R-:W-:Y:S01]  /*1fdc0*/  LEA R22, P4, R11, R27, 0x1 ;  /* 0x0000001b0b167211 */ /* 0x020fe200078808ff */
[----:B-1----:R-:W5:Y:S04]  /*1fdd0*/  LDL.LU R23, [R1+0x150] ;  /* 0x0001500001177983 */ /* 0x002f680000300800 */
[----:B------:R0:W-:Y:S04]  /*1fde0*/  STL [R1+0x3024], R25 ;  /* 0x0030241901007387 */ /* 0x0001e80000100800 */
[----:B------:R-:W-:Y:S04]  /*1fdf0*/  STL [R1+0x3060], R22 ;  /* 0x0030601601007387 */ /* 0x000fe80000100800 */
[----:B------:R1:W-:Y:S01]  /*1fe00*/  STL [R1+0x302c], R6 ;  /* 0x00302c0601007387 */ /* 0x0003e20000100800 */
[----:B0-----:R-:W-:-:S03]  /*1fe10*/  LEA.HI.X.SX32 R25, R7, R9, 0x1, P5 ;  /* 0x0000000907197211 */ /* 0x001fc600028f0eff */
[----:B-1----:R-:W5:Y:S01]  /*1fe20*/  LDL.LU R6, [R1+0x14c] ;  /* 0x00014c0001067983 */ /* 0x002f620000300800 */
[----:B--2---:R-:W-:-:S05]  /*1fe30*/  LEA R22, P6, R17, R27, 0x1 ;  /* 0x0000001b11167211 */ /* 0x004fca00078c08ff */
[----:B------:R0:W-:Y:S04]  /*1fe40*/  STL [R1+0x3068], R22 ;  /* 0x0030681601007387 */ /* 0x0001e80000100800 */
[----:B------:R-:W2:Y:S04]  /*1fe50*/  LDL.LU R7, [R1+0x148] ;  /* 0x0001480001077983 */ /* 0x000ea80000300800 */
[----:B------:R1:W-:Y:S01]  /*1fe60*/  STL [R1+0x3034], R25 ;  /* 0x0030341901007387 */ /* 0x0003e20000100800 */
[----:B0-----:R-:W-:-:S05]  /*1fe70*/  LEA R22, P5, R16, R27, 0x1 ;  /* 0x0000001b10167211 */ /* 0x001fca00078a08ff */
[----:B------:R0:W-:Y:S01]  /*1fe80*/  STL [R1+0x3070], R22 ;  /* 0x0030701601007387 */ /* 0x0001e20000100800 */
[----:B-1----:R-:W-:-:S05]  /*1fe90*/  LEA.HI.X.SX32 R25, R21, R9, 0x1, P3 ;  /* 0x0000000915197211 */ /* 0x002fca00018f0eff */
[----:B------:R-:W-:Y:S01]  /*1fea0*/  STL [R1+0x303c], R25 ;  /* 0x00303c1901007387 */ /* 0x000fe20000100800 */
[----:B0-----:R-:W-:-:S03]  /*1feb0*/  LEA.HI.X.SX32 R22, R8, R9, 0x1, P2 ;  /* 0x0000000908167211 */ /* 0x001fc600010f0eff */
[----:B------:R-:W2:Y:S01]  /*1fec0*/  LDL.LU R8, [R1+0x144] ;  /* 0x0001440001087983 */ /* 0x000ea20000300800 */
[----:B------:R-:W-:-:S05]  /*1fed0*/  LEA R21, P3, R15, R27, 0x1 ;  /* 0x0000001b0f157211 */ /* 0x000fca00078608ff */
[----:B------:R0:W-:Y:S04]  /*1fee0*/  STL [R1+0x3078], R21 ;  /* 0x0030781501007387 */ /* 0x0001e80000100800 */
[----:B------:R1:W-:Y:S01]  /*1fef0*/  STL [R1+0x3044], R22 ;  /* 0x0030441601007387 */ /* 0x0003e20000100800 */
[----:B------:R-:W-:Y:S02]  /*1ff00*/  LEA.HI.X.SX32 R20, R20, R9, 0x1, P1 ;  /* 0x0000000914147211 */ /* 0x000fe400008f0eff */
[-C--:B0-----:R-:W-:Y:S01]  /*1ff10*/  LEA R21, P2, R14, R27.reuse, 0x1 ;  /* 0x0000001b0e157211 */ /* 0x081fe200078408ff */
[----:B-1----:R-:W2:Y:S04]  /*1ff20*/  LDL.LU R22, [R1+0x140] ;  /* 0x0001400001167983 */ /* 0x002ea80000300800 */
[----:B------:R0:W-:Y:S04]  /*1ff30*/  STL [R1+0x3080], R21 ;  /* 0x0030801501007387 */ /* 0x0001e80000100800 */
[----:B0-----:R-:W2:Y:S04]  /*1ff40*/  LDL.LU R21, [R1+0x13c] ;  /* 0x00013c0001157983 */ /* 0x001ea80000300800 */
[----:B------:R0:W-:Y:S01]  /*1ff50*/  STL [R1+0x304c], R20 ;  /* 0x00304c1401007387 */ /* 0x0001e20000100800 */
[----:B------:R-:W-:-:S02]  /*1ff60*/  LEA R26, P1, R18, R27, 0x1 ;  /* 0x0000001b121a7211 */ /* 0x000fc400078208ff */
[----:B------:R-:W-:Y:S01]  /*1ff70*/  LEA.HI.X.SX32 R25, R19, R9, 0x1, P0 ;  /* 0x0000000913197211 */ /* 0x000fe200000f0eff */
[----:B0-----:R-:W2:Y:S04]  /*1ff80*/  LDL.LU R20, [R1+0x138] ;  /* 0x0001380001147983 */ /* 0x001ea80000300800 */
[----:B------:R0:W-:Y:S04]  /*1ff90*/  STL [R1+0x3088], R26 ;  /* 0x0030881a01007387 */ /* 0x0001e80000100800 */
[----:B------:R-:W2:Y:S04]  /*1ffa0*/  LDL.LU R19, [R1+0x134] ;  /* 0x0001340001137983 */ /* 0x000ea80000300800 */
[----:B------:R1:W-:Y:S01]  /*1ffb0*/  STL [R1+0x3054], R25 ;  /* 0x0030541901007387 */ /* 0x0003e20000100800 */
[----:B0-----:R-:W-:-:S02]  /*1ffc0*/  LEA R26, P0, R10, R27, 0x1 ;  /* 0x0000001b0a1a7211 */ /* 0x001fc400078008ff */
[----:B-1----:R-:W-:-:S03]  /*1ffd0*/  LEA.HI.X.SX32 R25, R11, R9, 0x1, P4 ;  /* 0x000000090b197211 */ /* 0x002fc600020f0eff */
[----:B------:R-:W-:Y:S04]  /*1ffe0*/  STL [R1+0x3090], R26 ;  /* 0x0030901a01007387 */ /* 0x000fe80000100800 */
[----:B------:R-:W2:Y:S04]  /*1fff0*/  LDL.LU R11, [R1+0x130] ;  /* 0x00013000010b7983 */ /* 0x000ea80000300800 */
[----:B------:R0:W-:Y:S02]  /*20000*/  STL [R1+0x305c], R25 ;  /* 0x00305c1901007387 */ /* 0x0001e40000100800 */
[----:B0-----:R-:W-:-:S02]  /*20010*/  LEA.HI.X.SX32 R25, R17, R9, 0x1, P6 ;  /* 0x0000000911197211 */ /* 0x001fc400030f0eff */
[----:B---3--:R-:W-:-:S05]  /*20020*/  LEA R26, P4, R4, R27, 0x1 ;  /* 0x0000001b041a7211 */ /* 0x008fca00078808ff */
[----:B------:R-:W-:Y:S04]  /*20030*/  STL [R1+0x3098], R26 ;  /* 0x0030981a01007387 */ /* 0x000fe80000100800 */
[----:B------:R-:W3:Y:S04]  /*20040*/  LDL.LU R17, [R1+0x128] ;  /* 0x0001280001117983 */ /* 0x000ee80000300800 */
[----:B------:R0:W-:Y:S02]  /*20050*/  STL [R1+0x3064], R25 ;  /* 0x0030641901007387 */ /* 0x0001e40000100800 */
[----:B0-----:R-:W-:-:S02]  /*20060*/  LEA.HI.X.SX32 R25, R16, R9, 0x1, P5 ;  /* 0x0000000910197211 */ /* 0x001fc400028f0eff */
[----:B------:R-:W3:Y:S01]  /*20070*/  LDL.LU R16, [R1+0x120] ;  /* 0x0001200001107983 */ /* 0x000ee20000300800 */
[----:B------:R-:W-:-:S05]  /*20080*/  LEA R26, P6, R24, R27, 0x1 ;  /* 0x0000001b181a7211 */ /* 0x000fca00078c08ff */
[----:B------:R-:W-:Y:S04]  /*20090*/  STL [R1+0x30a0], R26 ;  /* 0x0030a01a01007387 */ /* 0x000fe80000100800 */
[----:B------:R0:W-:Y:S02]  /*200a0*/  STL [R1+0x306c], R25 ;  /* 0x00306c1901007387 */ /* 0x0001e40000100800 */
[----:B0-----:R-:W-:Y:S02]  /*200b0*/  LEA.HI.X.SX32 R25, R15, R9, 0x1, P3 ;  /* 0x000000090f197211 */ /* 0x001fe400018f0eff */
[----:B------:R-:W3:Y:S01]  /*200c0*/  LDL.LU R15, [R1+0x110] ;  /* 0x00011000010f7983 */ /* 0x000ee20000300800 */
[----:B----4-:R-:W-:-:S05]  /*200d0*/  LEA R26, P5, R5, R27, 0x1 ;  /* 0x0000001b051a7211 */ /* 0x010fca00078a08ff */
[----:B------:R5:W-:Y:S04]  /*200e0*/  STL [R1+0x30a8], R26 ;  /* 0x0030a81a01007387 */ /* 0x000be80000100800 */
[----:B------:R0:W-:Y:S01]  /*200f0*/  STL [R1+0x3074], R25 ;  /* 0x0030741901007387 */ /* 0x0001e20000100800 */
[----:B-----5:R-:W-:Y:S02]  /*20100*/  LEA R26, P3, R23, R27, 0x1 ;  /* 0x0000001b171a7211 */ /* 0x020fe400078608ff */
[----:B0-----:R-:W-:-:S03]  /*20110*/  LEA.HI.X.SX32 R25, R14, R9, 0x1, P2 ;  /* 0x000000090e197211 */ /* 0x001fc600010f0eff */
[----:B------:R0:W-:Y:S04]  /*20120*/  STL [R1+0x30b0], R26 ;  /* 0x0030b01a01007387 */ /* 0x0001e80000100800 */
[----:B------:R-:W4:Y:S04]  /*20130*/  LDL.LU R14, [R1+0x108] ;  /* 0x00010800010e7983 */ /* 0x000f280000300800 */
[----:B------:R1:W-:Y:S01]  /*20140*/  STL [R1+0x307c], R25 ;  /* 0x00307c1901007387 */ /* 0x0003e20000100800 */
[----:B0-----:R-:W-:Y:S02]  /*20150*/  LEA R26, P2, R6, R27, 0x1 ;  /* 0x0000001b061a7211 */ /* 0x001fe400078408ff */
[----:B-1----:R-:W-:-:S03]  /*20160*/  LEA.HI.X.SX32 R25, R18, R9, 0x1, P1 ;  /* 0x0000000912197211 */ /* 0x002fc600008f0eff */
[----:B------:R-:W-:Y:S04]  /*20170*/  STL [R1+0x30b8], R26 ;  /* 0x0030b81a01007387 */ /* 0x000fe80000100800 */
[----:B------:R-:W5:Y:S04]  /*20180*/  LDL.LU R18, [R1+0xf4] ;  /* 0x0000f40001127983 */ /* 0x000f680000300800 */
[----:B------:R0:W-:Y:S01]  /*20190*/  STL [R1+0x3084], R25 ;  /* 0x0030841901007387 */ /* 0x0001e20000100800 */
[-C--:B------:R-:W-:Y:S02]  /*201a0*/  LEA.HI.X.SX32 R24, R24, R9.reuse, 0x1, P6 ;  /* 0x0000000918187211 */ /* 0x080fe400030f0eff */
[----:B0-----:R-:W-:-:S02]  /*201b0*/  LEA.HI.X.SX32 R25, R10, R9, 0x1, P0 ;  /* 0x000000090a197211 */ /* 0x001fc400000f0eff */
[----:B--2---:R-:W-:-:S05]  /*201c0*/  LEA R26, P1, R7, R27, 0x1 ;  /* 0x0000001b071a7211 */ /* 0x004fca00078208ff */
[----:B------:R0:W-:Y:S04]  /*201d0*/  STL [R1+0x30c0], R26 ;  /* 0x0030c01a01007387 */ /* 0x0001e80000100800 */
[----:B------:R-:W2:Y:S04]  /*201e0*/  LDL.LU R10, [R1+0xe8] ;  /* 0x0000e800010a7983 */ /* 0x000ea80000300800 */
[----:B------:R1:W-:Y:S01]  /*201f0*/  STL [R1+0x308c], R25 ;  /* 0x00308c1901007387 */ /* 0x0003e20000100800 */
[----:B0-----:R-:W-:Y:S02]  /*20200*/  LEA.HI.X.SX32 R26, R4, R9, 0x1, P4 ;  /* 0x00000009041a7211 */ /* 0x001fe400020f0eff */
[----:B------:R-:W-:-:S05]  /*20210*/  LEA R29, P0, R8, R27, 0x1 ;  /* 0x0000001b081d7211 */ /* 0x000fca00078008ff */
[----:B------:R-:W-:Y:S04]  /*20220*/  STL [R1+0x30c8], R29 ;  /* 0x0030c81d01007387 */ /* 0x000fe80000100800 */
[----:B------:R-:W2:Y:S04]  /*20230*/  LDL.LU R4, [R1+0xd8] ;  /* 0x0000d80001047983 */ /* 0x000ea80000300800 */
[----:B------:R0:W-:Y:S01]  /*20240*/  STL [R1+0x3094], R26 ;  /* 0x0030941a01007387 */ /* 0x0001e20000100800 */
[----:B-1----:R-:W-:-:S05]  /*20250*/  LEA R25, P4, R22, R27, 0x1 ;  /* 0x0000001b16197211 */ /* 0x002fca00078808ff */
[----:B------:R1:W-:Y:S04]  /*20260*/  STL [R1+0x30d0], R25 ;  /* 0x0030d01901007387 */ /* 0x0003e80000100800 */
[----:B------:R1:W-:Y:S01]  /*20270*/  STL [R1+0x309c], R24 ;  /* 0x00309c1801007387 */ /* 0x0003e20000100800 */
[----:B0-----:R-:W-:Y:S02]  /*20280*/  LEA R26, P6, R21, R27, 0x1 ;  /* 0x0000001b151a7211 */ /* 0x001fe400078c08ff */
[----:B-1----:R-:W-:-:S03]  /*20290*/  LEA.HI.X.SX32 R25, R5, R9, 0x1, P5 ;  /* 0x0000000905197211 */ /* 0x002fc600028f0eff */
[----:B------:R-:W-:Y:S04]  /*202a0*/  STL [R1+0x30d8], R26 ;  /* 0x0030d81a01007387 */ /* 0x000fe80000100800 */
[----:B------:R-:W2:Y:S04]  /*202b0*/  LDL.LU R5, [R1+0xd0] ;  /* 0x0000d00001057983 */ /* 0x000ea80000300800 */
[----:B------:R0:W-:Y:S01]  /*202c0*/  STL [R1+0x30a4], R25 ;  /* 0x0030a41901007387 */ /* 0x0001e20000100800 */
[----:B------:R-:W-:-:S05]  /*202d0*/  LEA R24, P5, R20, R27, 0x1 ;  /* 0x0000001b14187211 */ /* 0x000fca00078a08ff */
[----:B------:R1:W-:Y:S01]  /*202e0*/  STL [R1+0x30e0], R24 ;  /* 0x0030e01801007387 */ /* 0x0003e20000100800 */
[-C--:B0-----:R-:W-:Y:S02]  /*202f0*/  LEA.HI.X.SX32 R25, R23, R9.reuse, 0x1, P3 ;  /* 0x0000000917197211 */ /* 0x081fe400018f0eff */
[----:B------:R-:W-:-:S03]  /*20300*/  LEA.HI.X.SX32 R23, R6, R9, 0x1, P2 ;  /* 0x0000000906177211 */ /* 0x000fc600010f0eff */
[----:B------:R0:W-:Y:S04]  /*20310*/  STL [R1+0x30ac], R25 ;  /* 0x0030ac1901007387 */ /* 0x0001e80000100800 */
[----:B------:R-:W2:Y:S01]  /*20320*/  LDL.LU R6, [R1+0xc0] ;  /* 0x0000c00001067983 */ /* 0x000ea20000300800 */
[----:B-1----:R-:W-:-:S05]  /*20330*/  LEA R24, P3, R19, R27, 0x1 ;  /* 0x0000001b13187211 */ /* 0x002fca00078608ff */
[----:B------:R1:W-:Y:S01]  /*20340*/  STL [R1+0x30e8], R24 ;  /* 0x0030e81801007387 */ /* 0x0003e20000100800 */
[----:B0-----:R-:W-:-:S03]  /*20350*/  LEA R25, P2, R11, R27, 0x1 ;  /* 0x0000001b0b197211 */ /* 0x001fc600078408ff */
[----:B------:R-:W-:Y:S04]  /*20360*/  STL [R1+0x30b4], R23 ;  /* 0x0030b41701007387 */ /* 0x000fe80000100800 */
[----:B------:R-:W-:Y:S01]  /*20370*/  STL [R1+0x30f0], R25 ;  /* 0x0030f01901007387 */ /* 0x000fe20000100800 */
[----:B-1----:R-:W-:-:S03]  /*20380*/  LEA.HI.X.SX32 R24, R7, R9, 0x1, P1 ;  /* 0x0000000907187211 */ /* 0x002fc600008f0eff */
[----:B------:R-:W2:Y:S04]  /*20390*/  LDL.LU R7, [R1+0xb8] ;  /* 0x0000b80001077983 */ /* 0x000ea80000300800 */
[----:B------:R0:W-:Y:S01]  /*203a0*/  STL [R1+0x30bc], R24 ;  /* 0x0030bc1801007387 */ /* 0x0001e20000100800 */
[-C--:B------:R-:W-:Y:S02]  /*203b0*/  LEA.HI.X.SX32 R22, R22, R9.reuse, 0x1, P4 ;  /* 0x0000000916167211 */ /* 0x080fe400020f0eff */
[----:B0-----:R-:W-:Y:S02]  /*203c0*/  LEA.HI.X.SX32 R24, R8, R9, 0x1, P0 ;  /* 0x0000000908187211 */ /* 0x001fe400000f0eff */
[----:B---3--:R-:W-:-:S05]  /*203d0*/  LEA R23, P1, R17, R27, 0x1 ;  /* 0x0000001b11177211 */ /* 0x008fca00078208ff */
[----:B------:R0:W-:Y:S04]  /*203e0*/  STL [R1+0x30f8], R23 ;  /* 0x0030f81701007387 */ /* 0x0001e80000100800 */
[----:B------:R-:W3:Y:S01]  /*203f0*/  LDL.LU R8, [R1+0xa8] ;  /* 0x0000a80001087983 */ /* 0x000ee20000300800 */
[----:B0-----:R-:W-:-:S03]  /*20400*/  LEA R23, P0, R16, R27, 0x1 ;  /* 0x0000001b10177211 */ /* 0x001fc600078008ff */
[----:B------:R-:W-:Y:S04]  /*20410*/  STL [R1+0x30c4], R24 ;  /* 0x0030c41801007387 */ /* 0x000fe80000100800 */
[----:B------:R0:W-:Y:S04]  /*20420*/  STL [R1+0x3100], R23 ;  /* 0x0031001701007387 */ /* 0x0001e80000100800 */
[----:B------:R1:W-:Y:S01]  /*20430*/  STL [R1+0x30cc], R22 ;  /* 0x0030cc1601007387 */ /* 0x0003e20000100800 */
[----:B0-----:R-:W-:-:S05]  /*20440*/  LEA R23, P4, R15, R27, 0x1 ;  /* 0x0000001b0f177211 */ /* 0x001fca00078808ff */
[----:B------:R-:W-:Y:S04]  /*20450*/  STL [R1+0x3108], R23 ;  /* 0x0031081701007387 */ /* 0x000fe80000100800 */
[----:B------:R-:W3:Y:S01]  /*20460*/  LDL.LU R29, [R1+0x9c] ;  /* 0x00009c00011d7983 */ /* 0x000ee20000300800 */
[-C--:B-1----:R-:W-:Y:S02]  /*20470*/  LEA.HI.X.SX32 R22, R21, R9.reuse, 0x1, P6 ;  /* 0x0000000915167211 */ /* 0x082fe400030f0eff */
[----:B------:R-:W-:-:S03]  /*20480*/  LEA.HI.X.SX32 R20, R20, R9, 0x1, P5 ;  /* 0x0000000914147211 */ /* 0x000fc600028f0eff */
[----:B------:R-:W-:Y:S04]  /*20490*/  STL [R1+0x30d4], R22 ;  /* 0x0030d41601007387 */ /* 0x000fe80000100800 */
[----:B------:R-:W3:Y:S01]  /*204a0*/  LDL.LU R26, [R1+0x94] ;  /* 0x00009400011a7983 */ /* 0x000ee20000300800 */
[----:B----4-:R-:W-:-:S05]  /*204b0*/  LEA R21, P6, R14, R27, 0x1 ;  /* 0x0000001b0e157211 */ /* 0x010fca00078c08ff */
[----:B------:R-:W-:Y:S04]  /*204c0*/  STL [R1+0x3110], R21 ;  /* 0x0031101501007387 */ /* 0x000fe80000100800 */
[----:B------:R0:W-:Y:S04]  /*204d0*/  STL [R1+0x30dc], R20 ;  /* 0x0030dc1401007387 */ /* 0x0001e80000100800 */
[----:B------:R-:W4:Y:S01]  /*204e0*/  LDL.LU R25, [R1+0x90] ;  /* 0x0000900001197983 */ /* 0x000f220000300800 */
[----:B0-----:R-:W-:Y:S02]  /*204f0*/  LEA.HI.X.SX32 R20, R19, R9, 0x1, P3 ;  /* 0x0000000913147211 */ /* 0x001fe400018f0eff */
[----:B-----5:R-:W-:-:S05]  /*20500*/  LEA R21, P5, R18, R27, 0x1 ;  /* 0x0000001b12157211 */ /* 0x020fca00078a08ff */
[----:B------:R-:W-:Y:S04]  /*20510*/  STL [R1+0x3118], R21 ;  /* 0x0031181501007387 */ /* 0x000fe80000100800 */
[----:B------:R0:W-:Y:S04]  /*20520*/  STL [R1+0x30e4], R20 ;  /* 0x0030e41401007387 */ /* 0x0001e80000100800 */
[----:B------:R-:W5:Y:S01]  /*20530*/  LDL.LU R24, [R1+0x84] ;  /* 0x0000840001187983 */ /* 0x000f620000300800 */
[-C--:B------:R-:W-:Y:S02]  /*20540*/  LEA.HI.X.SX32 R17, R17, R9.reuse, 0x1, P1 ;  /* 0x0000000911117211 */ /* 0x080fe400008f0eff */
[----:B0-----:R-:W-:-:S02]  /*20550*/  LEA.HI.X.SX32 R20, R11, R9, 0x1, P2 ;  /* 0x000000090b147211 */ /* 0x001fc400010f0eff */
[----:B--2---:R-:W-:-:S05]  /*20560*/  LEA R19, P3, R10, R27, 0x1 ;  /* 0x0000001b0a137211 */ /* 0x004fca00078608ff */
[----:B------:R0:W-:Y:S04]  /*20570*/  STL [R1+0x3120], R19 ;  /* 0x0031201301007387 */ /* 0x0001e80000100800 */
[----:B------:R-:W2:Y:S04]  /*20580*/  LDL.LU R11, [R1+0x7c] ;  /* 0x00007c00010b7983 */ /* 0x000ea80000300800 */
[----:B------:R1:W-:Y:S04]  /*20590*/  STL [R1+0x30ec], R20 ;  /* 0x0030ec1401007387 */ /* 0x0003e80000100800 */
[----:B------:R-:W2:Y:S01]  /*205a0*/  LDL.LU R23, [R1+0x6c] ;  /* 0x00006c0001177983 */ /* 0x000ea20000300800 */
[----:B0-----:R-:W-:-:S05]  /*205b0*/  LEA R19, P2, R4, R27, 0x1 ;  /* 0x0000001b04137211 */ /* 0x001fca00078408ff */
[----:B------:R-:W-:Y:S04]  /*205c0*/  STL [R1+0x3128], R19 ;  /* 0x0031281301007387 */ /* 0x000fe80000100800 */
[----:B------:R-:W2:Y:S04]  /*205d0*/  LDL.LU R22, [R1+0x64] ;  /* 0x0000640001167983 */ /* 0x000ea80000300800 */
[----:B------:R-:W2:Y:S01]  /*205e0*/  LDL.LU R21, [R1+0x50] ;  /* 0x0000500001157983 */ /* 0x000ea20000300800 */
[----:B------:R-:W-:-:S03]  /*205f0*/  LEA.HI.X.SX32 R16, R16, R9, 0x1, P0 ;  /* 0x0000000910107211 */ /* 0x000fc600000f0eff */
[----:B------:R0:W-:Y:S04]  /*20600*/  STL [R1+0x30f4], R17 ;  /* 0x0030f41101007387 */ /* 0x0001e80000100800 */
[----:B-1----:R-:W2:Y:S01]  /*20610*/  LDL.LU R20, [R1+0x44] ;  /* 0x0000440001147983 */ /* 0x002ea20000300800 */
[----:B0-----:R-:W-:-:S05]  /*20620*/  LEA R17, P1, R5, R27, 0x1 ;  /* 0x0000001b05117211 */ /* 0x001fca00078208ff */
[----:B------:R0:W-:Y:S04]  /*20630*/  STL [R1+0x3130], R17 ;  /* 0x0031301101007387 */ /* 0x0001e80000100800 */
[----:B0-----:R-:W2:Y:S04]  /*20640*/  LDL.LU R17, [R1+0x34] ;  /* 0x0000340001117983 */ /* 0x001ea80000300800 */
[----:B------:R0:W-:Y:S01]  /*20650*/  STL [R1+0x30fc], R16 ;  /* 0x0030fc1001007387 */ /* 0x0001e20000100800 */
[----:B------:R-:W-:-:S03]  /*20660*/  LEA R19, P0, R6, R27, 0x1 ;  /* 0x0000001b06137211 */ /* 0x000fc600078008ff */
[----:B0-----:R-:W2:Y:S04]  /*20670*/  LDL.LU R16, [R1+0x2c] ;  /* 0x00002c0001107983 */ /* 0x001ea80000300800 */
[----:B------:R0:W-:Y:S02]  /*20680*/  STL [R1+0x3138], R19 ;  /* 0x0031381301007387 */ /* 0x0001e40000100800 */
[----:B0-----:R-:W-:Y:S02]  /*20690*/  LEA.HI.X.SX32 R19, R15, R9, 0x1, P4 ;  /* 0x000000090f137211 */ /* 0x001fe400020f0eff */
[----:B------:R-:W2:Y:S04]  /*206a0*/  LDL.LU R15, [R1+0x20] ;  /* 0x00002000010f7983 */ /* 0x000ea80000300800 */
[----:B------:R0:W-:Y:S02]  /*206b0*/  STL [R1+0x3104], R19 ;  /* 0x0031041301007387 */ /* 0x0001e40000100800 */
[----:B0-----:R-:W-:-:S05]  /*206c0*/  LEA R19, P4, R7, R27, 0x1 ;  /* 0x0000001b07137211 */ /* 0x001fca00078808ff */
[----:B------:R0:W-:Y:S02]  /*206d0*/  STL [R1+0x3140], R19 ;  /* 0x0031401301007387 */ /* 0x0001e40000100800 */
[----:B0-----:R-:W-:Y:S02]  /*206e0*/  LEA.HI.X.SX32 R19, R14, R9, 0x1, P6 ;  /* 0x000000090e137211 */ /* 0x001fe400030f0eff */
[----:B------:R-:W2:Y:S04]  /*206f0*/  LDL.LU R14, [R1+0x1c] ;  /* 0x00001c00010e7983 */ /* 0x000ea80000300800 */
[----:B------:R3:W-:Y:S02]  /*20700*/  STL [R1+0x310c], R19 ;  /* 0x00310c1301007387 */ /* 0x0007e40000100800 */
[----:B---3--:R-:W-:-:S05]  /*20710*/  LEA R19, P6, R8, R27, 0x1 ;  /* 0x0000001b08137211 */ /* 0x008fca00078c08ff */
[----:B------:R0:W-:Y:S02]  /*20720*/  STL [R1+0x3148], R19 ;  /* 0x0031481301007387 */ /* 0x0001e40000100800 */
[----:B0-----:R-:W-:Y:S01]  /*20730*/  LEA.HI.X.SX32 R19, R18, R9, 0x1, P5 ;  /* 0x0000000912137211 */ /* 0x001fe200028f0eff */
[----:B------:R-:W-:-:S04]  /*20740*/  IMAD.MOV.U32 R18, RZ, RZ, R12 ;  /* 0x000000ffff127224 */ /* 0x000fc800078e000c */
[----:B------:R0:W-:Y:S02]  /*20750*/  STL [R1+0x3114], R19 ;  /* 0x0031141301007387 */ /* 0x0001e40000100800 */
[----:B0-----:R-:W-:Y:S02]  /*20760*/  IMAD.MOV.U32 R19, RZ, RZ, R13 ;  /* 0x000000ffff137224 */ /* 0x001fe400078e000d */
[----:B------:R-:W3:Y:S01]  /*20770*/  LDL.LU R13, [R1+0x18] ;  /* 0x00001800010d7983 */ /* 0x000ee20000300800 */
[----:B------:R-:W-:-:S05]  /*20780*/  LEA R12, P5, R29, R27, 0x1 ;  /* 0x0000001b1d0c7211 */ /* 0x000fca00078a08ff */
[----:B------:R0:W-:Y:S04]  /*20790*/  STL [R1+0x3150], R12 ;  /* 0x0031500c01007387 */ /* 0x0001e80000100800 */
[----:B0-----:R-:W3:Y:S01]  /*207a0*/  LDL.LU R12, [R1+0x14] ;  /* 0x00001400010c7983 */ /* 0x001ee20000300800 */
[-C--:B------:R-:W-:Y:S02]  /*207b0*/  LEA.HI.X.SX32 R10, R10, R9.reuse, 0x1, P3 ;  /* 0x000000090a0a7211 */ /* 0x080fe400018f0eff */
[----:B------:R-:W-:-:S03]  /*207c0*/  LEA.HI.X.SX32 R4, R4, R9, 0x1, P2 ;  /* 0x0000000904047211 */ /* 0x000fc600010f0eff */
[----:B------:R0:W-:Y:S02]  /*207d0*/  STL [R1+0x311c], R10 ;  /* 0x00311c0a01007387 */ /* 0x0001e40000100800 */
[----:B0-----:R-:W-:-:S05]  /*207e0*/  LEA R10, P3, R26, R27, 0x1 ;  /* 0x0000001b1a0a7211 */ /* 0x001fca00078608ff */
[----:B------:R0:W-:Y:S01]  /*207f0*/  STL [R1+0x3158], R10 ;  /* 0x0031580a01007387 */ /* 0x0001e20000100800 */
[----:B------:R-:W-:-:S03]  /*20800*/  LEA.HI.X.SX32 R5, R5, R9, 0x1, P1 ;  /* 0x0000000905057211 */ /* 0x000fc600008f0eff */
[----:B0-----:R-:W3:Y:S04]  /*20810*/  LDL.LU R10, [R1+0xc] ;  /* 0x00000c00010a7983 */ /* 0x001ee80000300800 */
        /* <DEDUP_REMOVED lines=11> */
[----:B--2---:R-:W-:-:S05]  /*208d0*/  LEA R6, P0, R11, R27, 0x1 ;  /* 0x0000001b0b067211 */ /* 0x004fca00078008ff */
[----:B------:R0:W-:Y:S01]  /*208e0*/  STL [R1+0x3170], R6 ;  /* 0x0031700601007387 */ /* 0x0001e20000100800 */
[----:B------:R-:W-:-:S03]  /*208f0*/  LEA.HI.X.SX32 R8, R8, R9, 0x1, P6 ;  /* 0x0000000908087211 */ /* 0x000fc600030f0eff */
[----:B0-----:R-:W2:Y:S04]  /*20900*/  LDL.LU R6, [R1+0x3828] ;  /* 0x0038280001067983 */ /* 0x001ea80000300800 */
[----:B------:R0:W-:Y:S02]  /*20910*/  STL [R1+0x313c], R7 ;  /* 0x00313c0701007387 */ /* 0x0001e40000100800 */
[----:B0-----:R-:W-:-:S05]  /*20920*/  LEA R7, P4, R23, R27, 0x1 ;  /* 0x0000001b17077211 */ /* 0x001fca00078808ff */
[----:B------:R0:W-:Y:S01]  /*20930*/  STL [R1+0x3178], R7 ;  /* 0x0031780701007387 */ /* 0x0001e20000100800 */
[----:B------:R-:W-:-:S03]  /*20940*/  LEA.HI.X.SX32 R29, R29, R9, 0x1, P5 ;  /* 0x000000091d1d7211 */ /* 0x000fc600028f0eff */
[----:B0-----:R-:W4:Y:S04]  /*20950*/  LDL.LU R7, [R1+0x3824] ;  /* 0x0038240001077983 */ /* 0x001f280000300800 */
[----:B------:R0:W-:Y:S01]  /*20960*/  STL [R1+0x3144], R8 ;  /* 0x0031440801007387 */ /* 0x0001e20000100800 */
[----:B------:R-:W-:Y:S02]  /*20970*/  LEA.HI.X.SX32 R26, R26, R9, 0x1, P3 ;  /* 0x000000091a1a7211 */ /* 0x000fe400018f0eff */
[----:B0-----:R-:W-:-:S05]  /*20980*/  LEA R8, P6, R22, R27, 0x1 ;  /* 0x0000001b16087211 */ /* 0x001fca00078c08ff */
[----:B------:R0:W-:Y:S04]  /*20990*/  STL [R1+0x3180], R8 ;  /* 0x0031800801007387 */ /* 0x0001e80000100800 */
[----:B0-----:R-:W5:Y:S04]  /*209a0*/  LDL.LU R8, [R1+0x3820] ;  /* 0x0038200001087983 */ /* 0x001f680000300800 */
[----:B------:R0:W-:Y:S02]  /*209b0*/  STL [R1+0x314c], R29 ;  /* 0x00314c1d01007387 */ /* 0x0001e40000100800 */
[----:B0-----:R-:W-:-:S05]  /*209c0*/  LEA R29, P5, R21, R27, 0x1 ;  /* 0x0000001b151d7211 */ /* 0x001fca00078a08ff */
[----:B------:R0:W-:Y:S04]  /*209d0*/  STL [R1+0x3188], R29 ;  /* 0x0031881d01007387 */ /* 0x0001e80000100800 */
[----:B------:R1:W-:Y:S01]  /*209e0*/  STL [R1+0x3154], R26 ;  /* 0x0031541a01007387 */ /* 0x0003e20000100800 */
[----:B------:R-:W-:Y:S02]  /*209f0*/  LEA.HI.X.SX32 R24, R24, R9, 0x1, P1 ;  /* 0x0000000918187211 */ /* 0x000fe400008f0eff */
[----:B0-----:R-:W-:Y:S02]  /*20a00*/  LEA R29, P3, R20, R27, 0x1 ;  /* 0x0000001b141d7211 */ /* 0x001fe400078608ff */
[----:B-1----:R-:W-:Y:S02]  /*20a10*/  LEA.HI.X.SX32 R26, R25, R9, 0x1, P2 ;  /* 0x00000009191a7211 */ /* 0x002fe400010f0eff */
[-C--:B------:R-:W-:Y:S01]  /*20a20*/  LEA R25, P2, R17, R27.reuse, 0x1 ;  /* 0x0000001b11197211 */ /* 0x080fe200078408ff */
[----:B------:R-:W-:Y:S04]  /*20a30*/  STL [R1+0x3190], R29 ;  /* 0x0031901d01007387 */ /* 0x000fe80000100800 */
[----:B------:R0:W-:Y:S04]  /*20a40*/  STL [R1+0x315c], R26 ;  /* 0x00315c1a01007387 */ /* 0x0001e80000100800 */
[----:B------:R1:W-:Y:S04]  /*20a50*/  STL [R1+0x3198], R25 ;  /* 0x0031981901007387 */ /* 0x0003e80000100800 */
[----:B------:R1:W-:Y:S01]  /*20a60*/  STL [R1+0x3164], R24 ;  /* 0x0031641801007387 */ /* 0x0003e20000100800 */
[----:B0-----:R-:W-:-:S02]  /*20a70*/  LEA R26, P1, R16, R27, 0x1 ;  /* 0x0000001b101a7211 */ /* 0x001fc400078208ff */
[----:B-1----:R-:W-:-:S03]  /*20a80*/  LEA.HI.X.SX32 R25, R11, R9, 0x1, P0 ;  /* 0x000000090b197211 */ /* 0x002fc600000f0eff */
[----:B------:R-:W-:Y:S01]  /*20a90*/  STL [R1+0x31a0], R26 ;  /* 0x0031a01a01007387 */ /* 0x000fe20000100800 */
[----:B------:R-:W-:-:S03]  /*20aa0*/  LEA R24, P0, R15, R27, 0x1 ;  /* 0x0000001b0f187211 */ /* 0x000fc600078008ff */
[----:B------:R-:W5:Y:S04]  /*20ab0*/  LDL.LU R11, [R1+0x480] ;  /* 0x00048000010b7983 */ /* 0x000f680000300800 */
[----:B------:R0:W-:Y:S04]  /*20ac0*/  STL [R1+0x316c], R25 ;  /* 0x00316c1901007387 */ /* 0x0001e80000100800 */
[----:B------:R1:W-:Y:S01]  /*20ad0*/  STL [R1+0x31a8], R24 ;  /* 0x0031a81801007387 */ /* 0x0003e20000100800 */
[-C--:B0-----:R-:W-:Y:S02]  /*20ae0*/  LEA.HI.X.SX32 R25, R23, R9.reuse, 0x1, P4 ;  /* 0x0000000917197211 */ /* 0x081fe400020f0eff */
[----:B------:R-:W-:-:S02]  /*20af0*/  LEA.HI.X.SX32 R23, R22, R9, 0x1, P6 ;  /* 0x0000000916177211 */ /* 0x000fc400030f0eff */
[----:B-1----:R-:W-:Y:S01]  /*20b00*/  LEA R24, P4, R14, R27, 0x1 ;  /* 0x0000001b0e187211 */ /* 0x002fe200078808ff */
[----:B------:R-:W-:Y:S01]  /*20b10*/  STL [R1+0x3174], R25 ;  /* 0x0031741901007387 */ /* 0x000fe20000100800 */
[----:B------:R-:W-:-:S03]  /*20b20*/  LEA.HI.X.SX32 R21, R21, R9, 0x1, P5 ;  /* 0x0000000915157211 */ /* 0x000fc600028f0eff */
[----:B------:R-:W-:Y:S04]  /*20b30*/  STL [R1+0x31b0], R24 ;  /* 0x0031b01801007387 */ /* 0x000fe80000100800 */
[----:B------:R-:W-:Y:S01]  /*20b40*/  STL [R1+0x317c], R23 ;  /* 0x00317c1701007387 */ /* 0x000fe20000100800 */
[----:B---3--:R-:W-:-:S05]  /*20b50*/  LEA R22, P6, R13, R27, 0x1 ;  /* 0x0000001b0d167211 */ /* 0x008fca00078c08ff */
[----:B------:R0:W-:Y:S04]  /*20b60*/  STL [R1+0x31b8], R22 ;  /* 0x0031b81601007387 */ /* 0x0001e80000100800 */
[----:B------:R1:W-:Y:S01]  /*20b70*/  STL [R1+0x3184], R21 ;  /* 0x0031841501007387 */ /* 0x0003e20000100800 */
[----:B0-----:R-:W-:-:S03]  /*20b80*/  LEA.HI.X.SX32 R22, R20, R9, 0x1, P3 ;  /* 0x0000000914167211 */ /* 0x001fc600018f0eff */
[----:B-1----:R-:W3:Y:S01]  /*20b90*/  LDL.LU R21, [R1+0x488] ;  /* 0x0004880001157983 */ /* 0x002ee20000300800 */
[----:B------:R-:W-:-:S05]  /*20ba0*/  LEA R23, P5, R12, R27, 0x1 ;  /* 0x0000001b0c177211 */ /* 0x000fca00078a08ff */
[----:B------:R-:W-:Y:S04]  /*20bb0*/  STL [R1+0x31c0], R23 ;  /* 0x0031c01701007387 */ /* 0x000fe80000100800 */
[----:B------:R-:W3:Y:S01]  /*20bc0*/  LDL.LU R20, [R1+0x484] ;  /* 0x0004840001147983 */ /* 0x000ee20000300800 */
[----:B------:R-:W-:-:S03]  /*20bd0*/  LEA.HI.X.SX32 R17, R17, R9, 0x1, P2 ;  /* 0x0000000911117211 */ /* 0x000fc600010f0eff */
[----:B------:R0:W-:Y:S01]  /*20be0*/  STL [R1+0x318c], R22 ;  /* 0x00318c1601007387 */ /* 0x0001e20000100800 */
[----:B------:R-:W-:Y:S02]  /*20bf0*/  LEA.HI.X.SX32 R14, R14, R9, 0x1, P4 ;  /* 0x000000090e0e7211 */ /* 0x000fe400020f0eff */
[----:B0-----:R-:W-:-:S05]  /*20c00*/  LEA R22, P3, R10, R27, 0x1 ;  /* 0x0000001b0a167211 */ /* 0x001fca00078608ff */
[----:B------:R0:W-:Y:S04]  /*20c10*/  STL [R1+0x31c8], R22 ;  /* 0x0031c81601007387 */ /* 0x0001e80000100800 */
[----:B------:R4:W-:Y:S01]  /*20c20*/  STL [R1+0x3194], R17 ;  /* 0x0031941101007387 */ /* 0x0009e20000100800 */
[-C--:B0-----:R-:W-:Y:S02]  /*20c30*/  LEA.HI.X.SX32 R22, R16, R9.reuse, 0x1, P1 ;  /* 0x0000000910167211 */ /* 0x081fe400008f0eff */
[-C--:B------:R-:W-:Y:S01]  /*20c40*/  LEA.HI.X.SX32 R16, R15, R9.reuse, 0x1, P0 ;  /* 0x000000090f107211 */ /* 0x080fe200000f0eff */
[----:B------:R-:W-:Y:S01]  /*20c50*/  IMAD R0, R0, c[0x0][0x190], RZ ;  /* 0x0000640000007a24 */ /* 0x000fe200078e02ff */
[----:B------:R-:W-:Y:S01]  /*20c60*/  LEA.HI.X.SX32 R10, R10, R9, 0x1, P3 ;  /* 0x000000090a0a7211 */ /* 0x000fe200018f0eff */
[----:B------:R-:W-:Y:S01]  /*20c70*/  IMAD R28, R28, c[0x0][0x190], RZ ;  /* 0x000064001c1c7a24 */ /* 0x000fe200078e02ff */
[----:B--2---:R-:W-:-:S04]  /*20c80*/  LEA R15, P0, R6, R27, 0x1 ;  /* 0x0000001b060f7211 */ /* 0x004fc800078008ff */
[----:B------:R-:W-:Y:S02]  /*20c90*/  LEA.HI.X.SX32 R6, R6, R9, 0x1, P0 ;  /* 0x0000000906067211 */ /* 0x000fe400000f0eff */
[-C--:B----4-:R-:W-:Y:S02]  /*20ca0*/  LEA R17, P1, R7, R27.reuse, 0x1 ;  /* 0x0000001b07117211 */ /* 0x090fe400078208ff */
[----:B-----5:R-:W-:-:S05]  /*20cb0*/  LEA R23, P2, R8, R27, 0x1 ;  /* 0x0000001b08177211 */ /* 0x020fca00078408ff */
[----:B------:R-:W-:Y:S04]  /*20cc0*/  STL [R1+0x31d0], R23 ;  /* 0x0031d01701007387 */ /* 0x000fe80000100800 */
[----:B------:R-:W-:Y:S04]  /*20cd0*/  STL [R1+0x319c], R22 ;  /* 0x00319c1601007387 */ /* 0x000fe80000100800 */
[----:B------:R-:W-:Y:S04]  /*20ce0*/  STL [R1+0x31d8], R17 ;  /* 0x0031d81101007387 */ /* 0x000fe80000100800 */
[----:B------:R0:W-:Y:S04]  /*20cf0*/  STL [R1+0x31a4], R16 ;  /* 0x0031a41001007387 */ /* 0x0001e80000100800 */
[----:B------:R1:W-:Y:S04]  /*20d00*/  STL [R1+0x31dc], R15 ;  /* 0x0031dc0f01007387 */ /* 0x0003e80000100800 */
[----:B------:R2:W-:Y:S01]  /*20d10*/  STL [R1+0x31ac], R14 ;  /* 0x0031ac0e01007387 */ /* 0x0005e20000100800 */
[----:B0-----:R-:W-:-:S02]  /*20d20*/  LEA R16, P4, R4, R27, 0x1 ;  /* 0x0000001b04107211 */ /* 0x001fc400078808ff */
[-C--:B-1----:R-:W-:Y:S02]  /*20d30*/  LEA.HI.X.SX32 R15, R13, R9.reuse, 0x1, P6 ;  /* 0x000000090d0f7211 */ /* 0x082fe400030f0eff */
[----:B------:R-:W-:Y:S02]  /*20d40*/  LEA.HI.X.SX32 R13, R12, R9, 0x1, P5 ;  /* 0x000000090c0d7211 */ /* 0x000fe400028f0eff */
[-C--:B--2---:R-:W-:Y:S01]  /*20d50*/  LEA R14, P6, R3, R27.reuse, 0x1 ;  /* 0x0000001b030e7211 */ /* 0x084fe200078c08ff */
[----:B------:R-:W-:Y:S01]  /*20d60*/  STL [R1+0x31e0], R16 ;  /* 0x0031e01001007387 */ /* 0x000fe20000100800 */
[----:B------:R-:W-:-:S03]  /*20d70*/  LEA R12, P5, R2, R27, 0x1 ;  /* 0x0000001b020c7211 */ /* 0x000fc600078a08ff */
        /* <DEDUP_REMOVED lines=10> */
[----:B------:R-:W-:Y:S02]  /*20e20*/  LEA R7, P1, R28, R27, 0x1 ;  /* 0x0000001b1c077211 */ /* 0x000fe400078208ff */
[-C--:B------:R-:W-:Y:S01]  /*20e30*/  LEA.HI.X.SX32 R4, R4, R9.reuse, 0x1, P4 ;  /* 0x0000000904047211 */ /* 0x080fe200020f0eff */
[----:B------:R-:W-:Y:S01]  /*20e40*/  STL [R1+0x31cc], R12 ;  /* 0x0031cc0c01007387 */ /* 0x000fe20000100800 */
[----:B------:R-:W-:-:S02]  /*20e50*/  LEA.HI.X.SX32 R3, R3, R9, 0x1, P6 ;  /* 0x0000000903037211 */ /* 0x000fc400030f0eff */
[-C--:B------:R-:W-:Y:S01]  /*20e60*/  LEA.HI.X.SX32 R2, R2, R9.reuse, 0x1, P5 ;  /* 0x0000000902027211 */ /* 0x080fe200028f0eff */
[----:B------:R0:W-:Y:S01]  /*20e70*/  STL [R1+0x31f0], R10 ;  /* 0x0031f00a01007387 */ /* 0x0001e20000100800 */
[----:B------:R-:W-:-:S03]  /*20e80*/  LEA.HI.X.SX32 R0, R0, R9, 0x1, P3 ;  /* 0x0000000900007211 */ /* 0x000fc600018f0eff */
[----:B------:R-:W-:Y:S04]  /*20e90*/  STL [R1+0x31d4], R8 ;  /* 0x0031d40801007387 */ /* 0x000fe80000100800 */
[----:B------:R-:W-:Y:S01]  /*20ea0*/  STL [R1+0x2c30], R7 ;  /* 0x002c300701007387 */ /* 0x000fe20000100800 */
[----:B0-----:R-:W-:-:S03]  /*20eb0*/  IMAD.MOV.U32 R10, RZ, RZ, c[0x0][0x188] ;  /* 0x00006200ff0a7624 */ /* 0x001fc600078e00ff */
[----:B------:R-:W-:Y:S01]  /*20ec0*/  STL [R1+0x2c1c], R6 ;  /* 0x002c1c0601007387 */ /* 0x000fe20000100800 */
[----:B------:R-:W-:Y:S01]  /*20ed0*/  LEA R16, P0, R11, c[0x0][0x160], 0x1 ;  /* 0x000058000b107a11 */ /* 0x000fe200078008ff */
[----:B------:R-:W-:Y:S02]  /*20ee0*/  IMAD R10, R10, 0x7f, RZ ;  /* 0x0000007f0a0a7824 */ /* 0x000fe400078e02ff */
[----:B------:R0:W-:Y:S04]  /*20ef0*/  STL [R1+0x2c20], R4 ;  /* 0x002c200401007387 */ /* 0x0001e80000100800 */
[----:B------:R-:W-:Y:S04]  /*20f00*/  STL [R1+0x2c24], R3 ;  /* 0x002c240301007387 */ /* 0x000fe80000100800 */
[----:B------:R1:W-:Y:S01]  /*20f10*/  STL [R1+0x2c28], R2 ;  /* 0x002c280201007387 */ /* 0x0003e20000100800 */
[----:B0-----:R-:W-:-:S03]  /*20f20*/  LEA.HI.X.SX32 R4, R5, R9, 0x1, P2 ;  /* 0x0000000905047211 */ /* 0x001fc600010f0eff */
[----:B------:R0:W-:Y:S01]  /*20f30*/  STL [R1+0x2c2c], R0 ;  /* 0x002c2c0001007387 */ /* 0x0001e20000100800 */
[----:B------:R-:W-:Y:S01]  /*20f40*/  LEA.HI.X.SX32 R17, R11, c[0x0][0x164], 0x1, P0 ;  /* 0x000059000b117a11 */ /* 0x000fe200000f0eff */
[----:B-1----:R-:W-:Y:S01]  /*20f50*/  IMAD.WIDE R2, R10, 0x2, R18 ;  /* 0x000000020a027825 */ /* 0x002fe200078e0212 */
[----:B0-----:R-:W-:Y:S01]  /*20f60*/  LEA.HI.X.SX32 R0, R28, R9, 0x1, P1 ;  /* 0x000000091c007211 */ /* 0x001fe200008f0eff */
[----:B------:R0:W-:Y:S01]  /*20f70*/  STL [R1+0x2c34], R4 ;  /* 0x002c340401007387 */ /* 0x0001e20000100800 */
[----:B---3--:R-:W-:-:S03]  /*20f80*/  LEA R12, P1, R21, c[0x0][0x160], 0x1 ;  /* 0x00005800150c7a11 */ /* 0x008fc600078208ff */
[----:B------:R1:W-:Y:S01]  /*20f90*/  STL [R1+0x1c38], R0 ;  /* 0x001c380001007387 */ /* 0x0003e20000100800 */
[----:B------:R-:W-:Y:S01]  /*20fa0*/  IMAD.MOV.U32 R11, RZ, RZ, c[0x0][0x188] ;  /* 0x00006200ff0b7624 */ /* 0x000fe200078e00ff */
[----:B------:R-:W-:Y:S02]  /*20fb0*/  LEA.HI.X.SX32 R13, R21, c[0x0][0x164], 0x1, P1 ;  /* 0x00005900150d7a11 */ /* 0x000fe400008f0eff */
[----:B------:R-:W-:Y:S01]  /*20fc0*/  STL [R1+0x2c14], R2 ;  /* 0x002c140201007387 */ /* 0x000fe20000100800 */
[----:B0-----:R-:W-:Y:S01]  /*20fd0*/  IMAD.WIDE R4, R10, 0x2, R16 ;  /* 0x000000020a047825 */ /* 0x001fe200078e0210 */
[----:B------:R-:W-:-:S04]  /*20fe0*/  LEA R14, P2, R20, c[0x0][0x160], 0x1 ;  /* 0x00005800140e7a11 */ /* 0x000fc800078408ff */
[----:B------:R-:W-:Y:S01]  /*20ff0*/  LEA.HI.X.SX32 R15, R20, c[0x0][0x164], 0x1, P2 ;  /* 0x00005900140f7a11 */ /* 0x000fe200010f0eff */
[----:B------:R0:W-:Y:S01]  /*21000*/  STL [R1+0x1c3c], R3 ;  /* 0x001c3c0301007387 */ /* 0x0001e20000100800 */
[----:B-1----:R-:W-:-:S03]  /*21010*/  IMAD R0, R11, 0x7e, RZ ;  /* 0x0000007e0b007824 */ /* 0x002fc600078e02ff */
[----:B------:R-:W-:Y:S01]  /*21020*/  STL.64 [R1+0x1c00], R16 ;  /* 0x001c001001007387 */ /* 0x000fe20000100a00 */
[----:B------:R-:W-:-:S03]  /*21030*/  IMAD.WIDE R6, R10, 0x2, R14 ;  /* 0x000000020a067825 */ /* 0x000fc600078e020e */
[----:B------:R-:W-:Y:S01]  /*21040*/  STL.64 [R1+0x1bf8], R12 ;  /* 0x001bf80c01007387 */ /* 0x000fe20000100a00 */
[----:B0-----:R-:W-:-:S03]  /*21050*/  IMAD.WIDE R2, R10, 0x2, R12 ;  /* 0x000000020a027825 */ /* 0x001fc600078e020c */
[----:B------:R-:W-:Y:S04]  /*21060*/  STL.64 [R1+0x1bf0], R14 ;  /* 0x001bf00e01007387 */ /* 0x000fe80000100a00 */
[----:B------:R-:W-:Y:S04]  /*21070*/  STL [R1+0x2c18], R4 ;  /* 0x002c180401007387 */ /* 0x000fe80000100800 */
[----:B------:R0:W-:Y:S04]  /*21080*/  STL [R1+0x2c0c], R5 ;  /* 0x002c0c0501007387 */ /* 0x0001e80000100800 */
[----:B------:R-:W-:Y:S04]  /*21090*/  STL [R1+0x2c10], R6 ;  /* 0x002c100601007387 */ /* 0x000fe80000100800 */
[----:B------:R1:W-:Y:S01]  /*210a0*/  STL [R1+0x2bf4], R7 ;  /* 0x002bf40701007387 */ /* 0x0003e20000100800 */
[----:B0-----:R-:W-:-:S03]  /*210b0*/  IMAD.WIDE R4, R0, 0x2, R18 ;  /* 0x0000000200047825 */ /* 0x001fc600078e0212 */
[----:B------:R-:W-:Y:S04]  /*210c0*/  STL [R1+0x2c08], R2 ;  /* 0x002c080201007387 */ /* 0x000fe80000100800 */
[----:B------:R0:W-:Y:S01]  /*210d0*/  STL [R1+0x2c00], R3 ;  /* 0x002c000301007387 */ /* 0x0001e20000100800 */
[----:B-1----:R-:W-:-:S03]  /*210e0*/  IMAD.WIDE R6, R0, 0x2, R14 ;  /* 0x0000000200067825 */ /* 0x002fc600078e020e */
[----:B------:R-:W-:Y:S01]  /*210f0*/  STL [R1+0x2c04], R4 ;  /* 0x002c040401007387 */ /* 0x000fe20000100800 */
[----:B------:R-:W-:Y:S02]  /*21100*/  IMAD R8, R11, 0x7d, RZ ;  /* 0x0000007d0b087824 */ /* 0x000fe400078e02ff */
[C---:B0-----:R-:W-:Y:S01]  /*21110*/  IMAD.WIDE R2, R0.reuse, 0x2, R16 ;  /* 0x0000000200027825 */ /* 0x041fe200078e0210 */
[----:B------:R0:W-:Y:S04]  /*21120*/  STL [R1+0x2bf8], R5 ;  /* 0x002bf80501007387 */ /* 0x0001e80000100800 */
[----:B------:R-:W-:Y:S04]  /*21130*/  STL [R1+0x2bfc], R2 ;  /* 0x002bfc0201007387 */ /* 0x000fe80000100800 */
[----:B------:R1:W-:Y:S01]  /*21140*/  STL [R1+0x2bec], R3 ;  /* 0x002bec0301007387 */ /* 0x0003e20000100800 */
[----:B0-----:R-:W-:-:S03]  /*21150*/  IMAD.WIDE R4, R0, 0x2, R12 ;  /* 0x0000000200047825 */ /* 0x001fc600078e020c */
[----:B------:R-:W-:Y:S04]  /*21160*/  STL [R1+0x2bf0], R6 ;  /* 0x002bf00601007387 */ /* 0x000fe80000100800 */
[----:B------:R0:W-:Y:S01]  /*21170*/  STL [R1+0x2bd4], R7 ;  /* 0x002bd40701007387 */ /* 0x0001e20000100800 */
[----:B-1----:R-:W-:-:S03]  /*21180*/  IMAD.WIDE R2, R8, 0x2, R18 ;  /* 0x0000000208027825 */ /* 0x002fc600078e0212 */
[----:B------:R-:W-:Y:S04]  /*21190*/  STL [R1+0x2be8], R4 ;  /* 0x002be80401007387 */ /* 0x000fe80000100800 */
[----:B------:R1:W-:Y:S01]  /*211a0*/  STL [R1+0x2be0], R5 ;  /* 0x002be00501007387 */ /* 0x0003e20000100800 */
[----:B0-----:R-:W-:-:S03]  /*211b0*/  IMAD.WIDE R6, R8, 0x2, R14 ;  /* 0x0000000208067825 */ /* 0x001fc600078e020e */
[----:B------:R-:W-:Y:S01]  /*211c0*/  STL [R1+0x2be4], R2 ;  /* 0x002be40201007387 */ /* 0x000fe20000100800 */
[----:B------:R-:W-:Y:S02]  /*211d0*/  IMAD R0, R11, 0x7c, RZ ;  /* 0x0000007c0b007824 */ /* 0x000fe400078e02ff */
[C---:B-1----:R-:W-:Y:S01]  /*211e0*/  IMAD.WIDE R4, R8.reuse, 0x2, R16 ;  /* 0x0000000208047825 */ /* 0x042fe200078e0210 */
        /* <DEDUP_REMOVED lines=362> */
[----:B-1----:R-:W-:-:S03]  /*22890*/  IMAD.WIDE R4, R8, 0x2, R16 ;  /* 0x0000000208047825 */ /* 0x002fc600078e0210 */
[----:B------:R0:W-:Y:S01]  /*228a0*/  STL [R1+0x2858], R3 ;  /* 0x0028580301007387 */ /* 0x0001e20000100800 */
[----:B------:R-:W-:-:S03]  /*228b0*/  IMAD R0, R11, 0x60, RZ ;  /* 0x000000600b007824 */ /* 0x000fc600078e02ff */
        /* <DEDUP_REMOVED lines=8> */
[----:B------:R-:W-:Y:S02]  /*22940*/  IMAD R8, R11, 0x5f, RZ ;  /* 0x0000005f0b087824 */ /* 0x000fe400078e02ff */
[C---:B0-----:R-:W-:Y:S01]  /*22950*/  IMAD.WIDE R6, R0.reuse, 0x2, R14 ;  /* 0x0000000200067825 */ /* 0x041fe200078e020e */
[----:B------:R-:W-:Y:S03]  /*22960*/  STL [R1+0x2844], R4 ;  /* 0x0028440401007387 */ /* 0x000fe60000100800 */
        /* <DEDUP_REMOVED lines=12> */
[----:B------:R-:W-:-:S03]  /*22a30*/  IMAD R0, R11, 0x5e, RZ ;  /* 0x0000005e0b007824 */ /* 0x000fc600078e02ff */
[----:B------:R0:W-:Y:S01]  /*22a40*/  STL [R1+0x2818], R3 ;  /* 0x0028180301007387 */ /* 0x0001e20000100800 */
[----:B-1----:R-:W-:-:S03]  /*22a50*/  IMAD.WIDE R4, R8, 0x2, R14 ;  /* 0x0000000208047825 */ /* 0x002fc600078e020e */
        /* <DEDUP_REMOVED lines=11> */
[----:B-1----:R-:W-:Y:S01]  /*22b10*/  IMAD.WIDE R2, R0, 0x2, R16 ;  /* 0x0000000200027825 */ /* 0x002fe200078e0210 */
[----:B------:R0:W-:Y:S03]  /*22b20*/  STL [R1+0x2800], R7 ;  /* 0x0028000701007387 */ /* 0x0001e60000100800 */
[----:B------:R-:W-:Y:S01]  /*22b30*/  IMAD.WIDE R8, R10, 0x2, R18 ;  /* 0x000000020a087825 */ /* 0x000fe200078e0212 */
        /* <DEDUP_REMOVED lines=368> */
[----:B------:R-:W-:-:S03]  /*24240*/  IMAD.SHL.U32 R0, R11, 0x40, RZ ;  /* 0x000000400b007824 */ /* 0x000fc600078e00ff */
        /* <DEDUP_REMOVED lines=810> */
[----:B------:R0:W-:Y:S04]  /*274f0*/  STL [R1+0x27a0], R8 ;  /* 0x0027a00801007387 */ /* 0x0001e80000100800 */
[----:B------:R-:W-:Y:S01]  /*27500*/  STL [R1+0x279c], R9 ;  /* 0x00279c0901007387 */ /* 0x000fe20000100800 */
[----:B-1----:R-:W-:-:S03]  /*27510*/  IMAD.WIDE R6, R10, 0x2, R12 ;  /* 0x000000020a067825 */ /* 0x002fc600078e020c */
[----:B------:R-:W-:Y:S01]  /*27520*/  STL [R1+0x27a8], R2 ;  /* 0x0027a80201007387 */ /* 0x000fe20000100800 */
[----:B0-----:R-:W-:-:S03]  /*27530*/  IMAD.SHL.U32 R8, R11, 0x2, RZ ;  /* 0x000000020b087824 */ /* 0x001fc600078e00ff */
        /* <DEDUP_REMOVED lines=11> */
[----:B------:R-:W-:-:S03]  /*275f0*/  IMAD.WIDE R8, R8, 0x2, R12 ;  /* 0x0000000208087825 */ /* 0x000fc600078e020c */
[----:B------:R-:W-:Y:S01]  /*27600*/  STL [R1+0x27c4], R5 ;  /* 0x0027c40501007387 */ /* 0x000fe20000100800 */
[----:B-1----:R-:W-:-:S03]  /*27610*/  IMAD.WIDE R2, R11, 0x2, R18 ;  /* 0x000000020b027825 */ /* 0x002fc600078e0212 */
[----:B------:R-:W-:Y:S04]  /*27620*/  STL [R1+0x27d0], R6 ;  /* 0x0027d00601007387 */ /* 0x000fe80000100800 */
[----:B------:R-:W-:Y:S04]  /*27630*/  STL [R1+0x27cc], R7 ;  /* 0x0027cc0701007387 */ /* 0x000fe80000100800 */
[----:B------:R-:W-:Y:S04]  /*27640*/  STL [R1+0x27d8], R8 ;  /* 0x0027d80801007387 */ /* 0x000fe80000100800 */
[----:B------:R-:W-:Y:S04]  /*27650*/  STL [R1+0x27d4], R9 ;  /* 0x0027d40901007387 */ /* 0x000fe80000100800 */
[----:B------:R-:W-:Y:S04]  /*27660*/  STL [R1+0x27e0], R2 ;  /* 0x0027e00201007387 */ /* 0x000fe80000100800 */
[----:B------:R0:W-:Y:S02]  /*27670*/  STL [R1+0x27dc], R3 ;  /* 0x0027dc0301007387 */ /* 0x0001e40000100800 */
[----:B0-----:R-:W-:-:S02]  /*27680*/  IMAD.WIDE R2, R11, 0x2, R12 ;  /* 0x000000020b027825 */ /* 0x001fc400078e020c */
[----:B------:R-:W0:Y:S02]  /*27690*/  S2R R13, SR_TID.X ;  /* 0x00000000000d7919 */ /* 0x000e240000002100 */
[----:B------:R-:W-:-:S04]  /*276a0*/  IMAD.WIDE R4, R11, 0x2, R16 ;  /* 0x000000020b047825 */ /* 0x000fc800078e0210 */
[----:B------:R-:W-:Y:S01]  /*276b0*/  IMAD.WIDE R6, R11, 0x2, R14 ;  /* 0x000000020b067825 */ /* 0x000fe200078e020e */
[----:B------:R-:W-:Y:S04]  /*276c0*/  STL [R1+0x27e8], R4 ;  /* 0x0027e80401007387 */ /* 0x000fe80000100800 */
[----:B------:R0:W-:Y:S04]  /*276d0*/  STL [R1+0x27e4], R5 ;  /* 0x0027e40501007387 */ /* 0x0001e80000100800 */
[----:B------:R-:W-:Y:S04]  /*276e0*/  STL [R1+0x27f0], R6 ;  /* 0x0027f00601007387 */ /* 0x000fe80000100800 */
[----:B------:R-:W-:Y:S04]  /*276f0*/  STL [R1+0x27ec], R7 ;  /* 0x0027ec0701007387 */ /* 0x000fe80000100800 */
[----:B------:R-:W-:Y:S01]  /*27700*/  STL [R1+0x27f8], R2 ;  /* 0x0027f80201007387 */ /* 0x000fe20000100800 */
[----:B0-----:R-:W-:-:S03]  /*27710*/  IMAD.SHL.U32 R5, R13, 0x200, RZ ;  /* 0x000002000d057824 */ /* 0x001fc600078e00ff */
[----:B------:R0:W-:Y:S04]  /*27720*/  STL [R1+0x27f4], R3 ;  /* 0x0027f40301007387 */ /* 0x0001e80000100800 */
        /* <DEDUP_REMOVED lines=853> */
[----:B------:R-:W2:Y:S04]  /*2ac80*/  S2R R12, SR_TID.X ;  /* 0x00000000000c7919 */ /* 0x000ea80000002100 */
        /* <DEDUP_REMOVED lines=10> */
[----:B--2---:R-:W-:Y:S01]  /*2ad30*/  LOP3.LUT R12, R12, 0x7f, RZ, 0xc0, !PT ;  /* 0x0000007f0c0c7812 */ /* 0x004fe200078ec0ff */
[----:B------:R-:W-:Y:S01]  /*2ad40*/  IMAD.SHL.U32 R4, R13, 0x40, RZ ;  /* 0x000000400d047824 */ /* 0x000fe200078e00ff */
[----:B------:R-:W-:Y:S01]  /*2ad50*/  ULDC UR4, c[0x0][0x18c] ;  /* 0x0000630000047ab9 */ /* 0x000fe20000000800 */
[----:B0-----:R-:W-:-:S02]  /*2ad60*/  IMAD.SHL.U32 R3, R11, 0x80, RZ ;  /* 0x000000800b037824 */ /* 0x001fc400078e00ff */
[----:B------:R-:W-:Y:S01]  /*2ad70*/  IMAD.SHL.U32 R2, R12, 0x2, RZ ;  /* 0x000000020c027824 */ /* 0x000fe200078e00ff */
[----:B------:R-:W-:Y:S02]  /*2ad80*/  USHF.L.U32 UR4, UR4, 0x7, URZ ;  /* 0x0000000704047899 */ /* 0x000fe4000800063f */
[----:B------:R-:W2:Y:S04]  /*2ad90*/  LDL.LU R11, [R1+0x494] ;  /* 0x00049400010b7983 */ /* 0x000ea80000300800 */
[----:B------:R-:W3:Y:S01]  /*2ada0*/  LDL.LU R14, [R1+0x49c] ;  /* 0x00049c00010e7983 */ /* 0x000ee20000300800 */
[----:B------:R-:W-:Y:S01]  /*2adb0*/  IMAD.SHL.U32 R13, R13, 0x2, RZ ;  /* 0x000000020d0d7824 */ /* 0x000fe200078e00ff */
[----:B------:R-:W-:Y:S01]  /*2adc0*/  LOP3.LUT R4, R4, 0x800, RZ, 0xc0, !PT ;  /* 0x0000080004047812 */ /* 0x000fe200078ec0ff */
[----:B------:R-:W-:Y:S01]  /*2add0*/  USHF.R.S32.HI UR5, URZ, 0x1f, UR4 ;  /* 0x0000001f3f057899 */ /* 0x000fe20008011404 */
[----:B------:R-:W0:Y:S01]  /*2ade0*/  S2R R12, SR_TID.X ;  /* 0x00000000000c7919 */ /* 0x000e220000002100 */
[----:B------:R-:W-:Y:S01]  /*2adf0*/  SHF.R.S32.HI R0, RZ, 0x1f, R3 ;  /* 0x0000001fff007819 */ /* 0x000fe20000011403 */
[----:B------:R-:W-:Y:S01]  /*2ae00*/  USHF.L.U32 UR8, UR4, 0x1, URZ ;  /* 0x0000000104087899 */ /* 0x000fe2000800063f */
[C---:B------:R-:W-:Y:S01]  /*2ae10*/  LOP3.LUT R7, R2.reuse, 0x20, RZ, 0x3c, !PT ;  /* 0x0000002002077812 */ /* 0x040fe200078e3cff */
[----:B------:R4:W-:Y:S01]  /*2ae20*/  STL [R1+0x3420], R4 ;  /* 0x0034200401007387 */ /* 0x0009e20000100800 */
[----:B------:R-:W-:Y:S01]  /*2ae30*/  SHF.L.U64.HI R0, R3, 0x1, R0 ;  /* 0x0000000103007819 */ /* 0x000fe20000010200 */
[----:B------:R-:W-:Y:S01]  /*2ae40*/  USHF.L.U64.HI UR5, UR4, 0x1, UR5 ;  /* 0x0000000104057899 */ /* 0x000fe20008010205 */
[----:B------:R-:W-:-:S02]  /*2ae50*/  LOP3.LUT R7, R2, 0x50, RZ, 0x3c, !PT ;  /* 0x0000005002077812 */ /* 0x000fc400078e3cff */
[----:B0-----:R-:W-:-:S05]  /*2ae60*/  LOP3.LUT R12, R12, 0x7, RZ, 0xc0, !PT ;  /* 0x000000070c0c7812 */ /* 0x001fca00078ec0ff */
[----:B------:R-:W-:-:S05]  /*2ae70*/  IMAD R12, R12, 0x110, RZ ;  /* 0x000001100c0c7824 */ /* 0x000fca00078e02ff */
[----:B------:R-:W-:-:S04]  /*2ae80*/  LOP3.LUT R12, R12, 0x30, R13, 0x78, !PT ;  /* 0x000000300c0c7812 */ /* 0x000fc800078e780d */
[----:B----4-:R-:W-:Y:S02]  /*2ae90*/  LOP3.LUT R4, R12, R4, RZ, 0xfc, !PT ;  /* 0x000000040c047212 */ /* 0x010fe400078efcff */
[----:B--2---:R-:W-:Y:S02]  /*2aea0*/  LOP3.LUT R3, R11, 0x2000, R5, 0xf8, !PT ;  /* 0x000020000b037812 */ /* 0x004fe400078ef805 */
[C---:B-1----:R-:W-:Y:S02]  /*2aeb0*/  LOP3.LUT R5, R2.reuse, 0x10, RZ, 0x3c, !PT ;  /* 0x0000001002057812 */ /* 0x042fe400078e3cff */
[----:B---3--:R-:W-:Y:S02]  /*2aec0*/  SHF.R.S32.HI R6, RZ, 0x7, R14 ;  /* 0x00000007ff067819 */ /* 0x008fe4000001140e */
[C---:B------:R-:W-:Y:S02]  /*2aed0*/  LOP3.LUT R5, R2.reuse, 0x40, RZ, 0x3c, !PT ;  /* 0x0000004002057812 */ /* 0x040fe400078e3cff */
[C---:B------:R-:W-:Y:S01]  /*2aee0*/  LOP3.LUT R5, R2.reuse, 0x70, RZ, 0x3c, !PT ;  /* 0x0000007002057812 */ /* 0x040fe200078e3cff */
[----:B------:R0:W-:Y:S04]  /*2aef0*/  STL [R1+0x3418], R6 ;  /* 0x0034180601007387 */ /* 0x0001e80000100800 */
[----:B------:R-:W-:Y:S04]  /*2af00*/  STL [R1+0x1084], RZ ;  /* 0x001084ff01007387 */ /* 0x000fe80000100800 */
[----:B------:R-:W-:Y:S01]  /*2af10*/  STL [R1+0x1088], RZ ;  /* 0x001088ff01007387 */ /* 0x000fe20000100800 */
[----:B0-----:R-:W-:-:S03]  /*2af20*/  LOP3.LUT R6, R2, 0x30, RZ, 0x3c, !PT ;  /* 0x0000003002067812 */ /* 0x001fc600078e3cff */
[----:B------:R0:W-:Y:S01]  /*2af30*/  STL [R1+0xd3c], R4 ;  /* 0x000d3c0401007387 */ /* 0x0001e20000100800 */
[----:B------:R-:W-:-:S03]  /*2af40*/  LOP3.LUT R6, R2, 0x60, RZ, 0x3c, !PT ;  /* 0x0000006002067812 */ /* 0x000fc600078e3cff */
[----:B------:R-:W-:Y:S04]  /*2af50*/  STL [R1+0x108c], RZ ;  /* 0x00108cff01007387 */ /* 0x000fe80000100800 */
[----:B------:R1:W-:Y:S01]  /*2af60*/  STL [R1+0xd30], R3 ;  /* 0x000d300301007387 */ /* 0x0003e20000100800 */
[----:B0-----:R-:W-:-:S03]  /*2af70*/  LOP3.LUT R4, R4, 0x40, RZ, 0x3c, !PT ;  /* 0x0000004004047812 */ /* 0x001fc600078e3cff */
[----:B------:R0:W-:Y:S04]  /*2af80*/  STL [R1+0xfb0], RZ ;  /* 0x000fb0ff01007387 */ /* 0x0001e80000100800 */
[----:B------:R0:W-:Y:S01]  /*2af90*/  STL [R1+0xfb4], RZ ;  /* 0x000fb4ff01007387 */ /* 0x0001e20000100800 */
[----:B-1----:R-:W-:-:S03]  /*2afa0*/  LOP3.LUT R3, R3, 0x40, RZ, 0x3c, !PT ;  /* 0x0000004003037812 */ /* 0x002fc600078e3cff */
        /* <DEDUP_REMOVED lines=159> */
[----:B------:R0:W-:Y:S02]  /*2b9a0*/  STL [R1+0x1be0], R4 ;  /* 0x001be00401007387 */ /* 0x0001e40000100800 */
.L_x_3:
[----:B01----:R-:W2:Y:S04]  /*2b9b0*/  LDL.64 R4, [R1+0x1bf8] ;  /* 0x001bf80001047983 */ /* 0x003ea80000100a00 */
[----:B--2---:R0:W-:Y:S04]  /*2b9c0*/  STL [R1+0x7098], R5 ;  /* 0x0070980501007387 */ /* 0x0041e80000100800 */
[----:B0-----:R-:W2:Y:S01]  /*2b9d0*/  LDL R5, [R1+0x1c18] ;  /* 0x001c180001057983 */ /* 0x001ea20000100800 */
[----:B-----5:R-:W-:-:S03]  /*2b9e0*/  IMAD.MOV.U32 R13, RZ, RZ, -0x80 ;  /* 0xffffff80ff0d7424 */ /* 0x020fc600078e00ff */
        /* <DEDUP_REMOVED lines=74> */
[----:B------:R-:W-:Y:S01]  /*2be90*/  STL [R1+0x6abc], R15 ;  /* 0x006abc0f01007387 */ /* 0x000fe20000100800 */
[----:B--2---:R-:W-:-:S03]  /*2bea0*/  IMAD R13, R5, R13, c[0x0][0x180] ;  /* 0x00006000050d7624 */ /* 0x004fc600078e020d */
        /* <DEDUP_REMOVED lines=414> */
[----:B------:R-:W2:Y:S01]  /*2d890*/  LDL.LU R5, [R1+0x7098] ;  /* 0x0070980001057983 */ /* 0x000ea20000300800 */
[----:B------:R-:W-:-:S02]  /*2d8a0*/  ISETP.GT.AND P0, PT, R13, RZ, PT ;  /* 0x000000ff0d00720c */ /* 0x000fc40003f04270 */
[----:B0-----:R-:W-:Y:S02]  /*2d8b0*/  PRMT R29, RZ, 0x7610, R29 ;  /* 0x00007610ff1d7816 */ /* 0x001fe4000000001d */
[----:B------:R-:W-:Y:S02]  /*2d8c0*/  PRMT R15, RZ, 0x7610, R15 ;  /* 0x00007610ff0f7816 */ /* 0x000fe4000000000f */
[----:B------:R-:W-:-:S07]  /*2d8d0*/  ISETP.GT.AND P1, PT, R13, 0x1, PT ;  /* 0x000000010d00780c */ /* 0x000fce0003f24270 */
[----:B--2---:R-:W2:Y:S04]  /*2d8e0*/  @P0 LDG.E.U16 R29, [R4.64] ;  /* 0x00000006041d0981 */ /* 0x004ea8000c1e1500 */
[----:B--2---:R0:W-:Y:S04]  /*2d8f0*/  STL [R1+0x8ec], R29 ;  /* 0x0008ec1d01007387 */ /* 0x0041e80000100800 */
[----:B0-----:R-:W2:Y:S04]  /*2d900*/  LDL.LU R29, [R1+0x7094] ;  /* 0x00709400011d7983 */ /* 0x001ea80000300800 */
[----:B------:R-:W3:Y:S01]  /*2d910*/  LDL.64 R4, [R1+0x1bf0] ;  /* 0x001bf00001047983 */ /* 0x000ee20000100a00 */
[----:B--2---:R-:W-:-:S03]  /*2d920*/  PRMT R29, RZ, 0x7610, R29 ;  /* 0x00007610ff1d7816 */ /* 0x004fc6000000001d */
[----:B---3--:R-:W2:Y:S04]  /*2d930*/  @P0 LDG.E.U16 R15, [R4.64] ;  /* 0x00000006040f0981 */ /* 0x008ea8000c1e1500 */
        /* <DEDUP_REMOVED lines=12> */
[----:B------:R-:W3:Y:S04]  /*2da00*/  LDL R4, [R1+0x27f4] ;  /* 0x0027f40001047983 */ /* 0x000ee80000100800 */
[----:B------:R-:W3:Y:S01]  /*2da10*/  LDL R5, [R1+0x27f8] ;  /* 0x0027f80001057983 */ /* 0x000ee20000100800 */
[----:B------:R-:W-:-:S02]  /*2da20*/  ISETP.GT.AND P0, PT, R13, 0x2, PT ;  /* 0x000000020d00780c */ /* 0x000fc40003f04270 */
[----:B--2---:R-:W-:Y:S02]  /*2da30*/  PRMT R15, RZ, 0x7610, R15 ;  /* 0x00007610ff0f7816 */ /* 0x004fe4000000000f */
[----:B---3--:R-:W-:-:S04]  /*2da40*/  @P1 LOP3.LUT R5, R5, R4, RZ, 0x3c, !PT ;  /* 0x0000000405051212 */ /* 0x008fc800078e3cff */
[----:B------:R-:W-:-:S04]  /*2da50*/  @P1 LOP3.LUT R4, R5, R4, RZ, 0x3c, !PT ;  /* 0x0000000405041212 */ /* 0x000fc800078e3cff */
[----:B------:R-:W-:-:S05]  /*2da60*/  @P1 LOP3.LUT R5, R5, R4, RZ, 0x3c, !PT ;  /* 0x0000000405051212 */ /* 0x000fca00078e3cff */
[----:B------:R-:W2:Y:S04]  /*2da70*/  @P1 LDG.E.U16 R29, [R4.64] ;  /* 0x00000006041d1981 */ /* 0x000ea8000c1e1500 */
[----:B--2---:R0:W-:Y:S04]  /*2da80*/  STL [R1+0x8dc], R29 ;  /* 0x0008dc1d01007387 */ /* 0x0041e80000100800 */
[----:B0-----:R-:W2:Y:S04]  /*2da90*/  LDL.LU R29, [R1+0x7084] ;  /* 0x00708400011d7983 */ /* 0x001ea80000300800 */
[----:B------:R-:W3:Y:S04]  /*2daa0*/  LDL R4, [R1+0x27ec] ;  /* 0x0027ec0001047983 */ /* 0x000ee80000100800 */
[----:B------:R-:W3:Y:S01]  /*2dab0*/  LDL R5, [R1+0x27f0] ;  /* 0x0027f00001057983 */ /* 0x000ee20000100800 */
[----:B--2---:R-:W-:-:S02]  /*2dac0*/  PRMT R29, RZ, 0x7610, R29 ;  /* 0x00007610ff1d7816 */ /* 0x004fc4000000001d */
        /* <DEDUP_REMOVED lines=1383> */
[----:B0-----:R-:W2:Y:S01]  /*33140*/  LDL.LU R29, [R1+0x6e2c] ;  /* 0x006e2c00011d7983 */ /* 0x001ea20000300800 */
[----:B------:R-:W3:Y:S02]  /*33150*/  LDL R4, [R1+0x233c] ;  /* 0x00233c0001047983 */ /* 0x000ee40000100800 */
        /* <DEDUP_REMOVED lines=1572> */
[----:B------:R-:W3:Y:S02]  /*393a0*/  LDL R5, [R1+0x1df0] ;  /* 0x001df00001057983 */ /* 0x000ee40000100800 */
[----:B---3--:R-:W-:-:S04]  /*393b0*/  @P1 LOP3.LUT R5, R5, R4, RZ, 0x3c, !PT ;  /* 0x0000000405051212 */ /* 0x008fc800078e3cff */
[----:B------:R-:W-:-:S04]  /*393c0*/  @P1 LOP3.LUT R4, R5, R4, RZ, 0x3c, !PT ;  /* 0x0000000405041212 */ /* 0x000fc800078e3cff */
[----:B------:R-:W-:-:S05]  /*393d0*/  @P1 LOP3.LUT R5, R5, R4, RZ, 0x3c, !PT ;  /* 0x0000000405051212 */ /* 0x000fca00078e3cff */
[----:B------:R-:W3:Y:S04]  /*393e0*/  @P1 LDG.E.U16 R15, [R4.64] ;  /* 0x00000006040f1981 */ /* 0x000ee8000c1e1500 */
[----:B---3--:R0:W-:Y:S04]  /*393f0*/  STL [R1+0x218], R15 ;  /* 0x0002180f01007387 */ /* 0x0081e80000100800 */
[----:B0-----:R-:W3:Y:S01]  /*39400*/  LDL.LU R15, [R1+0x6b80] ;  /* 0x006b8000010f7983 */ /* 0x001ee20000300800 */
[----:B------:R-:W4:Y:S02]  /*39410*/  LDL R4, [R1+0x1de4] ;  /* 0x001de40001047983 */ /* 0x000f240000100800 */
[----:B------:R-:W4:Y:S01]  /*39420*/  LDL R5, [R1+0x1de8] ;  /* 0x001de80001057983 */ /* 0x000f220000100800 */
[----:B---3--:R-:W-:-:S02]  /*39430*/  PRMT R15, RZ, 0x7610, R15 ;  /* 0x00007610ff0f7816 */ /* 0x008fc4000000000f */
[----:B----4-:R-:W-:-:S04]  /*39440*/  @P1 LOP3.LUT R5, R5, R4, RZ, 0x3c, !PT ;  /* 0x0000000405051212 */ /* 0x010fc800078e3cff */
[----:B------:R-:W-:-:S04]  /*39450*/  @P1 LOP3.LUT R4, R5, R4, RZ, 0x3c, !PT ;  /* 0x0000000405041212 */ /* 0x000fc800078e3cff */
[----:B------:R-:W-:-:S05]  /*39460*/  @P1 LOP3.LUT R5, R5, R4, RZ, 0x3c, !PT ;  /* 0x0000000405051212 */ /* 0x000fca00078e3cff */
[----:B------:R-:W3:Y:S04]  /*39470*/  @P1 LDG.E.U16 R15, [R4.64] ;  /* 0x00000006040f1981 */ /* 0x000ee8000c1e1500 */
[----:B---3--:R0:W-:Y:S04]  /*39480*/  STL [R1+0x214], R15 ;  /* 0x0002140f01007387 */ /* 0x0081e80000100800 */
[----:B0-----:R-:W3:Y:S01]  /*39490*/  LDL.LU R15, [R1+0x6b7c] ;  /* 0x006b7c00010f7983 */ /* 0x001ee20000300800 */
[----:B------:R-:W4:Y:S02]  /*394a0*/  LDL R4, [R1+0x1ddc] ;  /* 0x001ddc0001047983 */ /* 0x000f240000100800 */
[----:B------:R-:W4:Y:S01]  /*394b0*/  LDL R5, [R1+0x1de0] ;  /* 0x001de00001057983 */ /* 0x000f220000100800 */
[----:B------:R-:W-:-:S02]  /*394c0*/  ISETP.GT.AND P0, PT, R13, 0x52, PT ;  /* 0x000000520d00780c */ /* 0x000fc40003f04270 */
[----:B---3--:R-:W-:Y:S02]  /*394d0*/  PRMT R15, RZ, 0x7610, R15 ;  /* 0x00007610ff0f7816 */ /* 0x008fe4000000000f */
        /* <DEDUP_REMOVED lines=1127> */
[----:B--2---:R-:W-:-:S02]  /*3db50*/  PRMT R29, RZ, 0x7610, R29 ;  /* 0x00007610ff1d7816 */ /* 0x004fc4000000001d */
[----:B----4-:R-:W-:-:S04]  /*3db60*/  @P0 LOP3.LUT R5, R5, R4, RZ, 0x3c, !PT ;  /* 0x0000000405050212 */ /* 0x010fc800078e3cff */
[----:B------:R-:W-:-:S04]  /*3db70*/  @P0 LOP3.LUT R4, R5, R4, RZ, 0x3c, !PT ;  /* 0x0000000405040212 */ /* 0x000fc800078e3cff */
[----:B------:R-:W-:-:S05]  /*3db80*/  @P0 LOP3.LUT R5, R5, R4, RZ, 0x3c, !PT ;  /* 0x0000000405050212 */ /* 0x000fca00078e3cff */
[----:B------:R-:W2:Y:S04]  /*3db90*/  @P0 LDG.E.U16 R29, [R4.64] ;  /* 0x00000006041d0981 */ /* 0x000ea8000c1e1500 */
[----:B--2---:R0:W-:Y:S04]  /*3dba0*/  STL [R1+0x58], R29 ;  /* 0x0000581d01007387 */ /* 0x0041e80000100800 */
[----:B0-----:R-:W2:Y:S01]  /*3dbb0*/  LDL.LU R29, [R1+0x6990] ;  /* 0x00699000011d7983 */ /* 0x001ea20000300800 */
[----:B------:R-:W4:Y:S02]  /*3dbc0*/  LDL R4, [R1+0x2a2c] ;  /* 0x002a2c0001047983 */ /* 0x000f240000100800 */
[----:B------:R-:W4:Y:S01]  /*3dbd0*/  LDL R5, [R1+0x2a3c] ;  /* 0x002a3c0001057983 */ /* 0x000f220000100800 */
[----:B------:R-:W-:-:S02]  /*3dbe0*/  PRMT R28, RZ, 0x7610, R28 ;  /* 0x00007610ff1c7816 */ /* 0x000fc4000000001c */
[----:B----4-:R-:W-:-:S04]  /*3dbf0*/  @P0 LOP3.LUT R5, R5, R4, RZ, 0x3c, !PT ;  /* 0x0000000405050212 */ /* 0x010fc800078e3cff */
[----:B------:R-:W-:-:S04]  /*3dc00*/  @P0 LOP3.LUT R4, R5, R4, RZ, 0x3c, !PT ;  /* 0x0000000405040212 */ /* 0x000fc800078e3cff */
[----:B------:R-:W-:-:S05]  /*3dc10*/  @P0 LOP3.LUT R5, R5, R4, RZ, 0x3c, !PT ;  /* 0x0000000405050212 */ /* 0x000fca00078e3cff */
[----:B------:R-:W4:Y:S04]  /*3dc20*/  @P0 LDG.E.U16 R28, [R4.64] ;  /* 0x00000006041c0981 */ /* 0x000f28000c1e1500 */
[----:B----4-:R0:W-:Y:S04]  /*3dc30*/  STL [R1+0x54], R28 ;  /* 0x0000541c01007387 */ /* 0x0101e80000100800 */
[----:B0-----:R-:W4:Y:S01]  /*3dc40*/  LDL.LU R28, [R1+0x698c] ;  /* 0x00698c00011c7983 */ /* 0x001f220000300800 */
[----:B------:R-:W2:Y:S02]  /*3dc50*/  LDL R4, [R1+0x2a38] ;  /* 0x002a380001047983 */ /* 0x000ea40000100800 */
[----:B------:R-:W2:Y:S01]  /*3dc60*/  LDL R5, [R1+0x2a44] ;  /* 0x002a440001057983 */ /* 0x000ea20000100800 */
[----:B------:R-:W-:-:S02]  /*3dc70*/  PRMT R27, RZ, 0x7610, R27 ;  /* 0x00007610ff1b7816 */ /* 0x000fc4000000001b */
[----:B------:R-:W-:Y:S02]  /*3dc80*/  ISETP.GT.AND P1, PT, R13, 0x71, PT ;  /* 0x000000710d00780c */ /* 0x000fe40003f24270 */
[----:B--2---:R-:W-:-:S04]  /*3dc90*/  @P0 LOP3.LUT R5, R5, R4, RZ, 0x3c, !PT ;  /* 0x0000000405050212 */ /* 0x004fc800078e3cff */
[----:B------:R-:W-:-:S04]  /*3dca0*/  @P0 LOP3.LUT R4, R5, R4, RZ, 0x3c, !PT ;  /* 0x0000000405040212 */ /* 0x000fc800078e3cff */
[----:B------:R-:W-:-:S05]  /*3dcb0*/  @P0 LOP3.LUT R5, R5, R4, RZ, 0x3c, !PT ;  /* 0x0000000405050212 */ /* 0x000fca00078e3cff */
[----:B------:R-:W2:Y:S04]  /*3dcc0*/  @P0 LDG.E.U16 R27, [R4.64] ;  /* 0x00000006041b0981 */ /* 0x000ea8000c1e1500 */
[----:B--2---:R0:W-:Y:S04]  /*3dcd0*/  STL [R1+0x50], R27 ;  /* 0x0000501b01007387 */ /* 0x0041e80000100800 */
[----:B0-----:R-:W2:Y:S01]  /*3dce0*/  LDL.LU R27, [R1+0x6988] ;  /* 0x00698800011b7983 */ /* 0x001ea20000300800 */
[----:B------:R-:W2:Y:S02]  /*3dcf0*/  LDL R4, [R1+0x2a40] ;  /* 0x002a400001047983 */ /* 0x000ea40000100800 */
[----:B------:R-:W2:Y:S01]  /*3dd00*/  LDL R5, [R1+0x2a48] ;  /* 0x002a480001057983 */ /* 0x000ea20000100800 */
[----:B------:R-:W-:-:S02]  /*3dd10*/  PRMT R26, RZ, 0x7610, R26 ;  /* 0x00007610ff1a7816 */ /* 0x000fc4000000001a */
        /* <DEDUP_REMOVED lines=27> */
[----:B------:R-:W-:Y:S02]  /*3ded0*/  ISETP.GT.AND P0, PT, R13, 0x72, PT ;  /* 0x000000720d00780c */ /* 0x000fe40003f04270 */
[----:B--2---:R-:W-:-:S04]  /*3dee0*/  @P1 LOP3.LUT R5, R5, R4, RZ, 0x3c, !PT ;  /* 0x0000000405051212 */ /* 0x004fc800078e3cff */
[----:B------:R-:W-:-:S04]  /*3def0*/  @P1 LOP3.LUT R4, R5, R4, RZ, 0x3c, !PT ;  /* 0x0000000405041212 */ /* 0x000fc800078e3cff */
[----:B------:R-:W-:-:S05]  /*3df00*/  @P1 LOP3.LUT R5, R5, R4, RZ, 0x3c, !PT ;  /* 0x0000000405051212 */ /* 0x000fca00078e3cff */
[----:B------:R0:W2:Y:S04]  /*3df10*/  @P1 LDG.E.U16 R0, [R4.64] ;  /* 0x0000000604001981 */ /* 0x0000a8000c1e1500 */
[----:B0-----:R-:W3:Y:S04]  /*3df20*/  LDL R4, [R1+0x2a60] ;  /* 0x002a600001047983 */ /* 0x001ee80000100800 */
[----:B------:R-:W3:Y:S01]  /*3df30*/  LDL R5, [R1+0x2a68] ;  /* 0x002a680001057983 */ /* 0x000ee20000100800 */
[----:B------:R-:W-:-:S03]  /*3df40*/  PRMT R24, RZ, 0x7610, R24 ;  /* 0x00007610ff187816 */ /* 0x000fc60000000018 */
[----:B--2---:R-:W-:Y:S01]  /*3df50*/  STL [R1+0x68f4], R0 ;  /* 0x0068f40001007387 */ /* 0x004fe20000100800 */
        /* <DEDUP_REMOVED lines=8> */
[----:B------:R-:W-:-:S02]  /*3dfe0*/  PRMT R23, RZ, 0x7610, R23 ;  /* 0x00007610ff177816 */ /* 0x000fc40000000017 */
[----:B---3--:R-:W-:-:S04]  /*3dff0*/  @P0 LOP3.LUT R5, R5, R4, RZ, 0x3c, !PT ;  /* 0x0000000405050212 */ /* 0x008fc800078e3cff */
[----:B------:R-:W-:-:S04]  /*3e000*/  @P0 LOP3.LUT R4, R5, R4, RZ, 0x3c, !PT ;  /* 0x0000000405040212 */ /* 0x000fc800078e3cff */
[----:B------:R-:W-:-:S05]  /*3e010*/  @P0 LOP3.LUT R5, R5, R4, RZ, 0x3c, !PT ;  /* 0x0000000405050212 */ /* 0x000fca00078e3cff */
[----:B------:R-:W3:Y:S04]  /*3e020*/  @P0 LDG.E.U16 R23, [R4.64] ;  /* 0x0000000604170981 */ /* 0x000ee8000c1e1500 */
[----:B---3--:R0:W-:Y:S04]  /*3e030*/  STL [R1+0x38], R23 ;  /* 0x0000381701007387 */ /* 0x0081e80000100800 */
[----:B0-----:R-:W3:Y:S01]  /*3e040*/  LDL.LU R23, [R1+0x6974] ;  /* 0x0069740001177983 */ /* 0x001ee20000300800 */
        /* <DEDUP_REMOVED lines=117> */
[----:B------:R0:W2:Y:S04]  /*3e7a0*/  @P1 LDG.E.U16 R15, [R4.64] ;  /* 0x00000006040f1981 */ /* 0x0000a8000c1e1500 */
[----:B0-----:R-:W3:Y:S04]  /*3e7b0*/  LDL R4, [R1+0x2ad8] ;  /* 0x002ad80001047983 */ /* 0x001ee80000100800 */
[----:B------:R-:W3:Y:S01]  /*3e7c0*/  LDL R5, [R1+0x2ae4] ;  /* 0x002ae40001057983 */ /* 0x000ee20000100800 */
[----:B------:R-:W-:-:S03]  /*3e7d0*/  PRMT R8, RZ, 0x7610, R8 ;  /* 0x00007610ff087816 */ /* 0x000fc60000000008 */
[----:B--2---:R0:W-:Y:S04]  /*3e7e0*/  STL [R1+0x4], R15 ;  /* 0x0000040f01007387 */ /* 0x0041e80000100800 */
[----:B0-----:R-:W2:Y:S01]  /*3e7f0*/  LDL R15, [R1+0x2b3c] ;  /* 0x002b3c00010f7983 */ /* 0x001ea20000100800 */
[-C--:B---3--:R-:W-:Y:S02]  /*3e800*/  @P1 LOP3.LUT R5, R5, R4.reuse, RZ, 0x3c, !PT ;  /* 0x0000000405051212 */ /* 0x088fe400078e3cff */
[----:B------:R-:W-:Y:S02]  /*3e810*/  ISETP.GT.AND P0, PT, R13, 0x76, PT ;  /* 0x000000760d00780c */ /* 0x000fe40003f04270 */
[----:B------:R-:W-:-:S04]  /*3e820*/  @P1 LOP3.LUT R4, R5, R4, RZ, 0x3c, !PT ;  /* 0x0000000405041212 */ /* 0x000fc800078e3cff */
[----:B------:R-:W-:-:S05]  /*3e830*/  @P1 LOP3.LUT R5, R5, R4, RZ, 0x3c, !PT ;  /* 0x0000000405051212 */ /* 0x000fca00078e3cff */
[----:B------:R-:W3:Y:S04]  /*3e840*/  @P1 LDG.E.U16 R8, [R4.64] ;  /* 0x0000000604081981 */ /* 0x000ee8000c1e1500 */
[----:B---3--:R0:W-:Y:S04]  /*3e850*/  STL [R1], R8 ;  /* 0x0000000801007387 */ /* 0x0081e80000100800 */
[----:B0-----:R-:W3:Y:S01]  /*3e860*/  LDL.LU R8, [R1+0x6940] ;  /* 0x0069400001087983 */ /* 0x001ee20000300800 */
        /* <DEDUP_REMOVED lines=19> */
[----:B----4-:R-:W-:-:S03]  /*3e9a0*/  PRMT R28, RZ, 0x7610, R28 ;  /* 0x00007610ff1c7816 */ /* 0x010fc6000000001c */
[----:B--2---:R-:W-:Y:S01]  /*3e9b0*/  STL [R1+0x6914], R29 ;  /* 0x0069141d01007387 */ /* 0x004fe20000100800 */
[----:B---3--:R-:W-:-:S04]  /*3e9c0*/  @P1 LOP3.LUT R5, R5, R4, RZ, 0x3c, !PT ;  /* 0x0000000405051212 */ /* 0x008fc800078e3cff */
[----:B------:R-:W-:-:S04]  /*3e9d0*/  @P1 LOP3.LUT R4, R5, R4, RZ, 0x3c, !PT ;  /* 0x0000000405041212 */ /* 0x000fc800078e3cff */
[----:B------:R-:W-:-:S05]  /*3e9e0*/  @P1 LOP3.LUT R5, R5, R4, RZ, 0x3c, !PT ;  /* 0x0000000405051212 */ /* 0x000fca00078e3cff */
[----:B------:R0:W2:Y:S04]  /*3e9f0*/  @P1 LDG.E.U16 R28, [R4.64] ;  /* 0x00000006041c1981 */ /* 0x0000a8000c1e1500 */
[----:B0-----:R-:W3:Y:S01]  /*3ea00*/  LDL R5, [R1+0x2b2c] ;  /* 0x002b2c0001057983 */ /* 0x001ee20000100800 */
[----:B------:R-:W-:Y:S01]  /*3ea10*/  PRMT R27, RZ, 0x7610, R27 ;  /* 0x00007610ff1b7816 */ /* 0x000fe2000000001b */
[----:B------:R-:W-:Y:S02]  /*3ea20*/  @P1 IMAD.MOV.U32 R4, RZ, RZ, R15 ;  /* 0x000000ffff041224 */ /* 0x000fe400078e000f */
[----:B--2---:R0:W-:Y:S01]  /*3ea30*/  STL [R1+0x6918], R28 ;  /* 0x0069181c01007387 */ /* 0x0041e20000100800 */
[----:B------:R-:W-:Y:S01]  /*3ea40*/  PRMT R26, RZ, 0x7610, R26 ;  /* 0x00007610ff1a7816 */ /* 0x000fe2000000001a */
[----:B------:R-:W2:Y:S02]  /*3ea50*/  LDL R15, [R1+0x2b04] ;  /* 0x002b0400010f7983 */ /* 0x000ea40000100800 */
[----:B---3--:R1:W3:Y:S04]  /*3ea60*/  @P1 LDG.E.U16 R27, [R4.64] ;  /* 0x00000006041b1981 */ /* 0x0082e8000c1e1500 */
[----:B0-----:R-:W4:Y:S04]  /*3ea70*/  LDL R28, [R1+0x2af8] ;  /* 0x002af800011c7983 */ /* 0x001f280000100800 */
[----:B-1----:R-:W2:Y:S04]  /*3ea80*/  LDL R4, [R1+0x2b38] ;  /* 0x002b380001047983 */ /* 0x002ea80000100800 */
[----:B------:R-:W2:Y:S02]  /*3ea90*/  LDL R5, [R1+0x2b44] ;  /* 0x002b440001057983 */ /* 0x000ea40000100800 */
[----:B--2---:R-:W-:-:S04]  /*3eaa0*/  @P1 LOP3.LUT R5, R5, R4, RZ, 0x3c, !PT ;  /* 0x0000000405051212 */ /* 0x004fc800078e3cff */
[----:B------:R-:W-:-:S04]  /*3eab0*/  @P1 LOP3.LUT R4, R5, R4, RZ, 0x3c, !PT ;  /* 0x0000000405041212 */ /* 0x000fc800078e3cff */
[----:B------:R-:W-:Y:S01]  /*3eac0*/  @P1 LOP3.LUT R5, R5, R4, RZ, 0x3c, !PT ;  /* 0x0000000405051212 */ /* 0x000fe200078e3cff */
[----:B---3--:R0:W-:Y:S04]  /*3ead0*/  STL [R1+0x691c], R27 ;  /* 0x00691c1b01007387 */ /* 0x0081e80000100800 */
[----:B------:R1:W2:Y:S01]  /*3eae0*/  @P1 LDG.E.U16 R26, [R4.64] ;  /* 0x00000006041a1981 */ /* 0x0002a2000c1e1500 */
[----:B------:R-:W-:-:S03]  /*3eaf0*/  PRMT R6, RZ, 0x7610, R6 ;  /* 0x00007610ff067816 */ /* 0x000fc60000000006 */
[----:B0-----:R-:W3:Y:S04]  /*3eb00*/  LDL R27, [R1+0x2b08] ;  /* 0x002b0800011b7983 */ /* 0x001ee80000100800 */
[----:B-1----:R-:W2:Y:S04]  /*3eb10*/  LDL R4, [R1+0x2ad4] ;  /* 0x002ad40001047983 */ /* 0x002ea80000100800 */
[----:B------:R-:W2:Y:S02]  /*3eb20*/  LDL R5, [R1+0x2af0] ;  /* 0x002af00001057983 */ /* 0x000ea40000100800 */
[----:B--2---:R-:W-:-:S04]  /*3eb30*/  @P0 LOP3.LUT R5, R5, R4, RZ, 0x3c, !PT ;  /* 0x0000000405050212 */ /* 0x004fc800078e3cff */
[----:B------:R-:W-:-:S04]  /*3eb40*/  @P0 LOP3.LUT R4, R5, R4, RZ, 0x3c, !PT ;  /* 0x0000000405040212 */ /* 0x000fc800078e3cff */
[----:B------:R-:W-:-:S05]  /*3eb50*/  @P0 LOP3.LUT R5, R5, R4, RZ, 0x3c, !PT ;  /* 0x0000000405050212 */ /* 0x000fca00078e3cff */
[----:B------:R-:W2:Y:S04]  /*3eb60*/  @P0 LDG.E.U16 R6, [R4.64] ;  /* 0x0000000604060981 */ /* 0x000ea8000c1e1500 */
[----:B------:R-:W-:Y:S04]  /*3eb70*/  STL [R1+0x6920], R26 ;  /* 0x0069201a01007387 */ /* 0x000fe80000100800 */
[----:B--2---:R0:W-:Y:S04]  /*3eb80*/  STL [R1+0x1c8], R6 ;  /* 0x0001c80601007387 */ /* 0x0041e80000100800 */
[----:B0-----:R-:W2:Y:S01]  /*3eb90*/  LDL.LU R6, [R1+0x6938] ;  /* 0x0069380001067983 */ /* 0x001ea20000300800 */
[----:B------:R-:W2:Y:S02]  /*3eba0*/  LDL R4, [R1+0x2aec] ;  /* 0x002aec0001047983 */ /* 0x000ea40000100800 */
[----:B------:R-:W2:Y:S01]  /*3ebb0*/  LDL R5, [R1+0x2afc] ;  /* 0x002afc0001057983 */ /* 0x000ea20000100800 */
[----:B------:R-:W-:-:S02]  /*3ebc0*/  PRMT R29, RZ, 0x7610, R29 ;  /* 0x00007610ff1d7816 */ /* 0x000fc4000000001d */
[----:B------:R-:W-:Y:S02]  /*3ebd0*/  PRMT R3, RZ, 0x7610, R3 ;  /* 0x00007610ff037816 */ /* 0x000fe40000000003 */
[----:B--2---:R-:W-:-:S04]  /*3ebe0*/  @P0 LOP3.LUT R5, R5, R4, RZ, 0x3c, !PT ;  /* 0x0000000405050212 */ /* 0x004fc800078e3cff */
[----:B------:R-:W-:-:S04]  /*3ebf0*/  @P0 LOP3.LUT R4, R5, R4, RZ, 0x3c, !PT ;  /* 0x0000000405040212 */ /* 0x000fc800078e3cff */
[----:B------:R-:W-:-:S05]  /*3ec00*/  @P0 LOP3.LUT R5, R5, R4, RZ, 0x3c, !PT ;  /* 0x0000000405050212 */ /* 0x000fca00078e3cff */
[----:B------:R0:W2:Y:S02]  /*3ec10*/  @P0 LDG.E.U16 R29, [R4.64] ;  /* 0x00000006041d0981 */ /* 0x0000a4000c1e1500 */
[----:B0-----:R-:W-:Y:S02]  /*3ec20*/  @P0 IMAD.MOV.U32 R4, RZ, RZ, R15 ;  /* 0x000000ffff040224 */ /* 0x001fe400078e000f */
[----:B----4-:R-:W-:-:S05]  /*3ec30*/  @P0 IMAD.MOV.U32 R5, RZ, RZ, R28 ;  /* 0x000000ffff050224 */ /* 0x010fca00078e001c */
[----:B------:R-:W4:Y:S04]  /*3ec40*/  @P0 LDG.E.U16 R3, [R4.64] ;  /* 0x0000000604030981 */ /* 0x000f28000c1e1500 */
[----:B--2---:R0:W-:Y:S01]  /*3ec50*/  STL [R1+0x1c4], R29 ;  /* 0x0001c41d01007387 */ /* 0x0041e20000100800 */
[----:B------:R-:W2:Y:S02]  /*3ec60*/  LDL R28, [R1+0x2b34] ;  /* 0x002b3400011c7983 */ /* 0x000ea40000100800 */
[----:B------:R-:W2:Y:S01]  /*3ec70*/  LDL R15, [R1+0x2b50] ;  /* 0x002b5000010f7983 */ /* 0x000ea20000100800 */
[----:B0-----:R-:W2:Y:S04]  /*3ec80*/  LDL R29, [R1+0x2b48] ;  /* 0x002b4800011d7983 */ /* 0x001ea80000100800 */
[----:B----4-:R0:W-:Y:S04]  /*3ec90*/  STL [R1+0x1c0], R3 ;  /* 0x0001c00301007387 */ /* 0x0101e80000100800 */
[----:B0-----:R-:W4:Y:S01]  /*3eca0*/  LDL.LU R3, [R1+0x6934] ;  /* 0x0069340001037983 */ /* 0x001f220000300800 */
[----:B------:R-:W2:Y:S01]  /*3ecb0*/  LDL R5, [R1+0x2b00] ;  /* 0x002b000001057983 */ /* 0x000ea20000100800 */
[----:B------:R-:W-:-:S02]  /*3ecc0*/  ISETP.GT.AND P1, PT, R13, 0x77, PT ;  /* 0x000000770d00780c */ /* 0x000fc40003f24270 */
[----:B------:R-:W-:-:S11]  /*3ecd0*/  PRMT R26, RZ, 0x7610, R26 ;  /* 0x00007610ff1a7816 */ /* 0x000fd6000000001a */
[----:B---3--:R-:W-:Y:S01]  /*3ece0*/  @P1 IMAD.MOV.U32 R4, RZ, RZ, R27 ;  /* 0x000000ffff041224 */ /* 0x008fe200078e001b */
[----:B------:R-:W-:Y:S01]  /*3ecf0*/  PRMT R2, RZ, 0x7610, R2 ;  /* 0x00007610ff027816 */ /* 0x000fe20000000002 */
[----:B------:R-:W3:Y:S04]  /*3ed00*/  LDL R27, [R1+0x2b4c] ;  /* 0x002b4c00011b7983 */ /* 0x000ee80000100800 */
[----:B--2---:R0:W2:Y:S04]  /*3ed10*/  @P1 LDG.E.U16 R26, [R4.64] ;  /* 0x00000006041a1981 */ /* 0x0040a8000c1e1500 */
[----:B0-----:R-:W2:Y:S04]  /*3ed20*/  LDL R4, [R1+0x2af4] ;  /* 0x002af40001047983 */ /* 0x001ea80000100800 */
[----:B------:R-:W2:Y:S02]  /*3ed30*/  LDL R5, [R1+0x2b10] ;  /* 0x002b100001057983 */ /* 0x000ea40000100800 */
[----:B--2---:R-:W-:-:S04]  /*3ed40*/  @P1 LOP3.LUT R5, R5, R4, RZ, 0x3c, !PT ;  /* 0x0000000405051212 */ /* 0x004fc800078e3cff */
[----:B------:R-:W-:-:S04]  /*3ed50*/  @P1 LOP3.LUT R4, R5, R4, RZ, 0x3c, !PT ;  /* 0x0000000405041212 */ /* 0x000fc800078e3cff */
[----:B------:R-:W-:-:S05]  /*3ed60*/  @P1 LOP3.LUT R5, R5, R4, RZ, 0x3c, !PT ;  /* 0x0000000405051212 */ /* 0x000fca00078e3cff */
[----:B------:R-:W2:Y:S04]  /*3ed70*/  @P1 LDG.E.U16 R2, [R4.64] ;  /* 0x0000000604021981 */ /* 0x000ea8000c1e1500 */
[----:B------:R0:W-:Y:S04]  /*3ed80*/  STL [R1+0x1ac], R26 ;  /* 0x0001ac1a01007387 */ /* 0x0001e80000100800 */
[----:B0-----:R-:W3:Y:S01]  /*3ed90*/  LDL R26, [R1+0x2b5c] ;  /* 0x002b5c00011a7983 */ /* 0x001ee20000100800 */
[----:B------:R-:W-:-:S03]  /*3eda0*/  ISETP.GT.AND P0, PT, R13, 0x79, PT ;  /* 0x000000790d00780c */ /* 0x000fc60003f04270 */
[----:B--2---:R-:W-:Y:S01]  /*3edb0*/  STL [R1+0x1a8], R2 ;  /* 0x0001a80201007387 */ /* 0x004fe20000100800 */
[----:B------:R-:W2:Y:S01]  /*3edc0*/  LDL R5, [R1+0x2b40] ;  /* 0x002b400001057983 */ /* 0x000ea20000100800 */
[----:B------:R-:W-:-:S08]  /*3edd0*/  PRMT R25, RZ, 0x7610, R25 ;  /* 0x00007610ff197816 */ /* 0x000fd00000000019 */
[----:B------:R-:W-:Y:S01]  /*3ede0*/  @P0 IMAD.MOV.U32 R4, RZ, RZ, R29 ;  /* 0x000000ffff040224 */ /* 0x000fe200078e001d */
[----:B------:R-:W-:-:S04]  /*3edf0*/  PRMT R24, RZ, 0x7610, R24 ;  /* 0x00007610ff187816 */ /* 0x000fc80000000018 */
[----:B--2---:R0:W2:Y:S02]  /*3ee00*/  @P0 LDG.E.U16 R25, [R4.64] ;  /* 0x0000000604190981 */ /* 0x0040a4000c1e1500 */
[----:B0-----:R-:W-:Y:S02]  /*3ee10*/  @P0 IMAD.MOV.U32 R4, RZ, RZ, R15 ;  /* 0x000000ffff040224 */ /* 0x001fe400078e000f */
[----:B------:R-:W-:-:S05]  /*3ee20*/  @P0 IMAD.MOV.U32 R5, RZ, RZ, R28 ;  /* 0x000000ffff050224 */ /* 0x000fca00078e001c */
[----:B------:R3:W4:Y:S01]  /*3ee30*/  @P0 LDG.E.U16 R24, [R4.64] ;  /* 0x0000000604180981 */ /* 0x000722000c1e1500 */
[----:B------:R-:W-:Y:S01]  /*3ee40*/  PRMT R23, RZ, 0x7610, R23 ;  /* 0x00007610ff177816 */ /* 0x000fe20000000017 */
[----:B---3--:R-:W-:Y:S02]  /*3ee50*/  @P0 IMAD.MOV.U32 R4, RZ, RZ, R26 ;  /* 0x000000ffff040224 */ /* 0x008fe400078e001a */
[----:B------:R-:W-:-:S05]  /*3ee60*/  @P0 IMAD.MOV.U32 R5, RZ, RZ, R27 ;  /* 0x000000ffff050224 */ /* 0x000fca00078e001b */
[----:B------:R-:W3:Y:S04]  /*3ee70*/  @P0 LDG.E.U16 R23, [R4.64] ;  /* 0x0000000604170981 */ /* 0x000ee8000c1e1500 */
[----:B--2---:R0:W-:Y:S01]  /*3ee80*/  STL [R1+0x68f8], R25 ;  /* 0x0068f81901007387 */ /* 0x0041e20000100800 */
[----:B------:R-:W2:Y:S03]  /*3ee90*/  LDL R15, [R1+0x2b1c] ;  /* 0x002b1c00010f7983 */ /* 0x000ea60000100800 */
[----:B0-----:R-:W2:Y:S04]  /*3eea0*/  LDL R25, [R1+0x2b64] ;  /* 0x002b640001197983 */ /* 0x001ea80000100800 */
[----:B----4-:R0:W-:Y:S01]  /*3eeb0*/  STL [R1+0x68fc], R24 ;  /* 0x0068fc1801007387 */ /* 0x0101e20000100800 */
[----:B------:R-:W-:Y:S01]  /*3eec0*/  PRMT R22, RZ, 0x7610, R22 ;  /* 0x00007610ff167816 */ /* 0x000fe20000000016 */
[----:B------:R-:W4:Y:S02]  /*3eed0*/  LDL R29, [R1+0x2b18] ;  /* 0x002b1800011d7983 */ /* 0x000f240000100800 */
[----:B------:R-:W4:Y:S01]  /*3eee0*/  LDL R28, [R1+0x2b24] ;  /* 0x002b2400011c7983 */ /* 0x000f220000100800 */
[----:B------:R-:W4:Y:S04]  /*3eef0*/  LDL R27, [R1+0x2b60] ;  /* 0x002b6000011b7983 */ /* 0x000f280000100800 */
[----:B------:R-:W4:Y:S04]  /*3ef00*/  LDL R26, [R1+0x2b68] ;  /* 0x002b6800011a7983 */ /* 0x000f280000100800 */
[----:B0-----:R-:W4:Y:S04]  /*3ef10*/  LDL R24, [R1+0x2b58] ;  /* 0x002b580001187983 */ /* 0x001f280000100800 */
[----:B---3--:R-:W-:Y:S01]  /*3ef20*/  STL [R1+0x6900], R23 ;  /* 0x0069001701007387 */ /* 0x008fe20000100800 */
[----:B--2---:R-:W-:Y:S01]  /*3ef30*/  @P0 IMAD.MOV.U32 R4, RZ, RZ, R25 ;  /* 0x000000ffff040224 */ /* 0x004fe200078e0019 */
[----:B------:R-:W-:-:S02]  /*3ef40*/  PRMT R14, RZ, 0x7610, R14 ;  /* 0x00007610ff0e7816 */ /* 0x000fc4000000000e */
[----:B------:R-:W2:Y:S01]  /*3ef50*/  LDL R25, [R1+0x2b54] ;  /* 0x002b540001197983 */ /* 0x000ea20000100800 */
[----:B----4-:R-:W-:-:S03]  /*3ef60*/  @P0 IMAD.MOV.U32 R5, RZ, RZ, R24 ;  /* 0x000000ffff050224 */ /* 0x010fc600078e0018 */
[----:B------:R-:W3:Y:S04]  /*3ef70*/  LDL R24, [R1+0x2b70] ;  /* 0x002b700001187983 */ /* 0x000ee80000100800 */
[----:B------:R0:W4:Y:S04]  /*3ef80*/  @P0 LDG.E.U16 R22, [R4.64] ;  /* 0x0000000604160981 */ /* 0x000128000c1e1500 */
[----:B0-----:R-:W2:Y:S01]  /*3ef90*/  LDL R5, [R1+0x2b0c] ;  /* 0x002b0c0001057983 */ /* 0x001ea20000100800 */
[----:B------:R-:W-:Y:S01]  /*3efa0*/  @P1 IMAD.MOV.U32 R4, RZ, RZ, R15 ;  /* 0x000000ffff041224 */ /* 0x000fe200078e000f */
[----:B------:R-:W-:-:S02]  /*3efb0*/  ISETP.GT.AND P0, PT, R13, 0x7a, PT ;  /* 0x0000007a0d00780c */ /* 0x000fc40003f04270 */
[----:B------:R-:W-:Y:S02]  /*3efc0*/  PRMT R21, RZ, 0x7610, R21 ;  /* 0x00007610ff157816 */ /* 0x000fe40000000015 */
[----:B--2---:R0:W2:Y:S04]  /*3efd0*/  @P1 LDG.E.U16 R14, [R4.64] ;  /* 0x00000006040e1981 */ /* 0x0040a8000c1e1500 */
[----:B----4-:R1:W-:Y:S01]  /*3efe0*/  STL [R1+0x6904], R22 ;  /* 0x0069041601007387 */ /* 0x0103e20000100800 */
[----:B------:R-:W4:Y:S02]  /*3eff0*/  LDL R15, [R1+0x2b6c] ;  /* 0x002b6c00010f7983 */ /* 0x000f240000100800 */
[----:B0-----:R-:W-:Y:S01]  /*3f000*/  @P1 IMAD.MOV.U32 R4, RZ, RZ, R28 ;  /* 0x000000ffff041224 */ /* 0x001fe200078e001c */
[----:B-1----:R-:W-:Y:S01]  /*3f010*/  PRMT R22, RZ, 0x7610, R22 ;  /* 0x00007610ff167816 */ /* 0x002fe20000000016 */
[----:B------:R-:W-:-:S05]  /*3f020*/  @P1 IMAD.MOV.U32 R5, RZ, RZ, R29 ;  /* 0x000000ffff051224 */ /* 0x000fca00078e001d */
[----:B------:R0:W4:Y:S02]  /*3f030*/  @P1 LDG.E.U16 R22, [R4.64] ;  /* 0x0000000604161981 */ /* 0x000124000c1e1500 */
[----:B0-----:R-:W-:Y:S02]  /*3f040*/  @P0 IMAD.MOV.U32 R4, RZ, RZ, R26 ;  /* 0x000000ffff040224 */ /* 0x001fe400078e001a */
[----:B------:R-:W-:-:S05]  /*3f050*/  @P0 IMAD.MOV.U32 R5, RZ, RZ, R27 ;  /* 0x000000ffff050224 */ /* 0x000fca00078e001b */
[----:B------:R3:W4:Y:S01]  /*3f060*/  @P0 LDG.E.U16 R21, [R4.64] ;  /* 0x0000000604150981 */ /* 0x000722000c1e1500 */
[----:B------:R-:W-:Y:S01]  /*3f070*/  PRMT R20, RZ, 0x7610, R20 ;  /* 0x00007610ff147816 */ /* 0x000fe20000000014 */
[----:B---3--:R-:W-:Y:S02]  /*3f080*/  @P0 IMAD.MOV.U32 R4, RZ, RZ, R24 ;  /* 0x000000ffff040224 */ /* 0x008fe400078e0018 */
[----:B------:R-:W-:-:S05]  /*3f090*/  @P0 IMAD.MOV.U32 R5, RZ, RZ, R25 ;  /* 0x000000ffff050224 */ /* 0x000fca00078e0019 */
[----:B------:R0:W3:Y:S04]  /*3f0a0*/  @P0 LDG.E.U16 R20, [R4.64] ;  /* 0x0000000604140981 */ /* 0x0000e8000c1e1500 */
[----:B--2---:R1:W-:Y:S01]  /*3f0b0*/  STL [R1+0x1a0], R14 ;  /* 0x0001a00e01007387 */ /* 0x0043e20000100800 */
[----:B------:R-:W2:Y:S02]  /*3f0c0*/  LDL R27, [R1+0x2b78] ;  /* 0x002b7800011b7983 */ /* 0x000ea40000100800 */
[----:B------:R-:W2:Y:S01]  /*3f0d0*/  LDL R26, [R1+0x2b84] ;  /* 0x002b8400011a7983 */ /* 0x000ea20000100800 */
[----:B-1----:R-:W2:Y:S04]  /*3f0e0*/  LDL R14, [R1+0x2b7c] ;  /* 0x002b7c00010e7983 */ /* 0x002ea80000100800 */
[----:B----4-:R1:W-:Y:S01]  /*3f0f0*/  STL [R1+0x68d0], R21 ;  /* 0x0068d01501007387 */ /* 0x0103e20000100800 */
[----:B------:R-:W4:Y:S02]  /*3f100*/  LDL R25, [R1+0x2b80] ;  /* 0x002b800001197983 */ /* 0x000f240000100800 */
[----:B------:R-:W4:Y:S01]  /*3f110*/  LDL R24, [R1+0x2b88] ;  /* 0x002b880001187983 */ /* 0x000f220000100800 */
[----:B------:R-:W-:Y:S01]  /*3f120*/  PRMT R19, RZ, 0x7610, R19 ;  /* 0x00007610ff137816 */ /* 0x000fe20000000013 */
[----:B0-----:R-:W-:Y:S01]  /*3f130*/  @P0 IMAD.MOV.U32 R5, RZ, RZ, R15 ;  /* 0x000000ffff050224 */ /* 0x001fe200078e000f */
[----:B------:R-:W-:-:S02]  /*3f140*/  PRMT R18, RZ, 0x7610, R18 ;  /* 0x00007610ff127816 */ /* 0x000fc40000000012 */
[----:B------:R-:W-:Y:S02]  /*3f150*/  ISETP.GT.AND P1, PT, R13, 0x7b, PT ;  /* 0x0000007b0d00780c */ /* 0x000fe40003f24270 */
[----:B------:R-:W-:Y:S01]  /*3f160*/  PRMT R17, RZ, 0x7610, R17 ;  /* 0x00007610ff117816 */ /* 0x000fe20000000011 */
[----:B---3--:R-:W-:Y:S01]  /*3f170*/  STL [R1+0x68d4], R20 ;  /* 0x0068d41401007387 */ /* 0x008fe20000100800 */
[----:B------:R0:W-:Y:S02]  /*3f180*/  STL [R1+0x198], R22 ;  /* 0x0001981601007387 */ /* 0x0001e40000100800 */
[----:B------:R-:W3:Y:S02]  /*3f190*/  LDL R15, [R1+0x2b90] ;  /* 0x002b9000010f7983 */ /* 0x000ee40000100800 */
[----:B-1----:R-:W3:Y:S01]  /*3f1a0*/  LDL R21, [R1+0x2b8c] ;  /* 0x002b8c0001157983 */ /* 0x002ee20000100800 */
[----:B0-----:R-:W3:Y:S01]  /*3f1b0*/  LDL R22, [R1+0x2b74] ;  /* 0x002b740001167983 */ /* 0x001ee20000100800 */
[----:B--2---:R-:W-:-:S03]  /*3f1c0*/  @P0 IMAD.MOV.U32 R4, RZ, RZ, R14 ;  /* 0x000000ffff040224 */ /* 0x004fc600078e000e */
[----:B------:R-:W2:Y:S04]  /*3f1d0*/  LDL R14, [R1+0x2b9c] ;  /* 0x002b9c00010e7983 */ /* 0x000ea80000100800 */
[----:B------:R0:W2:Y:S02]  /*3f1e0*/  @P0 LDG.E.U16 R19, [R4.64] ;  /* 0x0000000604130981 */ /* 0x0000a4000c1e1500 */
[----:B0-----:R-:W-:Y:S02]  /*3f1f0*/  @P0 IMAD.MOV.U32 R4, RZ, RZ, R26 ;  /* 0x000000ffff040224 */ /* 0x001fe400078e001a */
[----:B------:R-:W-:-:S05]  /*3f200*/  @P0 IMAD.MOV.U32 R5, RZ, RZ, R27 ;  /* 0x000000ffff050224 */ /* 0x000fca00078e001b */
[----:B------:R4:W2:Y:S02]  /*3f210*/  @P0 LDG.E.U16 R18, [R4.64] ;  /* 0x0000000604120981 */ /* 0x0008a4000c1e1500 */
[----:B----4-:R-:W-:Y:S02]  /*3f220*/  @P1 IMAD.MOV.U32 R4, RZ, RZ, R24 ;  /* 0x000000ffff041224 */ /* 0x010fe400078e0018 */
[----:B------:R-:W-:-:S05]  /*3f230*/  @P1 IMAD.MOV.U32 R5, RZ, RZ, R25 ;  /* 0x000000ffff051224 */ /* 0x000fca00078e0019 */
[----:B------:R3:W4:Y:S01]  /*3f240*/  @P1 LDG.E.U16 R17, [R4.64] ;  /* 0x0000000604111981 */ /* 0x000722000c1e1500 */
[----:B------:R-:W-:Y:S01]  /*3f250*/  PRMT R16, RZ, 0x7610, R16 ;  /* 0x00007610ff107816 */ /* 0x000fe20000000010 */
[----:B---3--:R-:W-:Y:S02]  /*3f260*/  @P1 IMAD.MOV.U32 R4, RZ, RZ, R15 ;  /* 0x000000ffff041224 */ /* 0x008fe400078e000f */
[----:B------:R-:W-:-:S05]  /*3f270*/  @P1 IMAD.MOV.U32 R5, RZ, RZ, R22 ;  /* 0x000000ffff051224 */ /* 0x000fca00078e0016 */
[----:B------:R0:W3:Y:S04]  /*3f280*/  @P1 LDG.E.U16 R16, [R4.64] ;  /* 0x0000000604101981 */ /* 0x0000e8000c1e1500 */
[----:B--2---:R1:W-:Y:S04]  /*3f290*/  STL [R1+0x68d8], R19 ;  /* 0x0068d81301007387 */ /* 0x0043e80000100800 */
[----:B------:R3:W-:Y:S01]  /*3f2a0*/  STL [R1+0x68dc], R18 ;  /* 0x0068dc1201007387 */ /* 0x0007e20000100800 */
[----:B------:R-:W2:Y:S02]  /*3f2b0*/  LDL R25, [R1+0x2b98] ;  /* 0x002b980001197983 */ /* 0x000ea40000100800 */
[----:B------:R-:W2:Y:S01]  /*3f2c0*/  LDL R24, [R1+0x2ba4] ;  /* 0x002ba40001187983 */ /* 0x000ea20000100800 */
[----:B----4-:R-:W-:Y:S01]  /*3f2d0*/  STL [R1+0x68ac], R17 ;  /* 0x0068ac1101007387 */ /* 0x010fe20000100800 */
[----:B------:R-:W4:Y:S02]  /*3f2e0*/  LDL R22, [R1+0x2ba0] ;  /* 0x002ba00001167983 */ /* 0x000f240000100800 */
[----:B------:R-:W4:Y:S01]  /*3f2f0*/  LDL R15, [R1+0x2ba8] ;  /* 0x002ba800010f7983 */ /* 0x000f220000100800 */
[----:B------:R-:W-:Y:S01]  /*3f300*/  PRMT R12, RZ, 0x7610, R12 ;  /* 0x00007610ff0c7816 */ /* 0x000fe2000000000c */
[----:B0-----:R-:W-:-:S02]  /*3f310*/  @P1 IMAD.MOV.U32 R4, RZ, RZ, R14 ;  /* 0x000000ffff041224 */ /* 0x001fc400078e000e */
[----:B------:R-:W-:Y:S01]  /*3f320*/  @P1 IMAD.MOV.U32 R5, RZ, RZ, R21 ;  /* 0x000000ffff051224 */ /* 0x000fe200078e0015 */
[----:B------:R-:W-:-:S04]  /*3f330*/  PRMT R11, RZ, 0x7610, R11 ;  /* 0x00007610ff0b7816 */ /* 0x000fc8000000000b */
[----:B------:R2:W4:Y:S01]  /*3f340*/  @P1 LDG.E.U16 R12, [R4.64] ;  /* 0x00000006040c1981 */ /* 0x000522000c1e1500 */
[----:B------:R-:W-:Y:S02]  /*3f350*/  ISETP.GT.AND P0, PT, R13, 0x7c, PT ;  /* 0x0000007c0d00780c */ /* 0x000fe40003f04270 */
[----:B------:R-:W-:Y:S01]  /*3f360*/  PRMT R10, RZ, 0x7610, R10 ;  /* 0x00007610ff0a7816 */ /* 0x000fe2000000000a */
[----:B---3--:R0:W-:Y:S01]  /*3f370*/  STL [R1+0x68b0], R16 ;  /* 0x0068b01001007387 */ /* 0x0081e20000100800 */
[----:B------:R-:W3:Y:S02]  /*3f380*/  LDL R21, [R1+0x2b94] ;  /* 0x002b940001157983 */ /* 0x000ee40000100800 */
[----:B------:R-:W3:Y:S02]  /*3f390*/  LDL R14, [R1+0x2bb0] ;  /* 0x002bb000010e7983 */ /* 0x000ee40000100800 */
[----:B-1----:R-:W3:Y:S01]  /*3f3a0*/  LDL R19, [R1+0x2bac] ;  /* 0x002bac0001137983 */ /* 0x002ee20000100800 */
[----:B------:R-:W3:Y:S01]  /*3f3b0*/  LDL R18, [R1+0x2bbc] ;  /* 0x002bbc0001127983 */ /* 0x000ee20000100800 */
[----:B--2---:R-:W-:-:S02]  /*3f3c0*/  @P1 IMAD.MOV.U32 R5, RZ, RZ, R25 ;  /* 0x000000ffff051224 */ /* 0x004fc400078e0019 */
[----:B------:R-:W-:-:S05]  /*3f3d0*/  @P1 IMAD.MOV.U32 R4, RZ, RZ, R24 ;  /* 0x000000ffff041224 */ /* 0x000fca00078e0018 */
[----:B------:R4:W2:Y:S02]  /*3f3e0*/  @P1 LDG.E.U16 R11, [R4.64] ;  /* 0x00000006040b1981 */ /* 0x0008a4000c1e1500 */
[----:B----4-:R-:W-:Y:S02]  /*3f3f0*/  @P0 IMAD.MOV.U32 R5, RZ, RZ, R22 ;  /* 0x000000ffff050224 */ /* 0x010fe400078e0016 */
[----:B------:R-:W-:-:S05]  /*3f400*/  @P0 IMAD.MOV.U32 R4, RZ, RZ, R15 ;  /* 0x000000ffff040224 */ /* 0x000fca00078e000f */
[----:B------:R3:W4:Y:S04]  /*3f410*/  @P0 LDG.E.U16 R10, [R4.64] ;  /* 0x00000006040a0981 */ /* 0x000728000c1e1500 */
[----:B------:R1:W-:Y:S01]  /*3f420*/  STL [R1+0x68b4], R12 ;  /* 0x0068b40c01007387 */ /* 0x0003e20000100800 */
[----:B------:R-:W-:Y:S01]  /*3f430*/  PRMT R9, RZ, 0x7610, R9 ;  /* 0x00007610ff097816 */ /* 0x000fe20000000009 */
[----:B---3--:R-:W-:Y:S02]  /*3f440*/  @P0 IMAD.MOV.U32 R5, RZ, RZ, R21 ;  /* 0x000000ffff050224 */ /* 0x008fe400078e0015 */
[----:B------:R-:W-:-:S05]  /*3f450*/  @P0 IMAD.MOV.U32 R4, RZ, RZ, R14 ;  /* 0x000000ffff040224 */ /* 0x000fca00078e000e */
[----:B------:R3:W3:Y:S04]  /*3f460*/  @P0 LDG.E.U16 R9, [R4.64] ;  /* 0x0000000604090981 */ /* 0x0006e8000c1e1500 */
[----:B--2---:R-:W-:Y:S01]  /*3f470*/  STL [R1+0x68b8], R11 ;  /* 0x0068b80b01007387 */ /* 0x004fe20000100800 */
[----:B0-----:R-:W2:Y:S02]  /*3f480*/  LDL R16, [R1+0x2bb8] ;  /* 0x002bb80001107983 */ /* 0x001ea40000100800 */
[----:B------:R-:W2:Y:S01]  /*3f490*/  LDL R15, [R1+0x2bc4] ;  /* 0x002bc400010f7983 */ /* 0x000ea20000100800 */
[----:B----4-:R0:W-:Y:S01]  /*3f4a0*/  STL [R1+0x6898], R10 ;  /* 0x0068980a01007387 */ /* 0x0101e20000100800 */
[----:B------:R-:W4:Y:S02]  /*3f4b0*/  LDL R14, [R1+0x2bc0] ;  /* 0x002bc000010e7983 */ /* 0x000f240000100800 */
[----:B-1----:R-:W4:Y:S01]  /*3f4c0*/  LDL R12, [R1+0x2bc8] ;  /* 0x002bc800010c7983 */ /* 0x002f220000100800 */
[----:B------:R-:W-:Y:S01]  /*3f4d0*/  PRMT R8, RZ, 0x7610, R8 ;  /* 0x00007610ff087816 */ /* 0x000fe20000000008 */
[----:B---3--:R-:W-:-:S02]  /*3f4e0*/  @P0 IMAD.MOV.U32 R4, RZ, RZ, R18 ;  /* 0x000000ffff040224 */ /* 0x008fc400078e0012 */
[----:B------:R-:W-:Y:S01]  /*3f4f0*/  @P0 IMAD.MOV.U32 R5, RZ, RZ, R19 ;  /* 0x000000ffff050224 */ /* 0x000fe200078e0013 */
[----:B------:R-:W-:-:S04]  /*3f500*/  PRMT R7, RZ, 0x7610, R7 ;  /* 0x00007610ff077816 */ /* 0x000fc80000000007 */
[----:B------:R2:W3:Y:S01]  /*3f510*/  @P0 LDG.E.U16 R8, [R4.64] ;  /* 0x0000000604080981 */ /* 0x0004e2000c1e1500 */
[----:B------:R-:W-:Y:S02]  /*3f520*/  ISETP.GT.AND P1, PT, R13, 0x7d, PT ;  /* 0x0000007d0d00780c */ /* 0x000fe40003f24270 */
[----:B------:R-:W-:Y:S01]  /*3f530*/  PRMT R6, RZ, 0x7610, R6 ;  /* 0x00007610ff067816 */ /* 0x000fe20000000006 */
[----:B------:R1:W-:Y:S01]  /*3f540*/  STL [R1+0x689c], R9 ;  /* 0x00689c0901007387 */ /* 0x0003e20000100800 */
[----:B0-----:R-:W3:Y:S02]  /*3f550*/  LDL R10, [R1+0x2bb4] ;  /* 0x002bb400010a7983 */ /* 0x001ee40000100800 */
[----:B------:R-:W3:Y:S02]  /*3f560*/  LDL R19, [R1+0x2bcc] ;  /* 0x002bcc0001137983 */ /* 0x000ee40000100800 */
[----:B------:R-:W3:Y:S01]  /*3f570*/  LDL R18, [R1+0x2bdc] ;  /* 0x002bdc0001127983 */ /* 0x000ee20000100800 */
[----:B-1----:R-:W3:Y:S01]  /*3f580*/  LDL R9, [R1+0x2bd0] ;  /* 0x002bd00001097983 */ /* 0x002ee20000100800 */
[----:B--2---:R-:W-:-:S02]  /*3f590*/  @P0 IMAD.MOV.U32 R5, RZ, RZ, R16 ;  /* 0x000000ffff050224 */ /* 0x004fc400078e0010 */
[----:B------:R-:W-:-:S05]  /*3f5a0*/  @P0 IMAD.MOV.U32 R4, RZ, RZ, R15 ;  /* 0x000000ffff040224 */ /* 0x000fca00078e000f */
[----:B------:R4:W2:Y:S02]  /*3f5b0*/  @P0 LDG.E.U16 R7, [R4.64] ;  /* 0x0000000604070981 */ /* 0x0008a4000c1e1500 */
[----:B----4-:R-:W-:Y:S02]  /*3f5c0*/  @P1 IMAD.MOV.U32 R5, RZ, RZ, R14 ;  /* 0x000000ffff051224 */ /* 0x010fe400078e000e */
[----:B------:R-:W-:-:S05]  /*3f5d0*/  @P1 IMAD.MOV.U32 R4, RZ, RZ, R12 ;  /* 0x000000ffff041224 */ /* 0x000fca00078e000c */
[----:B------:R0:W4:Y:S04]  /*3f5e0*/  @P1 LDG.E.U16 R6, [R4.64] ;  /* 0x0000000604061981 */ /* 0x000128000c1e1500 */
[----:B---3--:R-:W-:Y:S01]  /*3f5f0*/  STL [R1+0x68a0], R8 ;  /* 0x0068a00801007387 */ /* 0x008fe20000100800 */
[----:B0-----:R-:W-:Y:S01]  /*3f600*/  PRMT R5, RZ, 0x7610, R5 ;  /* 0x00007610ff057816 */ /* 0x001fe20000000005 */
[----:B------:R-:W-:Y:S01]  /*3f610*/  @P1 IMAD.MOV.U32 R15, RZ, RZ, R10 ;  /* 0x000000ffff0f1224 */ /* 0x000fe200078e000a */
[----:B------:R-:W-:Y:S01]  /*3f620*/  PRMT R4, RZ, 0x7610, R4 ;  /* 0x00007610ff047816 */ /* 0x000fe20000000004 */
[----:B------:R-:W-:-:S05]  /*3f630*/  @P1 IMAD.MOV.U32 R14, RZ, RZ, R9 ;  /* 0x000000ffff0e1224 */ /* 0x000fca00078e0009 */
[----:B------:R0:W3:Y:S02]  /*3f640*/  @P1 LDG.E.U16 R5, [R14.64] ;  /* 0x000000060e051981 */ /* 0x0000e4000c1e1500 */
[----:B0-----:R-:W-:Y:S02]  /*3f650*/  @P1 IMAD.MOV.U32 R14, RZ, RZ, R18 ;  /* 0x000000ffff0e1224 */ /* 0x001fe400078e0012 */
[----:B------:R-:W-:-:S05]  /*3f660*/  @P1 IMAD.MOV.U32 R15, RZ, RZ, R19 ;  /* 0x000000ffff0f1224 */ /* 0x000fca00078e0013 */
[----:B------:R-:W3:Y:S04]  /*3f670*/  @P1 LDG.E.U16 R4, [R14.64] ;  /* 0x000000060e041981 */ /* 0x000ee8000c1e1500 */
[----:B--2---:R0:W-:Y:S01]  /*3f680*/  STL [R1+0x68a4], R7 ;  /* 0x0068a40701007387 */ /* 0x0041e20000100800 */
[----:B------:R-:W2:Y:S02]  /*3f690*/  LDL R16, [R1+0x2bd8] ;  /* 0x002bd80001107983 */ /* 0x000ea40000100800 */
[----:B------:R-:W2:Y:S01]  /*3f6a0*/  LDL R12, [R1+0x2be4] ;  /* 0x002be400010c7983 */ /* 0x000ea20000100800 */
[----:B----4-:R1:W-:Y:S01]  /*3f6b0*/  STL [R1+0x6878], R6 ;  /* 0x0068780601007387 */ /* 0x0103e20000100800 */
[----:B------:R-:W4:Y:S02]  /*3f6c0*/  LDL R10, [R1+0x2be0] ;  /* 0x002be000010a7983 */ /* 0x000f240000100800 */
[----:B------:R-:W4:Y:S01]  /*3f6d0*/  LDL R9, [R1+0x2be8] ;  /* 0x002be80001097983 */ /* 0x000f220000100800 */
[----:B------:R-:W-:-:S02]  /*3f6e0*/  PRMT R3, RZ, 0x7610, R3 ;  /* 0x00007610ff037816 */ /* 0x000fc40000000003 */
[----:B------:R-:W-:Y:S01]  /*3f6f0*/  ISETP.GT.AND P0, PT, R13, 0x7e, PT ;  /* 0x0000007e0d00780c */ /* 0x000fe20003f04270 */
[----:B---3--:R-:W-:Y:S01]  /*3f700*/  STL [R1+0x687c], R5 ;  /* 0x00687c0501007387 */ /* 0x008fe20000100800 */
[----:B0-----:R-:W3:Y:S02]  /*3f710*/  LDL R7, [R1+0x2bd4] ;  /* 0x002bd40001077983 */ /* 0x001ee40000100800 */
[----:B-1----:R-:W3:Y:S01]  /*3f720*/  LDL R6, [R1+0x2bf0] ;  /* 0x002bf00001067983 */ /* 0x002ee20000100800 */
[----:B------:R0:W-:Y:S01]  /*3f730*/  STL [R1+0x6880], R4 ;  /* 0x0068800401007387 */ /* 0x0001e20000100800 */
[----:B------:R-:W3:Y:S02]  /*3f740*/  LDL R22, [R1+0x2bec] ;  /* 0x002bec0001167983 */ /* 0x000ee40000100800 */
[----:B------:R-:W3:Y:S01]  /*3f750*/  LDL R21, [R1+0x2bfc] ;  /* 0x002bfc0001157983 */ /* 0x000ee20000100800 */
[----:B0-----:R-:W-:Y:S01]  /*3f760*/  PRMT R4, RZ, 0x7610, R4 ;  /* 0x00007610ff047816 */ /* 0x001fe20000000004 */
[----:B--2---:R-:W-:-:S02]  /*3f770*/  @P1 IMAD.MOV.U32 R15, RZ, RZ, R16 ;  /* 0x000000ffff0f1224 */ /* 0x004fc400078e0010 */
[----:B------:R-:W-:-:S05]  /*3f780*/  @P1 IMAD.MOV.U32 R14, RZ, RZ, R12 ;  /* 0x000000ffff0e1224 */ /* 0x000fca00078e000c */
[----:B------:R4:W2:Y:S02]  /*3f790*/  @P1 LDG.E.U16 R3, [R14.64] ;  /* 0x000000060e031981 */ /* 0x0008a4000c1e1500 */
[----:B----4-:R-:W-:Y:S02]  /*3f7a0*/  @P0 IMAD.MOV.U32 R15, RZ, RZ, R10 ;  /* 0x000000ffff0f0224 */ /* 0x010fe400078e000a */
[----:B------:R-:W-:-:S05]  /*3f7b0*/  @P0 IMAD.MOV.U32 R14, RZ, RZ, R9 ;  /* 0x000000ffff0e0224 */ /* 0x000fca00078e0009 */
[----:B------:R3:W4:Y:S02]  /*3f7c0*/  @P0 LDG.E.U16 R4, [R14.64] ;  /* 0x000000060e040981 */ /* 0x000724000c1e1500 */
[----:B---3--:R-:W-:Y:S02]  /*3f7d0*/  @P0 IMAD.MOV.U32 R15, RZ, RZ, R7 ;  /* 0x000000ffff0f0224 */ /* 0x008fe400078e0007 */
[----:B------:R-:W-:Y:S01]  /*3f7e0*/  @P0 IMAD.MOV.U32 R14, RZ, RZ, R6 ;  /* 0x000000ffff0e0224 */ /* 0x000fe200078e0006 */
[----:B--2---:R0:W-:Y:S01]  /*3f7f0*/  STL [R1+0x6884], R3 ;  /* 0x0068840301007387 */ /* 0x0041e20000100800 */
[----:B------:R-:W2:Y:S02]  /*3f800*/  LDL R19, [R1+0x2bf8] ;  /* 0x002bf80001137983 */ /* 0x000ea40000100800 */
[----:B------:R-:W3:Y:S02]  /*3f810*/  LDL R18, [R1+0x2c04] ;  /* 0x002c040001127983 */ /* 0x000ee40000100800 */
[----:B------:R-:W3:Y:S01]  /*3f820*/  LDL R16, [R1+0x2c00] ;  /* 0x002c000001107983 */ /* 0x000ee20000100800 */
[----:B------:R-:W3:Y:S04]  /*3f830*/  LDL R12, [R1+0x2c08] ;  /* 0x002c0800010c7983 */ /* 0x000ee80000100800 */
[----:B------:R-:W3:Y:S04]  /*3f840*/  LDL R10, [R1+0x2bf4] ;  /* 0x002bf400010a7983 */ /* 0x000ee80000100800 */
[----:B------:R-:W3:Y:S04]  /*3f850*/  LDL R9, [R1+0x2c10] ;  /* 0x002c100001097983 */ /* 0x000ee80000100800 */
[----:B------:R-:W3:Y:S04]  /*3f860*/  LDL R7, [R1+0x2c0c] ;  /* 0x002c0c0001077983 */ /* 0x000ee80000100800 */
[----:B------:R-:W3:Y:S04]  /*3f870*/  LDL R6, [R1+0x2c18] ;  /* 0x002c180001067983 */ /* 0x000ee80000100800 */
[----:B----4-:R1:W-:Y:S01]  /*3f880*/  STL [R1+0x150], R4 ;  /* 0x0001500401007387 */ /* 0x0103e20000100800 */
[----:B0-----:R-:W4:Y:S01]  /*3f890*/  LDL R3, [R1+0x2c14] ;  /* 0x002c140001037983 */ /* 0x001f220000100800 */
[----:B------:R-:W-:-:S02]  /*3f8a0*/  PRMT R23, RZ, 0x7610, R23 ;  /* 0x00007610ff177816 */ /* 0x000fc40000000017 */
[----:B------:R-:W-:Y:S02]  /*3f8b0*/  PRMT R20, RZ, 0x7610, R20 ;  /* 0x00007610ff147816 */ /* 0x000fe40000000014 */
[----:B------:R-:W-:Y:S02]  /*3f8c0*/  ISETP.GT.AND P1, PT, R13, 0x7f, PT ;  /* 0x0000007f0d00780c */ /* 0x000fe40003f24270 */
[----:B------:R0:W4:Y:S04]  /*3f8d0*/  @P0 LDG.E.U16 R23, [R14.64] ;  /* 0x000000060e170981 */ /* 0x000128000c1e1500 */
[----:B-1----:R-:W4:Y:S01]  /*3f8e0*/  LDL R4, [R1+0x1c3c] ;  /* 0x001c3c0001047983 */ /* 0x002f220000100800 */
[----:B------:R-:W-:Y:S01]  /*3f8f0*/  PRMT R17, RZ, 0x7610, R17 ;  /* 0x00007610ff117816 */ /* 0x000fe20000000011 */
[----:B0-----:R-:W-:-:S02]  /*3f900*/  @P0 IMAD.MOV.U32 R14, RZ, RZ, R21 ;  /* 0x000000ffff0e0224 */ /* 0x001fc400078e0015 */
[----:B------:R-:W-:-:S05]  /*3f910*/  @P0 IMAD.MOV.U32 R15, RZ, RZ, R22 ;  /* 0x000000ffff0f0224 */ /* 0x000fca00078e0016 */
[----:B------:R2:W4:Y:S01]  /*3f920*/  @P0 LDG.E.U16 R20, [R14.64] ;  /* 0x000000060e140981 */ /* 0x000522000c1e1500 */
[----:B------:R-:W-:Y:S02]  /*3f930*/  PRMT R11, RZ, 0x7610, R11 ;  /* 0x00007610ff0b7816 */ /* 0x000fe4000000000b */
[----:B------:R-:W-:Y:S02]  /*3f940*/  PRMT R8, RZ, 0x7610, R8 ;  /* 0x00007610ff087816 */ /* 0x000fe40000000008 */
[----:B------:R-:W-:Y:S01]  /*3f950*/  PRMT R5, RZ, 0x7610, R5 ;  /* 0x00007610ff057816 */ /* 0x000fe20000000005 */
[----:B--2---:R-:W-:Y:S02]  /*3f960*/  @P0 IMAD.MOV.U32 R15, RZ, RZ, R19 ;  /* 0x000000ffff0f0224 */ /* 0x004fe400078e0013 */
[----:B---3--:R-:W-:-:S05]  /*3f970*/  @P0 IMAD.MOV.U32 R14, RZ, RZ, R18 ;  /* 0x000000ffff0e0224 */ /* 0x008fca00078e0012 */
[----:B------:R0:W2:Y:S02]  /*3f980*/  @P0 LDG.E.U16 R17, [R14.64] ;  /* 0x000000060e110981 */ /* 0x0000a4000c1e1500 */
[----:B0-----:R-:W-:Y:S02]  /*3f990*/  @P1 IMAD.MOV.U32 R14, RZ, RZ, R12 ;  /* 0x000000ffff0e1224 */ /* 0x001fe400078e000c */
[----:B------:R-:W-:-:S05]  /*3f9a0*/  @P1 IMAD.MOV.U32 R15, RZ, RZ, R16 ;  /* 0x000000ffff0f1224 */ /* 0x000fca00078e0010 */
[----:B------:R0:W3:Y:S02]  /*3f9b0*/  @P1 LDG.E.U16 R11, [R14.64] ;  /* 0x000000060e0b1981 */ /* 0x0000e4000c1e1500 */
[----:B0-----:R-:W-:Y:S02]  /*3f9c0*/  @P1 IMAD.MOV.U32 R14, RZ, RZ, R9 ;  /* 0x000000ffff0e1224 */ /* 0x001fe400078e0009 */
[----:B------:R-:W-:-:S05]  /*3f9d0*/  @P1 IMAD.MOV.U32 R15, RZ, RZ, R10 ;  /* 0x000000ffff0f1224 */ /* 0x000fca00078e000a */
[----:B------:R0:W2:Y:S02]  /*3f9e0*/  @P1 LDG.E.U16 R8, [R14.64] ;  /* 0x000000060e081981 */ /* 0x0000a4000c1e1500 */
[----:B0-----:R-:W-:Y:S02]  /*3f9f0*/  @P1 IMAD.MOV.U32 R14, RZ, RZ, R6 ;  /* 0x000000ffff0e1224 */ /* 0x001fe400078e0006 */
[----:B------:R-:W-:-:S05]  /*3fa00*/  @P1 IMAD.MOV.U32 R15, RZ, RZ, R7 ;  /* 0x000000ffff0f1224 */ /* 0x000fca00078e0007 */
[----:B------:R4:W2:Y:S02]  /*3fa10*/  @P1 LDG.E.U16 R5, [R14.64] ;  /* 0x000000060e051981 */ /* 0x0008a4000c1e1500 */
[----:B----4-:R-:W-:Y:S02]  /*3fa20*/  @P1 IMAD.MOV.U32 R14, RZ, RZ, R3 ;  /* 0x000000ffff0e1224 */ /* 0x010fe400078e0003 */
[----:B------:R-:W4:Y:S01]  /*3fa30*/  LDL.LU R3, [R1+0x84c] ;  /* 0x00084c0001037983 */ /* 0x000f220000300800 */
[----:B------:R-:W-:Y:S01]  /*3fa40*/  PRMT R0, RZ, 0x7610, R0 ;  /* 0x00007610ff007816 */ /* 0x000fe20000000000 */
[----:B------:R-:W-:-:S05]  /*3fa50*/  @P1 IMAD.MOV.U32 R15, RZ, RZ, R4 ;  /* 0x000000ffff0f1224 */ /* 0x000fca00078e0004 */
[----:B------:R-:W2:Y:S04]  /*3fa60*/  @P1 LDG.E.U16 R0, [R14.64] ;  /* 0x000000060e001981 */ /* 0x000ea8000c1e1500 */
[----:B------:R-:W0:Y:S04]  /*3fa70*/  S2R R10, SR_TID.X ;  /* 0x00000000000a7919 */ /* 0x000e280000002100 */
[----:B------:R-:W1:Y:S01]  /*3fa80*/  S2R R2, SR_TID.X ;  /* 0x0000000000027919 */ /* 0x000e620000002100 */
[----:B------:R-:W-:Y:S06]  /*3fa90*/  BAR.SYNC.DEFER_BLOCKING 0x0 ;  /* 0x0000000000007b1d */ /* 0x000fec0000010000 */
[----:B----4-:R4:W-:Y:S04]  /*3faa0*/  STL [R1+0x6930], R3 ;  /* 0x0069300301007387 */ /* 0x0109e80000100800 */
[----:B----4-:R-:W4:Y:S01]  /*3fab0*/  LDL.LU R3, [R1+0x8ec] ;  /* 0x0008ec0001037983 */ /* 0x010f220000300800 */
[----:B------:R-:W4:Y:S02]  /*3fac0*/  LDL.LU R4, [R1+0x848] ;  /* 0x0008480001047983 */ /* 0x000f240000300800 */
[----:B--2---:R2:W-:Y:S02]  /*3fad0*/  STL [R1+0x124], R5 ;  /* 0x0001240501007387 */ /* 0x0045e40000100800 */
[----:B--2---:R-:W2:Y:S01]  /*3fae0*/  LDL.LU R5, [R1+0x844] ;  /* 0x0008440001057983 */ /* 0x004ea20000300800 */
[----:B------:R-:W2:Y:S02]  /*3faf0*/  LDL.LU R6, [R1+0x7c0] ;  /* 0x0007c00001067983 */ /* 0x000ea40000300800 */
[----:B------:R-:W2:Y:S02]  /*3fb00*/  LDL.LU R7, [R1+0x7bc] ;  /* 0x0007bc0001077983 */ /* 0x000ea40000300800 */
[----:B------:R0:W-:Y:S02]  /*3fb10*/  STL [R1+0x128], R8 ;  /* 0x0001280801007387 */ /* 0x0001e40000100800 */
[----:B0-----:R-:W2:Y:S01]  /*3fb20*/  LDL.LU R8, [R1+0x7b8] ;  /* 0x0007b80001087983 */ /* 0x001ea20000300800 */
[----:B------:R-:W2:Y:S02]  /*3fb30*/  LDL.LU R9, [R1+0x7b4] ;  /* 0x0007b40001097983 */ /* 0x000ea40000300800 */
[----:B---3--:R0:W-:Y:S02]  /*3fb40*/  STL [R1+0x130], R11 ;  /* 0x0001300b01007387 */ /* 0x0081e40000100800 */
[----:B------:R-:W-:Y:S01]  /*3fb50*/  STL [R1+0x148], R23 ;  /* 0x0001481701007387 */ /* 0x000fe20000100800 */
[----:B0-----:R-:W3:Y:S01]  /*3fb60*/  LDL.LU R11, [R1+0x730] ;  /* 0x00073000010b7983 */ /* 0x001ee20000300800 */
[----:B------:R-:W2:Y:S02]  /*3fb70*/  LDL.LU R12, [R1+0x72c] ;  /* 0x00072c00010c7983 */ /* 0x000ea40000300800 */
[----:B------:R-:W2:Y:S02]  /*3fb80*/  LDL.LU R16, [R1+0x728] ;  /* 0x0007280001107983 */ /* 0x000ea40000300800 */
[----:B------:R-:W-:Y:S01]  /*3fb90*/  STL [R1+0x140], R20 ;  /* 0x0001401401007387 */ /* 0x000fe20000100800 */
[----:B------:R0:W-:Y:S04]  /*3fba0*/  STL [R1+0x138], R17 ;  /* 0x0001381101007387 */ /* 0x0001e80000100800 */
[----:B0-----:R-:W2:Y:S01]  /*3fbb0*/  LDL.LU R17, [R1+0x724] ;  /* 0x0007240001117983 */ /* 0x001ea20000300800 */
[----:B------:R-:W2:Y:S02]  /*3fbc0*/  LDL.LU R18, [R1+0x690] ;  /* 0x0006900001127983 */ /* 0x000ea40000300800 */
[----:B------:R-:W2:Y:S02]  /*3fbd0*/  LDL.LU R19, [R1+0x68c] ;  /* 0x00068c0001137983 */ /* 0x000ea40000300800 */
[----:B------:R-:W2:Y:S01]  /*3fbe0*/  LDL.LU R20, [R1+0x688] ;  /* 0x0006880001147983 */ /* 0x000ea20000300800 */
[----:B------:R-:W2:Y:S01]  /*3fbf0*/  LDL.LU R21, [R1+0x684] ;  /* 0x0006840001157983 */ /* 0x000ea20000300800 */
[----:B------:R-:W2:Y:S02]  /*3fc00*/  LDL.LU R22, [R1+0x5ec] ;  /* 0x0005ec0001167983 */ /* 0x000ea40000300800 */
[----:B------:R-:W2:Y:S02]  /*3fc10*/  LDL.LU R23, [R1+0x5e8] ;  /* 0x0005e80001177983 */ /* 0x000ea40000300800 */
[----:B------:R-:W2:Y:S01]  /*3fc20*/  LDL.LU R24, [R1+0x5e4] ;  /* 0x0005e40001187983 */ /* 0x000ea20000300800 */
[----:B------:R-:W2:Y:S01]  /*3fc30*/  LDL.LU R25, [R1+0x5e0] ;  /* 0x0005e00001197983 */ /* 0x000ea20000300800 */
[----:B------:R-:W2:Y:S02]  /*3fc40*/  LDL.LU R26, [R1+0x43c] ;  /* 0x00043c00011a7983 */ /* 0x000ea40000300800 */
[----:B------:R-:W3:Y:S02]  /*3fc50*/  LDL.LU R27, [R1+0x438] ;  /* 0x00043800011b7983 */ /* 0x000ee40000300800 */
[----:B------:R-:W3:Y:S01]  /*3fc60*/  LDL.LU R28, [R1+0x434] ;  /* 0x00043400011c7983 */ /* 0x000ee20000300800 */
[----:B------:R-:W3:Y:S01]  /*3fc70*/  LDL.LU R29, [R1+0x430] ;  /* 0x00043000011d7983 */ /* 0x000ee20000300800 */
[----:B------:R0:W-:Y:S03]  /*3fc80*/  STL [R1+0x120], R0 ;  /* 0x0001200001007387 */ /* 0x0001e60000100800 */
[----:B0-----:R-:W3:Y:S01]  /*3fc90*/  LDL.LU R0, [R1+0x3ac] ;  /* 0x0003ac0001007983 */ /* 0x001ee20000300800 */
[----:B------:R-:W-:Y:S02]  /*3fca0*/  STL [R1+0x6794], R15 ;  /* 0x0067940f01007387 */ /* 0x000fe40000100800 */
[----:B------:R-:W-:Y:S02]  /*3fcb0*/  STL [R1+0x679c], R15 ;  /* 0x00679c0f01007387 */ /* 0x000fe40000100800 */
[----:B------:R-:W-:Y:S01]  /*3fcc0*/  STL [R1+0x67a4], R15 ;  /* 0x0067a40f01007387 */ /* 0x000fe20000100800 */
[----:B------:R-:W-:Y:S01]  /*3fcd0*/  STL [R1+0x67ac], R15 ;  /* 0x0067ac0f01007387 */ /* 0x000fe20000100800 */
        /* <DEDUP_REMOVED lines=43> */
[----:B------:R0:W-:Y:S01]  /*3ff90*/  STL [R1+0x6838], R14 ;  /* 0x0068380e01007387 */ /* 0x0001e20000100800 */
[----:B-1----:R-:W-:Y:S01]  /*3ffa0*/  LOP3.LUT R2, R2, 0x7f, RZ, 0xc0, !PT ;  /* 0x0000007f02027812 */ /* 0x002fe200078ec0ff */
[----:B------:R1:W-:Y:S01]  /*3ffb0*/  STL [R1+0x68bc], R10 ;  /* 0x0068bc0a01007387 */ /* 0x0003e20000100800 */
[----:B0-----:R-:W-:-:S03]  /*3ffc0*/  LOP3.LUT R14, R10, 0x7f, RZ, 0xc0, !PT ;  /* 0x0000007f0a0e7812 */ /* 0x001fc600078ec0ff */
[----:B-1----:R-:W3:Y:S02]  /*3ffd0*/  LDL.LU R10, [R1+0x8e0] ;  /* 0x0008e000010a7983 */ /* 0x002ee40000300800 */
[----:B------:R0:W-:Y:S01]  /*3ffe0*/  STL [R1+0x68a8], R14 ;  /* 0x0068a80e01007387 */ /* 0x0001e20000100800 */
[----:B------:R-:W-:Y:S01]  /*3fff0*/  ISETP.GE.AND P0, PT, R14, R13, PT ;  /* 0x0000000d0e00720c */ /* 0x000fe20003f06270 */
[----:B------:R-:W-:Y:S01]  /*40000*/  IMAD.SHL.U32 R2, R2, 0x2, RZ ;  /* 0x0000000202027824 */ /* 0x000fe200078e00ff */
[----:B0-----:R-:W3:Y:S01]  /*40010*/  LDL.LU R14, [R1+0x8e4] ;  /* 0x0008e400010e7983 */ /* 0x001ee20000300800 */
[----:B------:R-:W-:Y:S02]  /*40020*/  STL [R1+0x6770], R13 ;  /* 0x0067700d01007387 */ /* 0x000fe40000100800 */
[----:B------:R-:W-:Y:S02]  /*40030*/  STL [R1+0x6778], R13 ;  /* 0x0067780d01007387 */ /* 0x000fe40000100800 */
[----:B------:R-:W-:Y:S01]  /*40040*/  STL [R1+0x6780], R13 ;  /* 0x0067800d01007387 */ /* 0x000fe20000100800 */
[----:B------:R-:W-:Y:S01]  /*40050*/  STL [R1+0x6788], R13 ;  /* 0x0067880d01007387 */ /* 0x000fe20000100800 */
[----:B------:R-:W-:Y:S02]  /*40060*/  STL [R1+0x6830], R13 ;  /* 0x0068300d01007387 */ /* 0x000fe40000100800 */
[----:B------:R0:W-:Y:S02]  /*40070*/  STL [R1+0x683c], R13 ;  /* 0x00683c0d01007387 */ /* 0x0001e40000100800 */
[----:B0-----:R-:W3:Y:S04]  /*40080*/  LDL.LU R13, [R1+0x8e8] ;  /* 0x0008e800010d7983 */ /* 0x001ee80000300800 */
[----:B----4-:R0:W-:Y:S04]  /*40090*/  STS.U16 [R2], R3 ;  /* 0x0000000302007388 */ /* 0x0101e80000000400 */
[----:B0-----:R-:W4:Y:S04]  /*400a0*/  LDL.LU R3, [R1+0x6930] ;  /* 0x0069300001037983 */ /* 0x001f280000300800 */
[----:B--2---:R0:W-:Y:S04]  /*400b0*/  STS.U16 [R2+0xc000], R26 ;  /* 0x00c0001a02007388 */ /* 0x0041e80000000400 */
[----:B0-----:R-:W2:Y:S04]  /*400c0*/  LDL.LU R26, [R1+0x32c] ;  /* 0x00032c00011a7983 */ /* 0x001ea80000300800 */
[----:B--2---:R0:W-:Y:S04]  /*400d0*/  STL [R1+0x6924], R26 ;  /* 0x0069241a01007387 */ /* 0x0041e80000100800 */
[----:B0-----:R-:W2:Y:S04]  /*400e0*/  LDL.LU R26, [R1+0x3a0] ;  /* 0x0003a000011a7983 */ /* 0x001ea80000300800 */
[----:B--2---:R0:W-:Y:S04]  /*400f0*/  STL [R1+0x6928], R26 ;  /* 0x0069281a01007387 */ /* 0x0041e80000100800 */
[----:B0-----:R-:W2:Y:S04]  /*40100*/  LDL.LU R26, [R1+0x3a4] ;  /* 0x0003a400011a7983 */ /* 0x001ea80000300800 */
[----:B---3--:R-:W-:Y:S04]  /*40110*/  STS.U16 [R2+0xc100], R27 ;  /* 0x00c1001b02007388 */ /* 0x008fe80000000400 */
[----:B------:R-:W-:Y:S04]  /*40120*/  STS.U16 [R2+0xc200], R28 ;  /* 0x00c2001c02007388 */ /* 0x000fe80000000400 */
[----:B------:R-:W-:Y:S04]  /*40130*/  STS.U16 [R2+0xc300], R29 ;  /* 0x00c3001d02007388 */ /* 0x000fe80000000400 */
[----:B------:R-:W-:Y:S04]  /*40140*/  STS.U16 [R2+0x100], R13 ;  /* 0x0001000d02007388 */ /* 0x000fe80000000400 */
[----:B------:R-:W-:Y:S04]  /*40150*/  STS.U16 [R2+0x200], R14 ;  /* 0x0002000e02007388 */ /* 0x000fe80000000400 */
[----:B------:R-:W-:Y:S04]  /*40160*/  STS.U16 [R2+0x300], R10 ;  /* 0x0003000a02007388 */ /* 0x000fe80000000400 */
[----:B------:R-:W-:Y:S04]  /*40170*/  STS.U16 [R2+0x2000], R15 ;  /* 0x0020000f02007388 */ /* 0x000fe80000000400 */
[----:B----4-:R-:W-:Y:S04]  /*40180*/  STS.U16 [R2+0x2100], R3 ;  /* 0x0021000302007388 */ /* 0x010fe80000000400 */
[----:B------:R-:W-:Y:S04]  /*40190*/  STS.U16 [R2+0x2200], R4 ;  /* 0x0022000402007388 */ /* 0x000fe80000000400 */
[----:B------:R-:W-:Y:S04]  /*401a0*/  STS.U16 [R2+0x2300], R5 ;  /* 0x0023000502007388 */ /* 0x000fe80000000400 */
[----:B------:R-:W-:Y:S04]  /*401b0*/  STS.U16 [R2+0x4000], R6 ;  /* 0x0040000602007388 */ /* 0x000fe80000000400 */
[----:B------:R-:W-:Y:S04]  /*401c0*/  STS.U16 [R2+0x4100], R7 ;  /* 0x0041000702007388 */ /* 0x000fe80000000400 */
[----:B------:R-:W-:Y:S04]  /*401d0*/  STS.U16 [R2+0x4200], R8 ;  /* 0x0042000802007388 */ /* 0x000fe80000000400 */
[----:B--2---:R0:W-:Y:S04]  /*401e0*/  STL [R1+0x692c], R26 ;  /* 0x00692c1a01007387 */ /* 0x0041e80000100800 */
[----:B0-----:R-:W2:Y:S01]  /*401f0*/  LDL.LU R26, [R1+0x3a8] ;  /* 0x0003a800011a7983 */ /* 0x001ea20000300800 */
[----:B------:R-:W3:Y:S02]  /*40200*/  LDL.LU R27, [R1+0x328] ;  /* 0x00032800011b7983 */ /* 0x000ee40000300800 */
[----:B------:R-:W4:Y:S02]  /*40210*/  LDL.LU R28, [R1+0x324] ;  /* 0x00032400011c7983 */ /* 0x000f240000300800 */
[----:B------:R-:W3:Y:S01]  /*40220*/  LDL.LU R29, [R1+0x320] ;  /* 0x00032000011d7983 */ /* 0x000ee20000300800 */
[----:B------:R-:W3:Y:S01]  /*40230*/  LDL.LU R13, [R1+0x2ac] ;  /* 0x0002ac00010d7983 */ /* 0x000ee20000300800 */
[----:B------:R-:W3:Y:S02]  /*40240*/  LDL.LU R14, [R1+0x2a8] ;  /* 0x0002a800010e7983 */ /* 0x000ee40000300800 */
[----:B------:R-:W3:Y:S02]  /*40250*/  LDL.LU R10, [R1+0x2a4] ;  /* 0x0002a400010a7983 */ /* 0x000ee40000300800 */
[----:B------:R-:W3:Y:S01]  /*40260*/  LDL.LU R15, [R1+0x2a0] ;  /* 0x0002a000010f7983 */ /* 0x000ee20000300800 */
[----:B------:R-:W3:Y:S01]  /*40270*/  LDL.LU R3, [R1+0x22c] ;  /* 0x00022c0001037983 */ /* 0x000ee20000300800 */
[----:B------:R-:W3:Y:S02]  /*40280*/  LDL.LU R4, [R1+0x228] ;  /* 0x0002280001047983 */ /* 0x000ee40000300800 */
[----:B------:R-:W3:Y:S02]  /*40290*/  LDL.LU R5, [R1+0x224] ;  /* 0x0002240001057983 */ /* 0x000ee40000300800 */
[----:B------:R-:W3:Y:S01]  /*402a0*/  LDL.LU R6, [R1+0x220] ;  /* 0x0002200001067983 */ /* 0x000ee20000300800 */
[----:B------:R-:W3:Y:S04]  /*402b0*/  LDL.LU R7, [R1+0x1a4] ;  /* 0x0001a40001077983 */ /* 0x000ee80000300800 */
[----:B------:R0:W-:Y:S01]  /*402c0*/  STS.U16 [R2+0x4300], R9 ;  /* 0x0043000902007388 */ /* 0x0001e20000000400 */
[----:B------:R-:W3:Y:S03]  /*402d0*/  LDL.LU R8, [R1+0x19c] ;  /* 0x00019c0001087983 */ /* 0x000ee60000300800 */
[----:B------:R1:W-:Y:S04]  /*402e0*/  STS.U16 [R2+0x6000], R11 ;  /* 0x0060000b02007388 */ /* 0x0003e80000000400 */
[----:B------:R1:W-:Y:S04]  /*402f0*/  STS.U16 [R2+0x6100], R12 ;  /* 0x0061000c02007388 */ /* 0x0003e80000000400 */
[----:B------:R1:W-:Y:S04]  /*40300*/  STS.U16 [R2+0x6200], R16 ;  /* 0x0062001002007388 */ /* 0x0003e80000000400 */
[----:B------:R1:W-:Y:S04]  /*40310*/  STS.U16 [R2+0x6300], R17 ;  /* 0x0063001102007388 */ /* 0x0003e80000000400 */
[----:B------:R1:W-:Y:S04]  /*40320*/  STS.U16 [R2+0x8000], R18 ;  /* 0x0080001202007388 */ /* 0x0003e80000000400 */
[----:B0-----:R-:W3:Y:S01]  /*40330*/  LDL.LU R9, [R1+0x194] ;  /* 0x0001940001097983 */ /* 0x001ee20000300800 */
[----:B-1----:R-:W3:Y:S02]  /*40340*/  LDL.LU R11, [R1+0x190] ;  /* 0x00019000010b7983 */ /* 0x002ee40000300800 */
[----:B------:R-:W3:Y:S01]  /*40350*/  LDL.LU R12, [R1+0x11c] ;  /* 0x00011c00010c7983 */ /* 0x000ee20000300800 */
[----:B------:R-:W3:Y:S01]  /*40360*/  LDL.LU R16, [R1+0x118] ;  /* 0x0001180001107983 */ /* 0x000ee20000300800 */
[----:B------:R-:W3:Y:S03]  /*40370*/  LDL.LU R17, [R1+0x114] ;  /* 0x0001140001117983 */ /* 0x000ee60000300800 */
        /* <DEDUP_REMOVED lines=15> */
[----:B0-----:R-:W3:Y:S01]  /*40470*/  LDL.LU R25, [R1+0x54] ;  /* 0x0000540001197983 */ /* 0x001ee20000300800 */
[----:B-1----:R-:W3:Y:S03]  /*40480*/  LDL.LU R0, [R1+0x50] ;  /* 0x0000500001007983 */ /* 0x002ee60000300800 */
[----:B--2---:R0:W-:Y:S04]  /*40490*/  STS.U16 [R2+0xe100], R26 ;  /* 0x00e1001a02007388 */ /* 0x0041e80000000400 */
[----:B0-----:R-:W2:Y:S04]  /*404a0*/  LDL.LU R26, [R1+0x692c] ;  /* 0x00692c00011a7983 */ /* 0x001ea80000300800 */
[----:B--2---:R0:W-:Y:S04]  /*404b0*/  STS.U16 [R2+0xe200], R26 ;  /* 0x00e2001a02007388 */ /* 0x0041e80000000400 */
[----:B0-----:R-:W2:Y:S04]  /*404c0*/  LDL.LU R26, [R1+0x6928] ;  /* 0x00692800011a7983 */ /* 0x001ea80000300800 */
[----:B--2---:R0:W-:Y:S04]  /*404d0*/  STS.U16 [R2+0xe300], R26 ;  /* 0x00e3001a02007388 */ /* 0x0041e80000000400 */
[----:B0-----:R-:W2:Y:S04]  /*404e0*/  LDL.LU R26, [R1+0x6924] ;  /* 0x00692400011a7983 */ /* 0x001ea80000300800 */
[----:B---3--:R-:W-:Y:S04]  /*404f0*/  STS.U16 [R2+0x10100], R27 ;  /* 0x0101001b02007388 */ /* 0x008fe80000000400 */
[----:B----4-:R-:W-:Y:S04]  /*40500*/  STS.U16 [R2+0x10200], R28 ;  /* 0x0102001c02007388 */ /* 0x010fe80000000400 */
[----:B------:R-:W-:Y:S04]  /*40510*/  STS.U16 [R2+0x10300], R29 ;  /* 0x0103001d02007388 */ /* 0x000fe80000000400 */
        /* <DEDUP_REMOVED lines=9> */
[----:B--2---:R0:W-:Y:S04]  /*405b0*/  STS.U16 [R2+0x10000], R26 ;  /* 0x0100001a02007388 */ /* 0x0041e80000000400 */
[----:B0-----:R-:W2:Y:S01]  /*405c0*/  LDL.LU R26, [R1+0x6920] ;  /* 0x00692000011a7983 */ /* 0x001ea20000300800 */
[----:B------:R-:W3:Y:S02]  /*405d0*/  LDL.LU R27, [R1+0x691c] ;  /* 0x00691c00011b7983 */ /* 0x000ee40000300800 */
[----:B------:R-:W4:Y:S02]  /*405e0*/  LDL.LU R28, [R1+0x6918] ;  /* 0x00691800011c7983 */ /* 0x000f240000300800 */
[----:B------:R-:W2:Y:S01]  /*405f0*/  LDL.LU R29, [R1+0x6914] ;  /* 0x00691400011d7983 */ /* 0x000ea20000300800 */
        /* <DEDUP_REMOVED lines=8> */
[----:B------:R0:W-:Y:S04]  /*40680*/  STS.U16 [R2+0x16200], R9 ;  /* 0x0162000902007388 */ /* 0x0001e80000000400 */
[----:B------:R-:W3:Y:S04]  /*40690*/  LDL.LU R8, [R1+0x71c] ;  /* 0x00071c0001087983 */ /* 0x000ee80000300800 */
        /* <DEDUP_REMOVED lines=26> */
[----:B0-----:R-:W3:Y:S01]  /*40840*/  LDL.LU R25, [R1+0x424] ;  /* 0x0004240001197983 */ /* 0x001ee20000300800 */
[----:B-1----:R-:W3:Y:S01]  /*40850*/  LDL.LU R0, [R1+0x420] ;  /* 0x0004200001007983 */ /* 0x002ee20000300800 */
[----:B------:R-:W-:-:S02]  /*40860*/  LOP3.LUT R3, R2, 0x10, RZ, 0x3c, !PT ;  /* 0x0000001002037812 */ /* 0x000fc400078e3cff */
[----:B--2---:R-:W-:Y:S04]  /*40870*/  STS.U16 [R2+0x1e000], R29 ;  /* 0x01e0001d02007388 */ /* 0x004fe80000000400 */
[----:B------:R0:W-:Y:S04]  /*40880*/  STL [R1+0x6840], R29 ;  /* 0x0068401d01007387 */ /* 0x0001e80000100800 */
[----:B----4-:R-:W-:Y:S04]  /*40890*/  STS.U16 [R2+0x1e100], R28 ;  /* 0x01e1001c02007388 */ /* 0x010fe80000000400 */
[----:B---3--:R-:W-:Y:S04]  /*408a0*/  STS.U16 [R2+0x1e200], R27 ;  /* 0x01e2001b02007388 */ /* 0x008fe80000000400 */
[----:B------:R-:W-:Y:S04]  /*408b0*/  STS.U16 [R2+0x1e300], R26 ;  /* 0x01e3001a02007388 */ /* 0x000fe80000000400 */
[----:B0-----:R-:W2:Y:S01]  /*408c0*/  LDL.LU R29, [R1+0x840] ;  /* 0x00084000011d7983 */ /* 0x001ea20000300800 */
[----:B------:R0:W-:Y:S03]  /*408d0*/  STL [R1+0x6844], R28 ;  /* 0x0068441c01007387 */ /* 0x0001e60000100800 */
[----:B0-----:R-:W3:Y:S01]  /*408e0*/  LDL.LU R28, [R1+0x8d0] ;  /* 0x0008d000011c7983 */ /* 0x001ee20000300800 */
[----:B------:R0:W-:Y:S03]  /*408f0*/  STL [R1+0x6848], R27 ;  /* 0x0068481b01007387 */ /* 0x0001e60000100800 */
[----:B0-----:R-:W4:Y:S01]  /*40900*/  LDL.LU R27, [R1+0x8d4] ;  /* 0x0008d400011b7983 */ /* 0x001f220000300800 */
[----:B------:R-:W2:Y:S02]  /*40910*/  LDL.LU R2, [R1+0x8d8] ;  /* 0x0008d80001027983 */ /* 0x000ea40000300800 */
[----:B------:R0:W-:Y:S02]  /*40920*/  STL [R1+0x684c], R26 ;  /* 0x00684c1a01007387 */ /* 0x0001e40000100800 */
[----:B0-----:R-:W2:Y:S04]  /*40930*/  LDL.LU R26, [R1+0x8dc] ;  /* 0x0008dc00011a7983 */ /* 0x001ea80000300800 */
[----:B--2---:R-:W-:Y:S01]  /*40940*/  STS.U16 [R3+0x400], R26 ;  /* 0x0004001a03007388 */ /* 0x004fe20000000400 */
[----:B------:R-:W-:Y:S02]  /*40950*/  STS.U16 [R3+0x500], R2 ;  /* 0x0005000203007388 */ /* 0x000fe40000000400 */
[----:B----4-:R-:W-:Y:S02]  /*40960*/  STS.U16 [R3+0x600], R27 ;  /* 0x0006001b03007388 */ /* 0x010fe40000000400 */
[----:B---3--:R-:W-:Y:S01]  /*40970*/  STS.U16 [R3+0x700], R28 ;  /* 0x0007001c03007388 */ /* 0x008fe20000000400 */
[----:B------:R-:W-:Y:S01]  /*40980*/  STS.U16 [R3+0x2400], R29 ;  /* 0x0024001d03007388 */ /* 0x000fe20000000400 */
[----:B------:R-:W-:Y:S02]  /*40990*/  STS.U16 [R3+0x2500], R13 ;  /* 0x0025000d03007388 */ /* 0x000fe40000000400 */
[----:B------:R-:W-:Y:S02]  /*409a0*/  STS.U16 [R3+0x2600], R14 ;  /* 0x0026000e03007388 */ /* 0x000fe40000000400 */
[----:B------:R-:W-:Y:S01]  /*409b0*/  STS.U16 [R3+0x2700], R10 ;  /* 0x0027000a03007388 */ /* 0x000fe20000000400 */
        /* <DEDUP_REMOVED lines=15> */
[----:B------:R0:W-:Y:S02]  /*40ab0*/  STS.U16 [R3+0xa700], R22 ;  /* 0x00a7001603007388 */ /* 0x0001e40000000400 */
[----:B0-----:R-:W2:Y:S04]  /*40ac0*/  LDL.LU R22, [R1+0x390] ;  /* 0x0003900001167983 */ /* 0x001ea80000300800 */
[----:B--2---:R0:W-:Y:S04]  /*40ad0*/  STL [R1+0x6908], R22 ;  /* 0x0069081601007387 */ /* 0x0041e80000100800 */
[----:B0-----:R-:W2:Y:S04]  /*40ae0*/  LDL.LU R22, [R1+0x394] ;  /* 0x0003940001167983 */ /* 0x001ea80000300800 */
[----:B--2---:R0:W-:Y:S04]  /*40af0*/  STL [R1+0x690c], R22 ;  /* 0x00690c1601007387 */ /* 0x0041e80000100800 */
[----:B0-----:R-:W2:Y:S04]  /*40b00*/  LDL.LU R22, [R1+0x398] ;  /* 0x0003980001167983 */ /* 0x001ea80000300800 */
[----:B------:R-:W-:Y:S01]  /*40b10*/  STS.U16 [R3+0xc400], R23 ;  /* 0x00c4001703007388 */ /* 0x000fe20000000400 */
[----:B------:R-:W-:Y:S02]  /*40b20*/  STS.U16 [R3+0xc500], R24 ;  /* 0x00c5001803007388 */ /* 0x000fe40000000400 */
[----:B------:R-:W-:Y:S02]  /*40b30*/  STS.U16 [R3+0xc600], R25 ;  /* 0x00c6001903007388 */ /* 0x000fe40000000400 */
[----:B------:R-:W-:Y:S01]  /*40b40*/  STS.U16 [R3+0xc700], R0 ;  /* 0x00c7000003007388 */ /* 0x000fe20000000400 */
        /* <DEDUP_REMOVED lines=29> */
[----:B--2---:R0:W-:Y:S04]  /*40d20*/  STS.U16 [R3+0xe400], R22 ;  /* 0x00e4001603007388 */ /* 0x0041e80000000400 */
[----:B0-----:R-:W2:Y:S04]  /*40d30*/  LDL.LU R22, [R1+0x6910] ;  /* 0x0069100001167983 */ /* 0x001ea80000300800 */
[----:B--2---:R0:W-:Y:S04]  /*40d40*/  STS.U16 [R3+0xe500], R22 ;  /* 0x00e5001603007388 */ /* 0x0041e80000000400 */
[----:B0-----:R-:W2:Y:S04]  /*40d50*/  LDL.LU R22, [R1+0x690c] ;  /* 0x00690c0001167983 */ /* 0x001ea80000300800 */
[----:B--2---:R0:W-:Y:S04]  /*40d60*/  STS.U16 [R3+0xe600], R22 ;  /* 0x00e6001603007388 */ /* 0x0041e80000000400 */
[----:B0-----:R-:W2:Y:S04]  /*40d70*/  LDL.LU R22, [R1+0x6908] ;  /* 0x0069080001167983 */ /* 0x001ea80000300800 */
[----:B--2---:R0:W-:Y:S01]  /*40d80*/  STS.U16 [R3+0xe700], R22 ;  /* 0x00e7001603007388 */ /* 0x0041e20000000400 */
[----:B---3--:R1:W-:Y:S02]  /*40d90*/  STS.U16 [R3+0x10400], R23 ;  /* 0x0104001703007388 */ /* 0x0083e40000000400 */
[----:B----4-:R2:W-:Y:S02]  /*40da0*/  STS.U16 [R3+0x10500], R24 ;  /* 0x0105001803007388 */ /* 0x0105e40000000400 */
[----:B------:R3:W-:Y:S01]  /*40db0*/  STS.U16 [R3+0x10600], R25 ;  /* 0x0106001903007388 */ /* 0x0007e20000000400 */
[----:B------:R3:W-:Y:S01]  /*40dc0*/  STS.U16 [R3+0x10700], R0 ;  /* 0x0107000003007388 */ /* 0x0007e20000000400 */
[----:B------:R-:W-:Y:S02]  /*40dd0*/  STS.U16 [R3+0x12400], R2 ;  /* 0x0124000203007388 */ /* 0x000fe40000000400 */
[----:B------:R3:W-:Y:S01]  /*40de0*/  STS.U16 [R3+0x12500], R26 ;  /* 0x0125001a03007388 */ /* 0x0007e20000000400 */
[----:B0-----:R-:W4:Y:S01]  /*40df0*/  LDL.LU R22, [R1+0x6904] ;  /* 0x0069040001167983 */ /* 0x001f220000300800 */
[----:B-1----:R-:W4:Y:S02]  /*40e00*/  LDL.LU R23, [R1+0x6900] ;  /* 0x0069000001177983 */ /* 0x002f240000300800 */
[----:B--2---:R-:W2:Y:S02]  /*40e10*/  LDL.LU R24, [R1+0x68fc] ;  /* 0x0068fc0001187983 */ /* 0x004ea40000300800 */
[----:B---3--:R-:W3:Y:S01]  /*40e20*/  LDL.LU R25, [R1+0x68f8] ;  /* 0x0068f80001197983 */ /* 0x008ee20000300800 */
[----:B------:R-:W2:Y:S01]  /*40e30*/  LDL.LU R0, [R1+0x68f4] ;  /* 0x0068f40001007983 */ /* 0x000ea20000300800 */
[----:B------:R-:W2:Y:S03]  /*40e40*/  LDL.LU R26, [R1+0x828] ;  /* 0x00082800011a7983 */ /* 0x000ea60000300800 */
[----:B------:R-:W0:Y:S04]  /*40e50*/  S2R R2, SR_TID.X ;  /* 0x0000000000027919 */ /* 0x000e280000002100 */
[----:B------:R-:W-:Y:S01]  /*40e60*/  STS.U16 [R3+0x12600], R27 ;  /* 0x0126001b03007388 */ /* 0x000fe20000000400 */
[----:B------:R-:W-:Y:S02]  /*40e70*/  STS.U16 [R3+0x12700], R28 ;  /* 0x0127001c03007388 */ /* 0x000fe40000000400 */
[----:B------:R-:W-:Y:S02]  /*40e80*/  STS.U16 [R3+0x14400], R29 ;  /* 0x0144001d03007388 */ /* 0x000fe40000000400 */
[----:B------:R-:W-:Y:S01]  /*40e90*/  STS.U16 [R3+0x14500], R13 ;  /* 0x0145000d03007388 */ /* 0x000fe20000000400 */
[----:B------:R-:W-:Y:S01]  /*40ea0*/  STS.U16 [R3+0x14600], R14 ;  /* 0x0146000e03007388 */ /* 0x000fe20000000400 */
[----:B------:R-:W-:Y:S03]  /*40eb0*/  STS.U16 [R3+0x14700], R10 ;  /* 0x0147000a03007388 */ /* 0x000fe60000000400 */
[----:B--2---:R1:W-:Y:S04]  /*40ec0*/  STL [R1+0x68ec], R26 ;  /* 0x0068ec1a01007387 */ /* 0x0043e80000100800 */
[----:B-1----:R-:W2:Y:S01]  /*40ed0*/  LDL.LU R26, [R1+0x8cc] ;  /* 0x0008cc00011a7983 */ /* 0x002ea20000300800 */
        /* <DEDUP_REMOVED lines=15> */
[----:B------:R1:W-:Y:S01]  /*40fd0*/  STS.U16 [R3+0x1c700], R0 ;  /* 0x01c7000003007388 */ /* 0x0003e20000000400 */
[----:B0-----:R-:W-:-:S05]  /*40fe0*/  LOP3.LUT R2, R2, 0x7f, RZ, 0xc0, !PT ;  /* 0x0000007f02027812 */ /* 0x001fca00078ec0ff */
[----:B------:R-:W-:-:S05]  /*40ff0*/  IMAD.SHL.U32 R2, R2, 0x2, RZ ;  /* 0x0000000202027824 */ /* 0x000fca00078e00ff */
[C---:B-1----:R-:W-:Y:S01]  /*41000*/  LOP3.LUT R0, R2.reuse, 0x20, RZ, 0x3c, !PT ;  /* 0x0000002002007812 */ /* 0x042fe200078e3cff */
[----:B--2---:R0:W-:Y:S01]  /*41010*/  STL [R1+0x68f0], R26 ;  /* 0x0068f01a01007387 */ /* 0x0041e20000100800 */
        /* <DEDUP_REMOVED lines=17> */
[----:B------:R-:W2:Y:S01]  /*41130*/  LDL.LU R17, [R1+0x41c] ;  /* 0x00041c0001117983 */ /* 0x000ea20000300800 */
[----:B0-----:R-:W-:Y:S01]  /*41140*/  LOP3.LUT R26, R2, 0x10, RZ, 0x3c, !PT ;  /* 0x00000010021a7812 */ /* 0x001fe200078e3cff */
[----:B------:R-:W2:Y:S01]  /*41150*/  LDL.LU R18, [R1+0x418] ;  /* 0x0004180001127983 */ /* 0x000ea20000300800 */
[----:B------:R-:W2:Y:S02]  /*41160*/  LDL.LU R19, [R1+0x414] ;  /* 0x0004140001137983 */ /* 0x000ea40000300800 */
[----:B------:R-:W2:Y:S02]  /*41170*/  LDL.LU R20, [R1+0x410] ;  /* 0x0004100001147983 */ /* 0x000ea40000300800 */
[----:B------:R-:W2:Y:S01]  /*41180*/  LDL.LU R21, [R1+0x38c] ;  /* 0x00038c0001157983 */ /* 0x000ea20000300800 */
[----:B---3--:R-:W-:Y:S04]  /*41190*/  STS.U16 [R26+0x1e400], R25 ;  /* 0x01e400191a007388 */ /* 0x008fe80000000400 */
[----:B------:R0:W-:Y:S01]  /*411a0*/  STL [R1+0x6850], R25 ;  /* 0x0068501901007387 */ /* 0x0001e20000100800 */
[----:B------:R-:W-:Y:S02]  /*411b0*/  STS.U16 [R26+0x1e500], R24 ;  /* 0x01e500181a007388 */ /* 0x000fe40000000400 */
[----:B----4-:R-:W-:Y:S02]  /*411c0*/  STS.U16 [R26+0x1e600], R23 ;  /* 0x01e600171a007388 */ /* 0x010fe40000000400 */
[----:B------:R-:W-:Y:S01]  /*411d0*/  STS.U16 [R26+0x1e700], R22 ;  /* 0x01e700161a007388 */ /* 0x000fe20000000400 */
[----:B0-----:R-:W3:Y:S01]  /*411e0*/  LDL.LU R25, [R1+0x82c] ;  /* 0x00082c0001197983 */ /* 0x001ee20000300800 */
[----:B------:R0:W-:Y:S03]  /*411f0*/  STL [R1+0x6854], R2 ;  /* 0x0068540201007387 */ /* 0x0001e60000100800 */
[----:B0-----:R-:W4:Y:S01]  /*41200*/  LDL.LU R2, [R1+0x830] ;  /* 0x0008300001027983 */ /* 0x001f220000300800 */
[----:B------:R0:W-:Y:S03]  /*41210*/  STL [R1+0x6858], R24 ;  /* 0x0068581801007387 */ /* 0x0001e60000100800 */
[----:B0-----:R-:W2:Y:S01]  /*41220*/  LDL.LU R24, [R1+0x8c0] ;  /* 0x0008c00001187983 */ /* 0x001ea20000300800 */
[----:B------:R0:W-:Y:S03]  /*41230*/  STL [R1+0x685c], R23 ;  /* 0x00685c1701007387 */ /* 0x0001e60000100800 */
[----:B0-----:R-:W2:Y:S01]  /*41240*/  LDL.LU R23, [R1+0x8c4] ;  /* 0x0008c40001177983 */ /* 0x001ea20000300800 */
[----:B------:R-:W2:Y:S02]  /*41250*/  LDL.LU R26, [R1+0x68f0] ;  /* 0x0068f000011a7983 */ /* 0x000ea40000300800 */
[----:B------:R0:W-:Y:S02]  /*41260*/  STL [R1+0x6860], R22 ;  /* 0x0068601601007387 */ /* 0x0001e40000100800 */
[----:B0-----:R-:W3:Y:S04]  /*41270*/  LDL.LU R22, [R1+0x8c8] ;  /* 0x0008c80001167983 */ /* 0x001ee80000300800 */
[----:B--2---:R0:W-:Y:S04]  /*41280*/  STS.U16 [R0+0x800], R26 ;  /* 0x0008001a00007388 */ /* 0x0041e80000000400 */
[----:B0-----:R-:W2:Y:S04]  /*41290*/  LDL.LU R26, [R1+0x68ec] ;  /* 0x0068ec00011a7983 */ /* 0x001ea80000300800 */
[----:B---3--:R-:W-:Y:S01]  /*412a0*/  STS.U16 [R0+0x900], R22 ;  /* 0x0009001600007388 */ /* 0x008fe20000000400 */
[----:B------:R-:W-:Y:S02]  /*412b0*/  STS.U16 [R0+0xa00], R23 ;  /* 0x000a001700007388 */ /* 0x000fe40000000400 */
[----:B------:R-:W-:Y:S02]  /*412c0*/  STS.U16 [R0+0xb00], R24 ;  /* 0x000b001800007388 */ /* 0x000fe40000000400 */
[----:B----4-:R-:W-:Y:S01]  /*412d0*/  STS.U16 [R0+0x2800], R2 ;  /* 0x0028000200007388 */ /* 0x010fe20000000400 */
[----:B------:R-:W-:Y:S04]  /*412e0*/  STS.U16 [R0+0x2900], R25 ;  /* 0x0029001900007388 */ /* 0x000fe80000000400 */
[----:B--2---:R-:W-:Y:S01]  /*412f0*/  STS.U16 [R0+0x2a00], R26 ;  /* 0x002a001a00007388 */ /* 0x004fe20000000400 */
        /* <DEDUP_REMOVED lines=66> */
[----:B0-----:R-:W4:Y:S01]  /*41720*/  LDL.LU R18, [R1+0x68dc] ;  /* 0x0068dc0001127983 */ /* 0x001f220000300800 */
[----:B-1----:R-:W4:Y:S02]  /*41730*/  LDL.LU R19, [R1+0x68d8] ;  /* 0x0068d80001137983 */ /* 0x002f240000300800 */
[----:B--2---:R-:W2:Y:S02]  /*41740*/  LDL.LU R20, [R1+0x68d4] ;  /* 0x0068d40001147983 */ /* 0x004ea40000300800 */
[----:B---3--:R-:W3:Y:S01]  /*41750*/  LDL.LU R21, [R1+0x68d0] ;  /* 0x0068d00001157983 */ /* 0x008ee20000300800 */
        /* <DEDUP_REMOVED lines=24> */
[----:B---3--:R-:W-:Y:S04]  /*418e0*/  STS.U16 [R0+0x1e800], R21 ;  /* 0x01e8001500007388 */ /* 0x008fe80000000400 */
[----:B------:R-:W-:Y:S01]  /*418f0*/  STL [R1+0x6864], R21 ;  /* 0x0068641501007387 */ /* 0x000fe20000100800 */
[----:B--2---:R-:W-:Y:S02]  /*41900*/  STS.U16 [R0+0x1e900], R20 ;  /* 0x01e9001400007388 */ /* 0x004fe40000000400 */
[----:B------:R-:W-:Y:S02]  /*41910*/  STL [R1+0x6868], R20 ;  /* 0x0068681401007387 */ /* 0x000fe40000100800 */
[----:B----4-:R-:W-:Y:S01]  /*41920*/  STS.U16 [R0+0x1ea00], R19 ;  /* 0x01ea001300007388 */ /* 0x010fe20000000400 */
[----:B------:R0:W-:Y:S04]  /*41930*/  STL [R1+0x686c], R19 ;  /* 0x00686c1301007387 */ /* 0x0001e80000100800 */
[----:B0-----:R-:W2:Y:S04]  /*41940*/  LDL.LU R19, [R1+0x8b0] ;  /* 0x0008b00001137983 */ /* 0x001ea80000300800 */
[----:B------:R-:W0:Y:S04]  /*41950*/  S2R R17, SR_TID.X ;  /* 0x0000000000117919 */ /* 0x000e280000002100 */
[----:B------:R-:W-:Y:S04]  /*41960*/  STS.U16 [R0+0x1eb00], R18 ;  /* 0x01eb001200007388 */ /* 0x000fe80000000400 */
[----:B--2---:R1:W-:Y:S04]  /*41970*/  STL [R1+0x68cc], R19 ;  /* 0x0068cc1301007387 */ /* 0x0043e80000100800 */
[----:B-1----:R-:W2:Y:S01]  /*41980*/  LDL.LU R19, [R1+0x8bc] ;  /* 0x0008bc0001137983 */ /* 0x002ea20000300800 */
        /* <DEDUP_REMOVED lines=15> */
[----:B0-----:R-:W-:Y:S01]  /*41a80*/  LOP3.LUT R17, R17, 0x7f, RZ, 0xc0, !PT ;  /* 0x0000007f11117812 */ /* 0x001fe200078ec0ff */
[----:B------:R-:W3:Y:S01]  /*41a90*/  LDL.LU R4, [R1+0x644] ;  /* 0x0006440001047983 */ /* 0x000ee20000300800 */
[----:B------:R-:W3:Y:S02]  /*41aa0*/  LDL.LU R5, [R1+0x5ac] ;  /* 0x0005ac0001057983 */ /* 0x000ee40000300800 */
[----:B------:R-:W3:Y:S02]  /*41ab0*/  LDL.LU R6, [R1+0x5a8] ;  /* 0x0005a80001067983 */ /* 0x000ee40000300800 */
[----:B------:R-:W3:Y:S01]  /*41ac0*/  LDL.LU R7, [R1+0x5a4] ;  /* 0x0005a40001077983 */ /* 0x000ee20000300800 */
[----:B------:R-:W3:Y:S01]  /*41ad0*/  LDL.LU R8, [R1+0x5a0] ;  /* 0x0005a00001087983 */ /* 0x000ee20000300800 */
[----:B------:R-:W-:-:S02]  /*41ae0*/  IMAD.SHL.U32 R2, R17, 0x2, RZ ;  /* 0x0000000211027824 */ /* 0x000fc400078e00ff */
[----:B------:R-:W3:Y:S02]  /*41af0*/  LDL.LU R9, [R1+0x40c] ;  /* 0x00040c0001097983 */ /* 0x000ee40000300800 */
[----:B------:R-:W3:Y:S01]  /*41b00*/  LDL.LU R11, [R1+0x408] ;  /* 0x00040800010b7983 */ /* 0x000ee20000300800 */
[----:B------:R-:W3:Y:S01]  /*41b10*/  LDL.LU R12, [R1+0x404] ;  /* 0x00040400010c7983 */ /* 0x000ee20000300800 */
[----:B------:R-:W3:Y:S02]  /*41b20*/  LDL.LU R16, [R1+0x400] ;  /* 0x0004000001107983 */ /* 0x000ee40000300800 */
[----:B------:R-:W3:Y:S01]  /*41b30*/  LDL.LU R17, [R1+0x37c] ;  /* 0x00037c0001117983 */ /* 0x000ee20000300800 */
[----:B------:R-:W-:Y:S01]  /*41b40*/  LOP3.LUT R2, R2, 0x30, RZ, 0x3c, !PT ;  /* 0x0000003002027812 */ /* 0x000fe200078e3cff */
[----:B------:R0:W-:Y:S04]  /*41b50*/  STL [R1+0x6870], R18 ;  /* 0x0068701201007387 */ /* 0x0001e80000100800 */
[----:B0-----:R-:W3:Y:S01]  /*41b60*/  LDL.LU R18, [R1+0x8b4] ;  /* 0x0008b40001127983 */ /* 0x001ee20000300800 */
[----:B------:R-:W-:Y:S02]  /*41b70*/  STL [R1+0x66f4], R0 ;  /* 0x0066f40001007387 */ /* 0x000fe40000100800 */
[----:B------:R0:W-:Y:S02]  /*41b80*/  STL [R1+0x6874], R0 ;  /* 0x0068740001007387 */ /* 0x0001e40000100800 */
[----:B0-----:R-:W3:Y:S04]  /*41b90*/  LDL.LU R0, [R1+0x8b8] ;  /* 0x0008b80001007983 */ /* 0x001ee80000300800 */
[----:B--2---:R0:W-:Y:S04]  /*41ba0*/  STS.U16 [R2+0xc00], R19 ;  /* 0x000c001302007388 */ /* 0x0041e80000000400 */
[----:B0-----:R-:W2:Y:S04]  /*41bb0*/  LDL.LU R19, [R1+0x68cc] ;  /* 0x0068cc0001137983 */ /* 0x001ea80000300800 */
[----:B---3--:R-:W-:Y:S01]  /*41bc0*/  STS.U16 [R2+0xd00], R0 ;  /* 0x000d000002007388 */ /* 0x008fe20000000400 */
[----:B------:R-:W-:Y:S03]  /*41bd0*/  STS.U16 [R2+0xe00], R18 ;  /* 0x000e001202007388 */ /* 0x000fe60000000400 */
[----:B--2---:R-:W-:Y:S01]  /*41be0*/  STS.U16 [R2+0xf00], R19 ;  /* 0x000f001302007388 */ /* 0x004fe20000000400 */
[----:B------:R-:W-:Y:S02]  /*41bf0*/  STS.U16 [R2+0x2c00], R20 ;  /* 0x002c001402007388 */ /* 0x000fe40000000400 */
[----:B----4-:R-:W-:Y:S02]  /*41c00*/  STS.U16 [R2+0x2d00], R21 ;  /* 0x002d001502007388 */ /* 0x010fe40000000400 */
        /* <DEDUP_REMOVED lines=10> */
[----:B------:R0:W-:Y:S03]  /*41cb0*/  STS.U16 [R2+0x8c00], R10 ;  /* 0x008c000a02007388 */ /* 0x0001e60000000400 */
[----:B0-----:R-:W2:Y:S04]  /*41cc0*/  LDL.LU R10, [R1+0x2fc] ;  /* 0x0002fc00010a7983 */ /* 0x001ea80000300800 */
[----:B--2---:R0:W-:Y:S04]  /*41cd0*/  STL [R1+0x68c0], R10 ;  /* 0x0068c00a01007387 */ /* 0x0041e80000100800 */
[----:B0-----:R-:W2:Y:S04]  /*41ce0*/  LDL.LU R10, [R1+0x370] ;  /* 0x00037000010a7983 */ /* 0x001ea80000300800 */
[----:B--2---:R0:W-:Y:S04]  /*41cf0*/  STL [R1+0x68c4], R10 ;  /* 0x0068c40a01007387 */ /* 0x0041e80000100800 */
[----:B0-----:R-:W2:Y:S01]  /*41d00*/  LDL.LU R10, [R1+0x374] ;  /* 0x00037400010a7983 */ /* 0x001ea20000300800 */
        /* <DEDUP_REMOVED lines=51> */
[----:B------:R3:W-:Y:S04]  /*42040*/  STS.U16 [R2+0x12c00], R17 ;  /* 0x012c001102007388 */ /* 0x0007e80000000400 */
[----:B0-----:R-:W4:Y:S01]  /*42050*/  LDL.LU R10, [R1+0x68bc] ;  /* 0x0068bc00010a7983 */ /* 0x001f220000300800 */
[----:B-1----:R-:W4:Y:S02]  /*42060*/  LDL.LU R11, [R1+0x68b8] ;  /* 0x0068b800010b7983 */ /* 0x002f240000300800 */
[----:B--2---:R-:W2:Y:S02]  /*42070*/  LDL.LU R12, [R1+0x68b4] ;  /* 0x0068b400010c7983 */ /* 0x004ea40000300800 */
[----:B---3--:R-:W3:Y:S01]  /*42080*/  LDL.LU R16, [R1+0x68b0] ;  /* 0x0068b00001107983 */ /* 0x008ee20000300800 */
[----:B------:R-:W2:Y:S04]  /*42090*/  LDL.LU R17, [R1+0x68ac] ;  /* 0x0068ac0001117983 */ /* 0x000ea80000300800 */
[----:B------:R0:W-:Y:S01]  /*420a0*/  STS.U16 [R2+0x12d00], R0 ;  /* 0x012d000002007388 */ /* 0x0001e20000000400 */
[----:B------:R1:W-:Y:S02]  /*420b0*/  STS.U16 [R2+0x12e00], R18 ;  /* 0x012e001202007388 */ /* 0x0003e40000000400 */
[----:B------:R0:W-:Y:S02]  /*420c0*/  STS.U16 [R2+0x12f00], R19 ;  /* 0x012f001302007388 */ /* 0x0001e40000000400 */
[----:B------:R0:W-:Y:S01]  /*420d0*/  STS.U16 [R2+0x14c00], R20 ;  /* 0x014c001402007388 */ /* 0x0001e20000000400 */
[----:B------:R0:W-:Y:S01]  /*420e0*/  STS.U16 [R2+0x14d00], R21 ;  /* 0x014d001502007388 */ /* 0x0001e20000000400 */
[----:B------:R0:W-:Y:S02]  /*420f0*/  STS.U16 [R2+0x14e00], R22 ;  /* 0x014e001602007388 */ /* 0x0001e40000000400 */
[----:B------:R-:W-:Y:S02]  /*42100*/  STS.U16 [R2+0x14f00], R23 ;  /* 0x014f001702007388 */ /* 0x000fe40000000400 */
[----:B------:R-:W-:Y:S01]  /*42110*/  STS.U16 [R2+0x16c00], R24 ;  /* 0x016c001802007388 */ /* 0x000fe20000000400 */
[----:B------:R-:W-:Y:S01]  /*42120*/  STS.U16 [R2+0x16d00], R25 ;  /* 0x016d001902007388 */ /* 0x000fe20000000400 */
[----:B------:R-:W-:Y:S02]  /*42130*/  STS.U16 [R2+0x16e00], R26 ;  /* 0x016e001a02007388 */ /* 0x000fe40000000400 */
[----:B------:R-:W-:Y:S02]  /*42140*/  STS.U16 [R2+0x16f00], R27 ;  /* 0x016f001b02007388 */ /* 0x000fe40000000400 */
[----:B------:R-:W-:Y:S01]  /*42150*/  STS.U16 [R2+0x18c00], R28 ;  /* 0x018c001c02007388 */ /* 0x000fe20000000400 */
[----:B------:R1:W-:Y:S01]  /*42160*/  STS.U16 [R2+0x18d00], R29 ;  /* 0x018d001d02007388 */ /* 0x0003e20000000400 */
[----:B------:R1:W-:Y:S02]  /*42170*/  STS.U16 [R2+0x18e00], R13 ;  /* 0x018e000d02007388 */ /* 0x0003e40000000400 */
[----:B------:R-:W-:Y:S01]  /*42180*/  STS.U16 [R2+0x18f00], R14 ;  /* 0x018f000e02007388 */ /* 0x000fe20000000400 */
[----:B0-----:R-:W4:Y:S01]  /*42190*/  LDL.LU R0, [R1+0x8a4] ;  /* 0x0008a40001007983 */ /* 0x001f220000300800 */
[----:B------:R0:W-:Y:S02]  /*421a0*/  STS.U16 [R2+0x1ac00], R15 ;  /* 0x01ac000f02007388 */ /* 0x0001e40000000400 */
[----:B-1----:R-:W4:Y:S01]  /*421b0*/  LDL.LU R18, [R1+0x8a0] ;  /* 0x0008a00001127983 */ /* 0x002f220000300800 */
[----:B------:R-:W-:Y:S04]  /*421c0*/  STS.U16 [R2+0x1ad00], R3 ;  /* 0x01ad000302007388 */ /* 0x000fe80000000400 */
[----:B------:R-:W4:Y:S04]  /*421d0*/  LDL.LU R19, [R1+0x810] ;  /* 0x0008100001137983 */ /* 0x000f280000300800 */
[----:B------:R-:W-:Y:S01]  /*421e0*/  STS.U16 [R2+0x1ae00], R4 ;  /* 0x01ae000402007388 */ /* 0x000fe20000000400 */
[----:B------:R-:W4:Y:S02]  /*421f0*/  LDL.LU R20, [R1+0x80c] ;  /* 0x00080c0001147983 */ /* 0x000f240000300800 */
[----:B------:R-:W-:Y:S02]  /*42200*/  STS.U16 [R2+0x1af00], R5 ;  /* 0x01af000502007388 */ /* 0x000fe40000000400 */
[----:B------:R-:W4:Y:S01]  /*42210*/  LDL.LU R21, [R1+0x808] ;  /* 0x0008080001157983 */ /* 0x000f220000300800 */
[----:B------:R-:W-:Y:S04]  /*42220*/  STS.U16 [R2+0x1cc00], R6 ;  /* 0x01cc000602007388 */ /* 0x000fe80000000400 */
[----:B------:R-:W4:Y:S01]  /*42230*/  LDL.LU R22, [R1+0x800] ;  /* 0x0008000001167983 */ /* 0x000f220000300800 */
[----:B------:R-:W-:Y:S02]  /*42240*/  STS.U16 [R2+0x1cd00], R7 ;  /* 0x01cd000702007388 */ /* 0x000fe40000000400 */
[----:B------:R-:W4:Y:S02]  /*42250*/  LDL.LU R29, [R1+0x780] ;  /* 0x00078000011d7983 */ /* 0x000f240000300800 */
[----:B------:R-:W-:Y:S01]  /*42260*/  STS.U16 [R2+0x1ce00], R8 ;  /* 0x01ce000802007388 */ /* 0x000fe20000000400 */
[----:B------:R-:W4:Y:S04]  /*42270*/  LDL.LU R13, [R1+0x77c] ;  /* 0x00077c00010d7983 */ /* 0x000f280000300800 */
[----:B------:R-:W-:Y:S01]  /*42280*/  STS.U16 [R2+0x1cf00], R9 ;  /* 0x01cf000902007388 */ /* 0x000fe20000000400 */
[----:B0-----:R-:W4:Y:S03]  /*42290*/  LDL.LU R15, [R1+0x778] ;  /* 0x00077800010f7983 */ /* 0x001f260000300800 */
[----:B--2---:R-:W-:Y:S04]  /*422a0*/  STS.U16 [R2+0x1ec00], R17 ;  /* 0x01ec001102007388 */ /* 0x004fe80000000400 */
[----:B------:R0:W-:Y:S01]  /*422b0*/  STL [R1+0x6888], R17 ;  /* 0x0068881101007387 */ /* 0x0001e20000100800 */
[----:B---3--:R-:W-:Y:S03]  /*422c0*/  STS.U16 [R2+0x1ed00], R16 ;  /* 0x01ed001002007388 */ /* 0x008fe60000000400 */
[----:B0-----:R-:W2:Y:S01]  /*422d0*/  LDL.LU R17, [R1+0x8a8] ;  /* 0x0008a80001117983 */ /* 0x001ea20000300800 */
[----:B------:R0:W-:Y:S03]  /*422e0*/  STL [R1+0x688c], R16 ;  /* 0x00688c1001007387 */ /* 0x0001e60000100800 */
[----:B0-----:R-:W3:Y:S01]  /*422f0*/  LDL.LU R16, [R1+0x8ac] ;  /* 0x0008ac0001107983 */ /* 0x001ee20000300800 */
[----:B------:R-:W2:Y:S02]  /*42300*/  LDL.LU R23, [R1+0x770] ;  /* 0x0007700001177983 */ /* 0x000ea40000300800 */
[----:B------:R0:W-:Y:S02]  /*42310*/  STS.U16 [R2+0x1ee00], R12 ;  /* 0x01ee000c02007388 */ /* 0x0001e40000000400 */
[----:B------:R-:W2:Y:S01]  /*42320*/  LDL.LU R24, [R1+0x6f0] ;  /* 0x0006f00001187983 */ /* 0x000ea20000300800 */
[----:B----4-:R-:W-:Y:S01]  /*42330*/  LOP3.LUT R10, R10, 0x7f, RZ, 0xc0, !PT ;  /* 0x0000007f0a0a7812 */ /* 0x010fe200078ec0ff */
[----:B0-----:R-:W4:Y:S01]  /*42340*/  LDL.LU R2, [R1+0x6ec] ;  /* 0x0006ec0001027983 */ /* 0x001f220000300800 */
[----:B------:R-:W4:Y:S02]  /*42350*/  LDL.LU R25, [R1+0x6e8] ;  /* 0x0006e80001197983 */ /* 0x000f240000300800 */
[----:B------:R-:W4:Y:S02]  /*42360*/  LDL.LU R26, [R1+0x6e0] ;  /* 0x0006e000011a7983 */ /* 0x000f240000300800 */
[----:B------:R-:W4:Y:S01]  /*42370*/  LDL.LU R27, [R1+0x640] ;  /* 0x00064000011b7983 */ /* 0x000f220000300800 */
[----:B------:R-:W4:Y:S01]  /*42380*/  LDL.LU R28, [R1+0x63c] ;  /* 0x00063c00011c7983 */ /* 0x000f220000300800 */
[----:B------:R-:W4:Y:S02]  /*42390*/  LDL.LU R14, [R1+0x638] ;  /* 0x00063800010e7983 */ /* 0x000f240000300800 */
[----:B------:R-:W4:Y:S02]  /*423a0*/  LDL.LU R3, [R1+0x630] ;  /* 0x0006300001037983 */ /* 0x000f240000300800 */
[----:B------:R-:W4:Y:S01]  /*423b0*/  LDL.LU R4, [R1+0x59c] ;  /* 0x00059c0001047983 */ /* 0x000f220000300800 */
[----:B------:R-:W4:Y:S01]  /*423c0*/  LDL.LU R5, [R1+0x598] ;  /* 0x0005980001057983 */ /* 0x000f220000300800 */
[----:B------:R-:W4:Y:S02]  /*423d0*/  LDL.LU R7, [R1+0x594] ;  /* 0x0005940001077983 */ /* 0x000f240000300800 */
[----:B------:R-:W4:Y:S02]  /*423e0*/  LDL.LU R8, [R1+0x58c] ;  /* 0x00058c0001087983 */ /* 0x000f240000300800 */
[----:B------:R-:W-:Y:S01]  /*423f0*/  IMAD.SHL.U32 R6, R10, 0x2, RZ ;  /* 0x000000020a067824 */ /* 0x000fe200078e00ff */
[----:B------:R-:W4:Y:S01]  /*42400*/  LDL.LU R9, [R1+0x3fc] ;  /* 0x0003fc0001097983 */ /* 0x000f220000300800 */
[----:B------:R-:W4:Y:S02]  /*42410*/  LDL.LU R10, [R1+0x3f8] ;  /* 0x0003f800010a7983 */ /* 0x000f240000300800 */
[----:B------:R0:W-:Y:S02]  /*42420*/  STL [R1+0x6890], R12 ;  /* 0x0068900c01007387 */ /* 0x0001e40000100800 */
[----:B0-----:R-:W0:Y:S01]  /*42430*/  S2R R12, SR_TID.X ;  /* 0x00000000000c7919 */ /* 0x001e220000002100 */
[----:B------:R-:W-:-:S02]  /*42440*/  LOP3.LUT R6, R6, 0x40, RZ, 0x3c, !PT ;  /* 0x0000004006067812 */ /* 0x000fc400078e3cff */
[----:B0-----:R-:W-:-:S05]  /*42450*/  LOP3.LUT R12, R12, 0x7f, RZ, 0xc0, !PT ;  /* 0x0000007f0c0c7812 */ /* 0x001fca00078ec0ff */
[----:B------:R-:W-:-:S05]  /*42460*/  IMAD.SHL.U32 R12, R12, 0x2, RZ ;  /* 0x000000020c0c7824 */ /* 0x000fca00078e00ff */
[----:B------:R-:W-:-:S05]  /*42470*/  LOP3.LUT R12, R12, 0x30, RZ, 0x3c, !PT ;  /* 0x000000300c0c7812 */ /* 0x000fca00078e3cff */
[----:B------:R-:W-:Y:S04]  /*42480*/  STS.U16 [R12+0x1ef00], R11 ;  /* 0x01ef000b0c007388 */ /* 0x000fe80000000400 */
[----:B------:R-:W-:Y:S04]  /*42490*/  STL [R1+0x6894], R11 ;  /* 0x0068940b01007387 */ /* 0x000fe80000100800 */
[----:B---3--:R-:W-:Y:S01]  /*424a0*/  STS.U16 [R6+0x1000], R16 ;  /* 0x0010001006007388 */ /* 0x008fe20000000400 */
[----:B--2---:R-:W-:Y:S02]  /*424b0*/  STS.U16 [R6+0x1100], R17 ;  /* 0x0011001106007388 */ /* 0x004fe40000000400 */
        /* <DEDUP_REMOVED lines=8> */
[----:B------:R2:W-:Y:S02]  /*42540*/  STS.U16 [R6+0x5200], R15 ;  /* 0x0052000f06007388 */ /* 0x0005e40000000400 */
[----:B------:R-:W-:Y:S01]  /*42550*/  STS.U16 [R6+0x5300], R23 ;  /* 0x0053001706007388 */ /* 0x000fe20000000400 */
[----:B------:R-:W-:Y:S01]  /*42560*/  STS.U16 [R6+0x7000], R24 ;  /* 0x0070001806007388 */ /* 0x000fe20000000400 */
[----:B----4-:R-:W-:Y:S03]  /*42570*/  STS.U16 [R6+0x7100], R2 ;  /* 0x0071000206007388 */ /* 0x010fe60000000400 */
[----:B------:R-:W-:Y:S01]  /*42580*/  STS.U16 [R6+0x7200], R25 ;  /* 0x0072001906007388 */ /* 0x000fe20000000400 */
[----:B------:R-:W-:Y:S03]  /*42590*/  STS.U16 [R6+0x7300], R26 ;  /* 0x0073001a06007388 */ /* 0x000fe60000000400 */
[----:B------:R-:W-:Y:S01]  /*425a0*/  STS.U16 [R6+0x9000], R27 ;  /* 0x0090001b06007388 */ /* 0x000fe20000000400 */
[----:B------:R-:W-:Y:S02]  /*425b0*/  STS.U16 [R6+0x9100], R28 ;  /* 0x0091001c06007388 */ /* 0x000fe40000000400 */
[----:B------:R3:W-:Y:S01]  /*425c0*/  STS.U16 [R6+0x9200], R14 ;  /* 0x0092000e06007388 */ /* 0x0007e20000000400 */
[----:B0-----:R-:W4:Y:S01]  /*425d0*/  LDL.LU R29, [R1+0x3f4] ;  /* 0x0003f400011d7983 */ /* 0x001f220000300800 */
[----:B------:R-:W-:Y:S02]  /*425e0*/  STS.U16 [R6+0x9300], R3 ;  /* 0x0093000306007388 */ /* 0x000fe40000000400 */
[----:B-1----:R-:W4:Y:S02]  /*425f0*/  LDL.LU R13, [R1+0x3f0] ;  /* 0x0003f000010d7983 */ /* 0x002f240000300800 */
[----:B------:R-:W-:Y:S01]  /*42600*/  STS.U16 [R6+0xb000], R4 ;  /* 0x00b0000406007388 */ /* 0x000fe20000000400 */
[----:B--2---:R-:W2:Y:S04]  /*42610*/  LDL.LU R15, [R1+0x36c] ;  /* 0x00036c00010f7983 */ /* 0x004ea80000300800 */
[----:B------:R-:W-:Y:S01]  /*42620*/  STS.U16 [R6+0xb100], R5 ;  /* 0x00b1000506007388 */ /* 0x000fe20000000400 */
[----:B------:R0:W-:Y:S02]  /*42630*/  STS.U16 [R6+0xb200], R7 ;  /* 0x00b2000706007388 */ /* 0x0001e40000000400 */
[----:B------:R1:W-:Y:S01]  /*42640*/  STS.U16 [R6+0xb300], R8 ;  /* 0x00b3000806007388 */ /* 0x0003e20000000400 */
[----:B---3--:R-:W3:Y:S01]  /*42650*/  LDL.LU R14, [R1+0x368] ;  /* 0x00036800010e7983 */ /* 0x008ee20000300800 */
[----:B------:R1:W-:Y:S02]  /*42660*/  STS.U16 [R6+0xd000], R9 ;  /* 0x00d0000906007388 */ /* 0x0003e40000000400 */
[----:B------:R1:W-:Y:S01]  /*42670*/  STS.U16 [R6+0xd100], R10 ;  /* 0x00d1000a06007388 */ /* 0x0003e20000000400 */
[----:B0-----:R-:W3:Y:S01]  /*42680*/  LDL.LU R7, [R1+0x364] ;  /* 0x0003640001077983 */ /* 0x001ee20000300800 */
[----:B-1----:R-:W3:Y:S03]  /*42690*/  LDL.LU R8, [R1+0x360] ;  /* 0x0003600001087983 */ /* 0x002ee60000300800 */
        /* <DEDUP_REMOVED lines=21> */
[----:B------:R-:W3:Y:S03]  /*427f0*/  LDL.LU R28, [R1+0x78] ;  /* 0x00007800011c7983 */ /* 0x000ee60000300800 */
[----:B----4-:R0:W-:Y:S01]  /*42800*/  STS.U16 [R6+0xd200], R29 ;  /* 0x00d2001d06007388 */ /* 0x0101e20000000400 */
[----:B------:R1:W-:Y:S03]  /*42810*/  STS.U16 [R6+0xd300], R13 ;  /* 0x00d3000d06007388 */ /* 0x0003e60000000400 */
[----:B--2---:R2:W-:Y:S04]  /*42820*/  STS.U16 [R6+0xf000], R15 ;  /* 0x00f0000f06007388 */ /* 0x0045e80000000400 */
[----:B0-----:R-:W4:Y:S01]  /*42830*/  LDL.LU R29, [R1+0x74] ;  /* 0x00007400011d7983 */ /* 0x001f220000300800 */
[----:B-1----:R-:W4:Y:S03]  /*42840*/  LDL.LU R13, [R1+0x70] ;  /* 0x00007000010d7983 */ /* 0x002f260000300800 */
[----:B---3--:R0:W-:Y:S04]  /*42850*/  STS.U16 [R6+0xf100], R14 ;  /* 0x00f1000e06007388 */ /* 0x0081e80000000400 */
[----:B--2---:R-:W2:Y:S04]  /*42860*/  LDL.LU R15, [R1+0x1c] ;  /* 0x00001c00010f7983 */ /* 0x004ea80000300800 */
[----:B------:R1:W-:Y:S01]  /*42870*/  STS.U16 [R6+0xf200], R7 ;  /* 0x00f2000706007388 */ /* 0x0003e20000000400 */
[----:B------:R3:W-:Y:S03]  /*42880*/  STS.U16 [R6+0xf300], R8 ;  /* 0x00f3000806007388 */ /* 0x0007e60000000400 */
[----:B------:R3:W-:Y:S01]  /*42890*/  STS.U16 [R6+0x11000], R9 ;  /* 0x0110000906007388 */ /* 0x0007e20000000400 */
[----:B------:R3:W-:Y:S02]  /*428a0*/  STS.U16 [R6+0x11100], R10 ;  /* 0x0111000a06007388 */ /* 0x0007e40000000400 */
[----:B------:R-:W-:Y:S01]  /*428b0*/  STS.U16 [R6+0x11200], R11 ;  /* 0x0112000b06007388 */ /* 0x000fe20000000400 */
[----:B0-----:R-:W2:Y:S01]  /*428c0*/  LDL.LU R14, [R1+0x68a8] ;  /* 0x0068a800010e7983 */ /* 0x001ea20000300800 */
[----:B------:R-:W-:Y:S02]  /*428d0*/  STS.U16 [R6+0x11300], R12 ;  /* 0x0113000c06007388 */ /* 0x000fe40000000400 */
[----:B-1----:R-:W2:Y:S02]  /*428e0*/  LDL.LU R7, [R1+0x68a4] ;  /* 0x0068a40001077983 */ /* 0x002ea40000300800 */
[----:B------:R-:W-:Y:S01]  /*428f0*/  STS.U16 [R6+0x13000], R16 ;  /* 0x0130001006007388 */ /* 0x000fe20000000400 */
[----:B---3--:R-:W3:Y:S04]  /*42900*/  LDL.LU R8, [R1+0x68a0] ;  /* 0x0068a00001087983 */ /* 0x008ee80000300800 */
[----:B------:R-:W-:Y:S01]  /*42910*/  STS.U16 [R6+0x13100], R17 ;  /* 0x0131001106007388 */ /* 0x000fe20000000400 */
[----:B------:R-:W3:Y:S02]  /*42920*/  LDL.LU R9, [R1+0x689c] ;  /* 0x00689c0001097983 */ /* 0x000ee40000300800 */
[----:B------:R-:W-:Y:S02]  /*42930*/  STS.U16 [R6+0x13200], R0 ;  /* 0x0132000006007388 */ /* 0x000fe40000000400 */
[----:B------:R-:W3:Y:S01]  /*42940*/  LDL.LU R10, [R1+0x6898] ;  /* 0x00689800010a7983 */ /* 0x000ee20000300800 */
[----:B------:R0:W-:Y:S01]  /*42950*/  STS.U16 [R6+0x13300], R3 ;  /* 0x0133000306007388 */ /* 0x0001e20000000400 */
[----:B------:R1:W-:Y:S02]  /*42960*/  STS.U16 [R6+0x15000], R4 ;  /* 0x0150000406007388 */ /* 0x0003e40000000400 */
[----:B------:R1:W-:Y:S01]  /*42970*/  STS.U16 [R6+0x15100], R5 ;  /* 0x0151000506007388 */ /* 0x0003e20000000400 */
[----:B0-----:R-:W3:Y:S01]  /*42980*/  LDL.LU R3, [R1+0x18] ;  /* 0x0000180001037983 */ /* 0x001ee20000300800 */
[----:B-1----:R-:W3:Y:S02]  /*42990*/  LDL.LU R4, [R1+0x14] ;  /* 0x0000140001047983 */ /* 0x002ee40000300800 */
[----:B------:R-:W3:Y:S02]  /*429a0*/  LDL.LU R5, [R1+0x10] ;  /* 0x0000100001057983 */ /* 0x000ee40000300800 */
[----:B------:R0:W-:Y:S01]  /*429b0*/  STS.U16 [R6+0x15200], R18 ;  /* 0x0152001206007388 */ /* 0x0001e20000000400 */
[----:B------:R1:W-:Y:S01]  /*429c0*/  STS.U16 [R6+0x15300], R19 ;  /* 0x0153001306007388 */ /* 0x0003e20000000400 */
[----:B------:R1:W-:Y:S03]  /*429d0*/  STS.U16 [R6+0x17000], R20 ;  /* 0x0170001406007388 */ /* 0x0003e60000000400 */
[----:B------:R-:W3:Y:S01]  /*429e0*/  LDL.LU R12, [R1+0x898] ;  /* 0x00089800010c7983 */ /* 0x000ee20000300800 */
[----:B------:R-:W-:Y:S02]  /*429f0*/  STS.U16 [R6+0x17100], R21 ;  /* 0x0171001506007388 */ /* 0x000fe40000000400 */
[----:B------:R-:W3:Y:S02]  /*42a00*/  LDL.LU R16, [R1+0x890] ;  /* 0x0008900001107983 */ /* 0x000ee40000300800 */
[----:B------:R-:W-:Y:S01]  /*42a10*/  STS.U16 [R6+0x17200], R22 ;  /* 0x0172001606007388 */ /* 0x000fe20000000400 */
[----:B------:R-:W3:Y:S04]  /*42a20*/  LDL.LU R17, [R1+0x888] ;  /* 0x0008880001117983 */ /* 0x000ee80000300800 */
[----:B------:R-:W-:Y:S01]  /*42a30*/  STS.U16 [R6+0x17300], R23 ;  /* 0x0173001706007388 */ /* 0x000fe20000000400 */
[----:B0-----:R-:W3:Y:S02]  /*42a40*/  LDL.LU R18, [R1+0x880] ;  /* 0x0008800001127983 */ /* 0x001ee40000300800 */
[----:B------:R-:W-:Y:S02]  /*42a50*/  STS.U16 [R6+0x19000], R24 ;  /* 0x0190001806007388 */ /* 0x000fe40000000400 */
[----:B-1----:R-:W3:Y:S01]  /*42a60*/  LDL.LU R19, [R1+0x7f8] ;  /* 0x0007f80001137983 */ /* 0x002ee20000300800 */
[----:B------:R0:W-:Y:S04]  /*42a70*/  STS.U16 [R6+0x19100], R2 ;  /* 0x0191000206007388 */ /* 0x0001e80000000400 */
[----:B------:R-:W3:Y:S01]  /*42a80*/  LDL.LU R20, [R1+0x7f0] ;  /* 0x0007f00001147983 */ /* 0x000ee20000300800 */
[----:B------:R1:W-:Y:S02]  /*42a90*/  STS.U16 [R6+0x19200], R25 ;  /* 0x0192001906007388 */ /* 0x0003e40000000400 */
[----:B------:R1:W-:Y:S02]  /*42aa0*/  STS.U16 [R6+0x19300], R26 ;  /* 0x0193001a06007388 */ /* 0x0003e40000000400 */
[----:B------:R1:W-:Y:S01]  /*42ab0*/  STS.U16 [R6+0x1b000], R27 ;  /* 0x01b0001b06007388 */ /* 0x0003e20000000400 */
[----:B------:R1:W-:Y:S04]  /*42ac0*/  STS.U16 [R6+0x1b100], R28 ;  /* 0x01b1001c06007388 */ /* 0x0003e80000000400 */
[----:B0-----:R-:W3:Y:S01]  /*42ad0*/  LDL.LU R2, [R1+0x7e8] ;  /* 0x0007e80001027983 */ /* 0x001ee20000300800 */
[----:B-1----:R-:W3:Y:S03]  /*42ae0*/  LDL.LU R25, [R1+0x7e0] ;  /* 0x0007e00001197983 */ /* 0x002ee60000300800 */
[----:B------:R-:W3:Y:S04]  /*42af0*/  LDL.LU R26, [R1+0x768] ;  /* 0x00076800011a7983 */ /* 0x000ee80000300800 */
[----:B------:R-:W3:Y:S01]  /*42b00*/  LDL.LU R27, [R1+0x760] ;  /* 0x00076000011b7983 */ /* 0x000ee20000300800 */
[----:B------:R-:W3:Y:S03]  /*42b10*/  LDL.LU R28, [R1+0x758] ;  /* 0x00075800011c7983 */ /* 0x000ee60000300800 */
[----:B----4-:R0:W-:Y:S01]  /*42b20*/  STS.U16 [R6+0x1b200], R29 ;  /* 0x01b2001d06007388 */ /* 0x0101e20000000400 */
[----:B------:R1:W-:Y:S03]  /*42b30*/  STS.U16 [R6+0x1b300], R13 ;  /* 0x01b3000d06007388 */ /* 0x0003e60000000400 */
[----:B--2---:R2:W-:Y:S04]  /*42b40*/  STS.U16 [R6+0x1d000], R15 ;  /* 0x01d0000f06007388 */ /* 0x0045e80000000400 */
[----:B0-----:R-:W4:Y:S01]  /*42b50*/  LDL.LU R29, [R1+0x750] ;  /* 0x00075000011d7983 */ /* 0x001f220000300800 */
[----:B-1----:R-:W4:Y:S02]  /*42b60*/  LDL.LU R13, [R1+0x6d8] ;  /* 0x0006d800010d7983 */ /* 0x002f240000300800 */
[----:B------:R-:W4:Y:S02]  /*42b70*/  LDL.LU R21, [R1+0x6d0] ;  /* 0x0006d00001157983 */ /* 0x000f240000300800 */
[----:B------:R-:W4:Y:S01]  /*42b80*/  LDL.LU R22, [R1+0x6c8] ;  /* 0x0006c80001167983 */ /* 0x000f220000300800 */
[----:B------:R-:W4:Y:S01]  /*42b90*/  LDL.LU R23, [R1+0x6c0] ;  /* 0x0006c00001177983 */ /* 0x000f220000300800 */
[----:B------:R-:W4:Y:S03]  /*42ba0*/  LDL.LU R24, [R1+0x628] ;  /* 0x0006280001187983 */ /* 0x000f260000300800 */
[----:B--2---:R-:W2:Y:S04]  /*42bb0*/  LDL.LU R15, [R1+0x620] ;  /* 0x00062000010f7983 */ /* 0x004ea80000300800 */
[----:B---3--:R0:W-:Y:S01]  /*42bc0*/  STS.U16 [R6+0x1d100], R3 ;  /* 0x01d1000306007388 */ /* 0x0081e20000000400 */
[----:B------:R1:W-:Y:S02]  /*42bd0*/  STS.U16 [R6+0x1d200], R4 ;  /* 0x01d2000406007388 */ /* 0x0003e40000000400 */
[----:B------:R3:W-:Y:S02]  /*42be0*/  STS.U16 [R6+0x1d300], R5 ;  /* 0x01d3000506007388 */ /* 0x0007e40000000400 */
[----:B------:R-:W-:Y:S01]  /*42bf0*/  STS.U16 [R6+0x1f000], R10 ;  /* 0x01f0000a06007388 */ /* 0x000fe20000000400 */
[----:B------:R-:W-:Y:S01]  /*42c00*/  STS.U16 [R6+0x1f100], R9 ;  /* 0x01f1000906007388 */ /* 0x000fe20000000400 */
[----:B------:R-:W-:Y:S02]  /*42c10*/  STS.U16 [R6+0x1f200], R8 ;  /* 0x01f2000806007388 */ /* 0x000fe40000000400 */
[----:B------:R3:W-:Y:S01]  /*42c20*/  STS.U16 [R6+0x1f300], R7 ;  /* 0x01f3000706007388 */ /* 0x0007e20000000400 */
[----:B0-----:R-:W2:Y:S01]  /*42c30*/  LDL.LU R3, [R1+0x618] ;  /* 0x0006180001037983 */ /* 0x001ea20000300800 */
[----:B-1----:R-:W2:Y:S02]  /*42c40*/  LDL.LU R4, [R1+0x610] ;  /* 0x0006100001047983 */ /* 0x002ea40000300800 */
[----:B---3--:R-:W3:Y:S01]  /*42c50*/  LDL.LU R5, [R1+0x584] ;  /* 0x0005840001057983 */ /* 0x008ee20000300800 */
[----:B------:R-:W3:Y:S01]  /*42c60*/  LDL.LU R6, [R1+0x45c] ;  /* 0x00045c0001067983 */ /* 0x000ee20000300800 */
[----:B------:R-:W-:-:S05]  /*42c70*/  IMAD.SHL.U32 R0, R14, 0x2, RZ ;  /* 0x000000020e007824 */ /* 0x000fca00078e00ff */
[----:B------:R-:W-:-:S05]  /*42c80*/  LOP3.LUT R0, R0, 0x50, RZ, 0x3c, !PT ;  /* 0x0000005000007812 */ /* 0x000fca00078e3cff */
[----:B------:R-:W-:Y:S01]  /*42c90*/  STS.U16 [R0+0x1400], R12 ;  /* 0x0014000c00007388 */ /* 0x000fe20000000400 */
[----:B------:R-:W-:Y:S02]  /*42ca0*/  STS.U16 [R0+0x1500], R16 ;  /* 0x0015001000007388 */ /* 0x000fe40000000400 */
[----:B------:R-:W-:Y:S02]  /*42cb0*/  STS.U16 [R0+0x1600], R17 ;  /* 0x0016001100007388 */ /* 0x000fe40000000400 */
[----:B------:R-:W-:Y:S01]  /*42cc0*/  STS.U16 [R0+0x1700], R18 ;  /* 0x0017001200007388 */ /* 0x000fe20000000400 */
[----:B------:R-:W-:Y:S01]  /*42cd0*/  STS.U16 [R0+0x3400], R19 ;  /* 0x0034001300007388 */ /* 0x000fe20000000400 */
[----:B------:R-:W-:Y:S02]  /*42ce0*/  STS.U16 [R0+0x3500], R20 ;  /* 0x0035001400007388 */ /* 0x000fe40000000400 */
[----:B------:R0:W-:Y:S02]  /*42cf0*/  STS.U16 [R0+0x3600], R2 ;  /* 0x0036000200007388 */ /* 0x0001e40000000400 */
[----:B------:R1:W-:Y:S01]  /*42d00*/  STS.U16 [R0+0x3700], R25 ;  /* 0x0037001900007388 */ /* 0x0003e20000000400 */
[----:B------:R1:W-:Y:S01]  /*42d10*/  STS.U16 [R0+0x5400], R26 ;  /* 0x0054001a00007388 */ /* 0x0003e20000000400 */
[----:B------:R1:W-:Y:S02]  /*42d20*/  STS.U16 [R0+0x5500], R27 ;  /* 0x0055001b00007388 */ /* 0x0003e40000000400 */
[----:B------:R1:W-:Y:S01]  /*42d30*/  STS.U16 [R0+0x5600], R28 ;  /* 0x0056001c00007388 */ /* 0x0003e20000000400 */
[----:B0-----:R-:W3:Y:S01]  /*42d40*/  LDL.LU R2, [R1+0x454] ;  /* 0x0004540001027983 */ /* 0x001ee20000300800 */
[----:B-1----:R-:W3:Y:S02]  /*42d50*/  LDL.LU R25, [R1+0x44c] ;  /* 0x00044c0001197983 */ /* 0x002ee40000300800 */
[----:B------:R-:W3:Y:S01]  /*42d60*/  LDL.LU R26, [R1+0x3d8] ;  /* 0x0003d800011a7983 */ /* 0x000ee20000300800 */
[----:B------:R-:W3:Y:S04]  /*42d70*/  LDL.LU R27, [R1+0x3d0] ;  /* 0x0003d000011b7983 */ /* 0x000ee80000300800 */
[----:B------:R-:W3:Y:S04]  /*42d80*/  LDL.LU R28, [R1+0x3c8] ;  /* 0x0003c800011c7983 */ /* 0x000ee80000300800 */
[----:B----4-:R0:W-:Y:S01]  /*42d90*/  STS.U16 [R0+0x5700], R29 ;  /* 0x0057001d00007388 */ /* 0x0101e20000000400 */
[----:B------:R1:W-:Y:S02]  /*42da0*/  STS.U16 [R0+0x7400], R13 ;  /* 0x0074000d00007388 */ /* 0x0003e40000000400 */
[----:B------:R-:W-:Y:S02]  /*42db0*/  STS.U16 [R0+0x7500], R21 ;  /* 0x0075001500007388 */ /* 0x000fe40000000400 */
[----:B------:R-:W-:Y:S01]  /*42dc0*/  STS.U16 [R0+0x7600], R22 ;  /* 0x0076001600007388 */ /* 0x000fe20000000400 */
[----:B------:R-:W-:Y:S01]  /*42dd0*/  STS.U16 [R0+0x7700], R23 ;  /* 0x0077001700007388 */ /* 0x000fe20000000400 */
[----:B------:R-:W-:Y:S02]  /*42de0*/  STS.U16 [R0+0x9400], R24 ;  /* 0x0094001800007388 */ /* 0x000fe40000000400 */
[----:B--2---:R2:W-:Y:S01]  /*42df0*/  STS.U16 [R0+0x9500], R15 ;  /* 0x0095000f00007388 */ /* 0x0045e20000000400 */
[----:B0-----:R-:W4:Y:S01]  /*42e00*/  LDL.LU R29, [R1+0x3c0] ;  /* 0x0003c000011d7983 */ /* 0x001f220000300800 */
[----:B-1----:R-:W4:Y:S02]  /*42e10*/  LDL.LU R13, [R1+0x358] ;  /* 0x00035800010d7983 */ /* 0x002f240000300800 */
[----:B------:R-:W4:Y:S01]  /*42e20*/  LDL.LU R11, [R1+0x350] ;  /* 0x00035000010b7983 */ /* 0x000f220000300800 */
[----:B--2---:R-:W2:Y:S01]  /*42e30*/  LDL.LU R15, [R1+0x348] ;  /* 0x00034800010f7983 */ /* 0x004ea20000300800 */
        /* <DEDUP_REMOVED lines=8> */
[----:B------:R-:W2:Y:S03]  /*42ec0*/  LDL.LU R23, [R1+0x240] ;  /* 0x0002400001177983 */ /* 0x000ea60000300800 */
[----:B------:R0:W-:Y:S01]  /*42ed0*/  STS.U16 [R0+0x9600], R3 ;  /* 0x0096000300007388 */ /* 0x0001e20000000400 */
[----:B------:R1:W-:Y:S02]  /*42ee0*/  STS.U16 [R0+0x9700], R4 ;  /* 0x0097000400007388 */ /* 0x0003e40000000400 */
[----:B---3--:R3:W-:Y:S01]  /*42ef0*/  STS.U16 [R0+0xb400], R5 ;  /* 0x00b4000500007388 */ /* 0x0087e20000000400 */
[----:B------:R3:W-:Y:S04]  /*42f00*/  STS.U16 [R0+0xb500], R6 ;  /* 0x00b5000600007388 */ /* 0x0007e80000000400 */
[----:B0-----:R-:W2:Y:S01]  /*42f10*/  LDL.LU R3, [R1+0x1d8] ;  /* 0x0001d80001037983 */ /* 0x001ea20000300800 */
[----:B-1----:R-:W2:Y:S03]  /*42f20*/  LDL.LU R4, [R1+0x1d4] ;  /* 0x0001d40001047983 */ /* 0x002ea60000300800 */
[----:B---3--:R-:W2:Y:S04]  /*42f30*/  LDL.LU R5, [R1+0x1d0] ;  /* 0x0001d00001057983 */ /* 0x008ea80000300800 */
[----:B------:R-:W2:Y:S01]  /*42f40*/  LDL.LU R6, [R1+0x1cc] ;  /* 0x0001cc0001067983 */ /* 0x000ea20000300800 */
[----:B------:R-:W2:Y:S03]  /*42f50*/  LDL.LU R24, [R1+0x144] ;  /* 0x0001440001187983 */ /* 0x000ea60000300800 */
[----:B------:R0:W-:Y:S01]  /*42f60*/  STS.U16 [R0+0xb600], R2 ;  /* 0x00b6000200007388 */ /* 0x0001e20000000400 */
[----:B------:R1:W-:Y:S02]  /*42f70*/  STS.U16 [R0+0xb700], R25 ;  /* 0x00b7001900007388 */ /* 0x0003e40000000400 */
[----:B------:R1:W-:Y:S02]  /*42f80*/  STS.U16 [R0+0xd400], R26 ;  /* 0x00d4001a00007388 */ /* 0x0003e40000000400 */
[----:B------:R1:W-:Y:S01]  /*42f90*/  STS.U16 [R0+0xd500], R27 ;  /* 0x00d5001b00007388 */ /* 0x0003e20000000400 */
[----:B------:R1:W-:Y:S04]  /*42fa0*/  STS.U16 [R0+0xd600], R28 ;  /* 0x00d6001c00007388 */ /* 0x0003e80000000400 */
[----:B0-----:R-:W2:Y:S01]  /*42fb0*/  LDL.LU R2, [R1+0x13c] ;  /* 0x00013c0001027983 */ /* 0x001ea20000300800 */
[----:B-1----:R-:W2:Y:S03]  /*42fc0*/  LDL.LU R25, [R1+0x134] ;  /* 0x0001340001197983 */ /* 0x002ea60000300800 */
[----:B------:R-:W2:Y:S01]  /*42fd0*/  LDL.LU R26, [R1+0x12c] ;  /* 0x00012c00011a7983 */ /* 0x000ea20000300800 */
[----:B------:R-:W2:Y:S03]  /*42fe0*/  LDL.LU R27, [R1+0xcc] ;  /* 0x0000cc00011b7983 */ /* 0x000ea60000300800 */
[----:B------:R-:W2:Y:S04]  /*42ff0*/  LDL.LU R28, [R1+0xc8] ;  /* 0x0000c800011c7983 */ /* 0x000ea80000300800 */
[----:B----4-:R0:W-:Y:S01]  /*43000*/  STS.U16 [R0+0xd700], R29 ;  /* 0x00d7001d00007388 */ /* 0x0101e20000000400 */
[----:B------:R1:W-:Y:S02]  /*43010*/  STS.U16 [R0+0xf400], R13 ;  /* 0x00f4000d00007388 */ /* 0x0003e40000000400 */
[----:B------:R4:W-:Y:S01]  /*43020*/  STS.U16 [R0+0xf500], R11 ;  /* 0x00f5000b00007388 */ /* 0x0009e20000000400 */
[----:B--2---:R2:W-:Y:S01]  /*43030*/  STS.U16 [R0+0xf600], R15 ;  /* 0x00f6000f00007388 */ /* 0x0045e20000000400 */
[----:B------:R2:W-:Y:S02]  /*43040*/  STS.U16 [R0+0xf700], R12 ;  /* 0x00f7000c00007388 */ /* 0x0005e40000000400 */
[----:B------:R2:W-:Y:S02]  /*43050*/  STS.U16 [R0+0x11400], R16 ;  /* 0x0114001000007388 */ /* 0x0005e40000000400 */
[----:B------:R2:W-:Y:S01]  /*43060*/  STS.U16 [R0+0x11500], R17 ;  /* 0x0115001100007388 */ /* 0x0005e20000000400 */
[----:B0-----:R-:W3:Y:S04]  /*43070*/  LDL.LU R29, [R1+0xc4] ;  /* 0x0000c400011d7983 */ /* 0x001ee80000300800 */
[----:B------:R-:W-:Y:S01]  /*43080*/  STS.U16 [R0+0x11600], R18 ;  /* 0x0116001200007388 */ /* 0x000fe20000000400 */
[----:B-1----:R-:W3:Y:S02]  /*43090*/  LDL.LU R13, [R1+0xc0] ;  /* 0x0000c000010d7983 */ /* 0x002ee40000300800 */
[----:B------:R-:W-:Y:S02]  /*430a0*/  STS.U16 [R0+0x11700], R19 ;  /* 0x0117001300007388 */ /* 0x000fe40000000400 */
[----:B----4-:R-:W4:Y:S01]  /*430b0*/  LDL.LU R11, [R1+0x6894] ;  /* 0x00689400010b7983 */ /* 0x010f220000300800 */
[----:B------:R-:W-:Y:S04]  /*430c0*/  STS.U16 [R0+0x13400], R20 ;  /* 0x0134001400007388 */ /* 0x000fe80000000400 */
[----:B--2---:R-:W2:Y:S01]  /*430d0*/  LDL.LU R15, [R1+0x6c] ;  /* 0x00006c00010f7983 */ /* 0x004ea20000300800 */
[----:B------:R-:W-:Y:S02]  /*430e0*/  STS.U16 [R0+0x13500], R21 ;  /* 0x0135001500007388 */ /* 0x000fe40000000400 */
[----:B------:R-:W-:Y:S02]  /*430f0*/  STS.U16 [R0+0x13600], R22 ;  /* 0x0136001600007388 */ /* 0x000fe40000000400 */
[----:B------:R-:W4:Y:S01]  /*43100*/  LDL.LU R12, [R1+0x68] ;  /* 0x00006800010c7983 */ /* 0x000f220000300800 */
[----:B------:R-:W-:Y:S04]  /*43110*/  STS.U16 [R0+0x13700], R23 ;  /* 0x0137001700007388 */ /* 0x000fe80000000400 */
[----:B------:R-:W4:Y:S01]  /*43120*/  LDL.LU R16, [R1+0x64] ;  /* 0x0000640001107983 */ /* 0x000f220000300800 */
[----:B------:R-:W4:Y:S03]  /*43130*/  LDL.LU R17, [R1+0x60] ;  /* 0x0000600001117983 */ /* 0x000f260000300800 */
[----:B------:R0:W-:Y:S01]  /*43140*/  STS.U16 [R0+0x15400], R3 ;  /* 0x0154000300007388 */ /* 0x0001e20000000400 */
[----:B------:R1:W-:Y:S02]  /*43150*/  STS.U16 [R0+0x15500], R4 ;  /* 0x0155000400007388 */ /* 0x0003e40000000400 */
[----:B------:R1:W-:Y:S01]  /*43160*/  STS.U16 [R0+0x15600], R5 ;  /* 0x0156000500007388 */ /* 0x0003e20000000400 */
[----:B------:R1:W-:Y:S04]  /*43170*/  STS.U16 [R0+0x15700], R6 ;  /* 0x0157000600007388 */ /* 0x0003e80000000400 */
[----:B0-----:R-:W4:Y:S01]  /*43180*/  LDL.LU R3, [R1+0xc] ;  /* 0x00000c0001037983 */ /* 0x001f220000300800 */
[----:B-1----:R-:W4:Y:S02]  /*43190*/  LDL.LU R4, [R1+0x8] ;  /* 0x0000080001047983 */ /* 0x002f240000300800 */
[----:B------:R-:W4:Y:S01]  /*431a0*/  LDL.LU R5, [R1+0x4] ;  /* 0x0000040001057983 */ /* 0x000f220000300800 */
[----:B------:R-:W4:Y:S01]  /*431b0*/  LDL.LU R6, [R1] ;  /* 0x0000000001067983 */ /* 0x000f220000300800 */
[----:B------:R-:W4:Y:S02]  /*431c0*/  LDL.LU R18, [R1+0x878] ;  /* 0x0008780001127983 */ /* 0x000f240000300800 */
[----:B------:R-:W4:Y:S02]  /*431d0*/  LDL.LU R19, [R1+0x870] ;  /* 0x0008700001137983 */ /* 0x000f240000300800 */
[----:B------:R-:W4:Y:S01]  /*431e0*/  LDL.LU R20, [R1+0x7d8] ;  /* 0x0007d80001147983 */ /* 0x000f220000300800 */
[----:B------:R-:W4:Y:S01]  /*431f0*/  LDL.LU R21, [R1+0x7d0] ;  /* 0x0007d00001157983 */ /* 0x000f220000300800 */
[----:B------:R-:W4:Y:S03]  /*43200*/  LDL.LU R22, [R1+0x7c8] ;  /* 0x0007c80001167983 */ /* 0x000f260000300800 */
[----:B------:R0:W-:Y:S01]  /*43210*/  STS.U16 [R0+0x17400], R24 ;  /* 0x0174001800007388 */ /* 0x0001e20000000400 */
[----:B------:R-:W4:Y:S03]  /*43220*/  LDL.LU R23, [R1+0x7c4] ;  /* 0x0007c40001177983 */ /* 0x000f260000300800 */
[----:B0-----:R-:W4:Y:S04]  /*43230*/  LDL.LU R24, [R1+0x748] ;  /* 0x0007480001187983 */ /* 0x001f280000300800 */
[----:B------:R0:W-:Y:S01]  /*43240*/  STS.U16 [R0+0x17500], R2 ;  /* 0x0175000200007388 */ /* 0x0001e20000000400 */
[----:B------:R1:W-:Y:S02]  /*43250*/  STS.U16 [R0+0x17600], R25 ;  /* 0x0176001900007388 */ /* 0x0003e40000000400 */
[----:B------:R1:W-:Y:S02]  /*43260*/  STS.U16 [R0+0x17700], R26 ;  /* 0x0177001a00007388 */ /* 0x0003e40000000400 */
[----:B------:R1:W-:Y:S01]  /*43270*/  STS.U16 [R0+0x19400], R27 ;  /* 0x0194001b00007388 */ /* 0x0003e20000000400 */
[----:B------:R1:W-:Y:S04]  /*43280*/  STS.U16 [R0+0x19500], R28 ;  /* 0x0195001c00007388 */ /* 0x0003e80000000400 */
[----:B0-----:R-:W4:Y:S01]  /*43290*/  LDL.LU R2, [R1+0x740] ;  /* 0x0007400001027983 */ /* 0x001f220000300800 */
[----:B-1----:R-:W4:Y:S03]  /*432a0*/  LDL.LU R25, [R1+0x738] ;  /* 0x0007380001197983 */ /* 0x002f260000300800 */
[----:B------:R-:W4:Y:S01]  /*432b0*/  LDL.LU R26, [R1+0x734] ;  /* 0x00073400011a7983 */ /* 0x000f220000300800 */
[----:B------:R-:W4:Y:S03]  /*432c0*/  LDL.LU R27, [R1+0x6b8] ;  /* 0x0006b800011b7983 */ /* 0x000f260000300800 */
[----:B------:R-:W4:Y:S04]  /*432d0*/  LDL.LU R28, [R1+0x6b0] ;  /* 0x0006b000011c7983 */ /* 0x000f280000300800 */
[----:B---3--:R0:W-:Y:S01]  /*432e0*/  STS.U16 [R0+0x19600], R29 ;  /* 0x0196001d00007388 */ /* 0x0081e20000000400 */
[----:B------:R1:W-:Y:S03]  /*432f0*/  STS.U16 [R0+0x19700], R13 ;  /* 0x0197000d00007388 */ /* 0x0003e60000000400 */
[----:B--2---:R2:W-:Y:S01]  /*43300*/  STS.U16 [R0+0x1b400], R15 ;  /* 0x01b4000f00007388 */ /* 0x0045e20000000400 */
[----:B----4-:R3:W-:Y:S03]  /*43310*/  STS.U16 [R0+0x1b500], R12 ;  /* 0x01b5000c00007388 */ /* 0x0107e60000000400 */
[----:B0-----:R-:W4:Y:S01]  /*43320*/  LDL.LU R29, [R1+0x698] ;  /* 0x00069800011d7983 */ /* 0x001f220000300800 */
[----:B-1----:R-:W4:Y:S03]  /*43330*/  LDL.LU R13, [R1+0x694] ;  /* 0x00069400010d7983 */ /* 0x002f260000300800 */
[----:B------:R0:W-:Y:S01]  /*43340*/  STS.U16 [R0+0x1b600], R16 ;  /* 0x01b6001000007388 */ /* 0x0001e20000000400 */
[----:B------:R1:W-:Y:S03]  /*43350*/  STS.U16 [R0+0x1b700], R17 ;  /* 0x01b7001100007388 */ /* 0x0003e60000000400 */
[----:B--2---:R-:W2:Y:S04]  /*43360*/  LDL.LU R15, [R1+0x5fc] ;  /* 0x0005fc00010f7983 */ /* 0x004ea80000300800 */
[----:B---3--:R-:W3:Y:S04]  /*43370*/  LDL.LU R12, [R1+0x6890] ;  /* 0x00689000010c7983 */ /* 0x008ee80000300800 */
[----:B0-----:R-:W2:Y:S01]  /*43380*/  LDL.LU R16, [R1+0x688c] ;  /* 0x00688c0001107983 */ /* 0x001ea20000300800 */
[----:B-1----:R-:W2:Y:S03]  /*43390*/  LDL.LU R17, [R1+0x6888] ;  /* 0x0068880001117983 */ /* 0x002ea60000300800 */
[----:B------:R0:W-:Y:S01]  /*433a0*/  STS.U16 [R0+0x1d400], R3 ;  /* 0x01d4000300007388 */ /* 0x0001e20000000400 */
[----:B------:R1:W-:Y:S02]  /*433b0*/  STS.U16 [R0+0x1d500], R4 ;  /* 0x01d5000400007388 */ /* 0x0003e40000000400 */
[----:B------:R1:W-:Y:S01]  /*433c0*/  STS.U16 [R0+0x1d600], R5 ;  /* 0x01d6000500007388 */ /* 0x0003e20000000400 */
[----:B------:R1:W-:Y:S04]  /*433d0*/  STS.U16 [R0+0x1d700], R6 ;  /* 0x01d7000600007388 */ /* 0x0003e80000000400 */
[----:B0-----:R-:W2:Y:S01]  /*433e0*/  LDL.LU R3, [R1+0x6884] ;  /* 0x0068840001037983 */ /* 0x001ea20000300800 */
[----:B-1----:R-:W2:Y:S02]  /*433f0*/  LDL.LU R4, [R1+0x6880] ;  /* 0x0068800001047983 */ /* 0x002ea40000300800 */
[----:B------:R-:W2:Y:S01]  /*43400*/  LDL.LU R5, [R1+0x687c] ;  /* 0x00687c0001057983 */ /* 0x000ea20000300800 */
[----:B------:R-:W2:Y:S01]  /*43410*/  LDL.LU R6, [R1+0x6878] ;  /* 0x0068780001067983 */ /* 0x000ea20000300800 */
[----:B------:R-:W-:-:S03]  /*43420*/  IMAD.SHL.U32 R14, R14, 0x2, RZ ;  /* 0x000000020e0e7824 */ /* 0x000fc600078e00ff */
[----:B--2---:R-:W-:Y:S01]  /*43430*/  STS.U16 [R0+0x1f400], R6 ;  /* 0x01f4000600007388 */ /* 0x004fe20000000400 */
[----:B------:R0:W-:Y:S02]  /*43440*/  STS.U16 [R0+0x1f500], R5 ;  /* 0x01f5000500007388 */ /* 0x0001e40000000400 */
[----:B------:R1:W-:Y:S01]  /*43450*/  STS.U16 [R0+0x1f600], R4 ;  /* 0x01f6000400007388 */ /* 0x0003e20000000400 */
[----:B0-----:R-:W2:Y:S01]  /*43460*/  LDL.LU R5, [R1+0x864] ;  /* 0x0008640001057983 */ /* 0x001ea20000300800 */
[----:B-1----:R-:W2:Y:S01]  /*43470*/  LDL.LU R4, [R1+0x868] ;  /* 0x0008680001047983 */ /* 0x002ea20000300800 */
[----:B------:R-:W-:Y:S01]  /*43480*/  LOP3.LUT R14, R14, 0x60, RZ, 0x3c, !PT ;  /* 0x000000600e0e7812 */ /* 0x000fe200078e3cff */
[----:B------:R0:W-:Y:S04]  /*43490*/  STS.U16 [R0+0x1f700], R3 ;  /* 0x01f7000300007388 */ /* 0x0001e80000000400 */
[----:B------:R1:W-:Y:S01]  /*434a0*/  STS.U16 [R14+0x1800], R18 ;  /* 0x001800120e007388 */ /* 0x0003e20000000400 */
[----:B------:R3:W-:Y:S03]  /*434b0*/  STS.U16 [R14+0x1900], R19 ;  /* 0x001900130e007388 */ /* 0x0007e60000000400 */
[----:B0-----:R-:W4:Y:S04]  /*434c0*/  LDL.LU R0, [R1+0x6874] ;  /* 0x0068740001007983 */ /* 0x001f280000300800 */
[----:B-1----:R-:W4:Y:S01]  /*434d0*/  LDL.LU R18, [R1+0x6870] ;  /* 0x0068700001127983 */ /* 0x002f220000300800 */
[----:B---3--:R-:W3:Y:S03]  /*434e0*/  LDL.LU R19, [R1+0x686c] ;  /* 0x00686c0001137983 */ /* 0x008ee60000300800 */
[----:B--2---:R0:W-:Y:S01]  /*434f0*/  STS.U16 [R14+0x1a00], R4 ;  /* 0x001a00040e007388 */ /* 0x0041e20000000400 */
[----:B------:R1:W-:Y:S02]  /*43500*/  STS.U16 [R14+0x1b00], R5 ;  /* 0x001b00050e007388 */ /* 0x0003e40000000400 */
[----:B------:R2:W-:Y:S02]  /*43510*/  STS.U16 [R14+0x3800], R20 ;  /* 0x003800140e007388 */ /* 0x0005e40000000400 */
[----:B------:R2:W-:Y:S01]  /*43520*/  STS.U16 [R14+0x3900], R21 ;  /* 0x003900150e007388 */ /* 0x0005e20000000400 */
[----:B------:R2:W-:Y:S01]  /*43530*/  STS.U16 [R14+0x3a00], R22 ;  /* 0x003a00160e007388 */ /* 0x0005e20000000400 */
[----:B------:R2:W-:Y:S02]  /*43540*/  STS.U16 [R14+0x3b00], R23 ;  /* 0x003b00170e007388 */ /* 0x0005e40000000400 */
[----:B------:R4:W-:Y:S01]  /*43550*/  STS.U16 [R14+0x5800], R24 ;  /* 0x005800180e007388 */ /* 0x0009e20000000400 */
[----:B0-----:R-:W3:Y:S04]  /*43560*/  LDL R4, [R1+0x31f0] ;  /* 0x0031f00001047983 */ /* 0x001ee80000100800 */
[----:B-1----:R-:W3:Y:S01]  /*43570*/  LDL R5, [R1+0x2c34] ;  /* 0x002c340001057983 */ /* 0x002ee20000100800 */
[----:B--2---:R-:W2:Y:S03]  /*43580*/  LDL.LU R20, [R1+0x6868] ;  /* 0x0068680001147983 */ /* 0x004ea60000300800 */
[----:B------:R-:W2:Y:S01]  /*43590*/  LDL.LU R21, [R1+0x6864] ;  /* 0x0068640001157983 */ /* 0x000ea20000300800 */
[----:B------:R-:W2:Y:S03]  /*435a0*/  LDL.LU R22, [R1+0x6860] ;  /* 0x0068600001167983 */ /* 0x000ea60000300800 */
[----:B------:R-:W2:Y:S01]  /*435b0*/  LDL.LU R23, [R1+0x685c] ;  /* 0x00685c0001177983 */ /* 0x000ea20000300800 */
[----:B----4-:R-:W4:Y:S03]  /*435c0*/  LDL.LU R24, [R1+0x6858] ;  /* 0x0068580001187983 */ /* 0x010f260000300800 */
[----:B------:R0:W-:Y:S01]  /*435d0*/  STS.U16 [R14+0x5900], R2 ;  /* 0x005900020e007388 */ /* 0x0001e20000000400 */
[----:B------:R1:W-:Y:S02]  /*435e0*/  STS.U16 [R14+0x5a00], R25 ;  /* 0x005a00190e007388 */ /* 0x0003e40000000400 */
[----:B------:R1:W-:Y:S02]  /*435f0*/  STS.U16 [R14+0x5b00], R26 ;  /* 0x005b001a0e007388 */ /* 0x0003e40000000400 */
[----:B------:R1:W-:Y:S01]  /*43600*/  STS.U16 [R14+0x7800], R27 ;  /* 0x0078001b0e007388 */ /* 0x0003e20000000400 */
[----:B------:R1:W-:Y:S01]  /*43610*/  STS.U16 [R14+0x7900], R28 ;  /* 0x0079001c0e007388 */ /* 0x0003e20000000400 */
[----:B------:R1:W-:Y:S03]  /*43620*/  STS.U16 [R14+0x7a00], R29 ;  /* 0x007a001d0e007388 */ /* 0x0003e60000000400 */
[----:B0-----:R-:W2:Y:S01]  /*43630*/  LDL.LU R2, [R1+0x6854] ;  /* 0x0068540001027983 */ /* 0x001ea20000300800 */
[----:B-1----:R-:W2:Y:S03]  /*43640*/  LDL.LU R25, [R1+0x6850] ;  /* 0x0068500001197983 */ /* 0x002ea60000300800 */
[----:B------:R-:W2:Y:S01]  /*43650*/  LDL.LU R26, [R1+0x684c] ;  /* 0x00684c00011a7983 */ /* 0x000ea20000300800 */
[----:B------:R-:W2:Y:S03]  /*43660*/  LDL.LU R27, [R1+0x6848] ;  /* 0x00684800011b7983 */ /* 0x000ea60000300800 */
[----:B------:R-:W2:Y:S01]  /*43670*/  LDL.LU R28, [R1+0x6844] ;  /* 0x00684400011c7983 */ /* 0x000ea20000300800 */
[----:B------:R-:W2:Y:S03]  /*43680*/  LDL.LU R29, [R1+0x6840] ;  /* 0x00684000011d7983 */ /* 0x000ea60000300800 */
[----:B------:R0:W-:Y:S04]  /*43690*/  STS.U16 [R14+0x7b00], R13 ;  /* 0x007b000d0e007388 */ /* 0x0001e80000000400 */
[----:B0-----:R-:W2:Y:S02]  /*436a0*/  LDL.LU R13, [R1+0x683c] ;  /* 0x00683c00010d7983 */ /* 0x001ea40000300800 */
[----:B--2---:R-:W-:-:S06]  /*436b0*/  PRMT R13, RZ, 0x7610, R13 ;  /* 0x00007610ff0d7816 */ /* 0x004fcc000000000d */
[----:B---3--:R-:W2:Y:S04]  /*436c0*/  @!P0 LDG.E.U16 R13, [R4.64] ;  /* 0x00000006040d8981 */ /* 0x008ea8000c1e1500 */
[----:B------:R0:W-:Y:S04]  /*436d0*/  STS.U16 [R14+0x9800], R15 ;  /* 0x0098000f0e007388 */ /* 0x0001e80000000400 */
[----:B0-----:R-:W3:Y:S01]  /*436e0*/  LDL.LU R14, [R1+0x6838] ;  /* 0x00683800010e7983 */ /* 0x001ee20000300800 */
[----:B------:R-:W3:Y:S03]  /*436f0*/  LDL.LU R15, [R1+0x6834] ;  /* 0x00683400010f7983 */ /* 0x000ee60000300800 */
[----:B--2---:R0:W-:Y:S04]  /*43700*/  STL [R1+0xfc], R13 ;  /* 0x0000fc0d01007387 */ /* 0x0041e80000100800 */
[----:B0-----:R-:W2:Y:S01]  /*43710*/  LDL.LU R13, [R1+0x6830] ;  /* 0x00683000010d7983 */ /* 0x001ea20000300800 */
[----:B------:R-:W2:Y:S02]  /*43720*/  LDL R4, [R1+0x31cc] ;  /* 0x0031cc0001047983 */ /* 0x000ea40000100800 */
[----:B------:R-:W2:Y:S01]  /*43730*/  LDL R5, [R1+0x31d0] ;  /* 0x0031d00001057983 */ /* 0x000ea20000100800 */
[----:B---3--:R-:W-:-:S02]  /*43740*/  PRMT R15, RZ, 0x7610, R15 ;  /* 0x00007610ff0f7816 */ /* 0x008fc4000000000f */
[----:B--2---:R-:W-:-:S04]  /*43750*/  @!P0 LOP3.LUT R5, R5, R4, RZ, 0x3c, !PT ;  /* 0x0000000405058212 */ /* 0x004fc800078e3cff */
[----:B------:R-:W-:-:S04]  /*43760*/  @!P0 LOP3.LUT R4, R5, R4, RZ, 0x3c, !PT ;  /* 0x0000000405048212 */ /* 0x000fc800078e3cff */
[----:B------:R-:W-:-:S05]  /*43770*/  @!P0 LOP3.LUT R5, R5, R4, RZ, 0x3c, !PT ;  /* 0x0000000405058212 */ /* 0x000fca00078e3cff */
[----:B------:R-:W2:Y:S04]  /*43780*/  @!P0 LDG.E.U16 R15, [R4.64] ;  /* 0x00000006040f8981 */ /* 0x000ea8000c1e1500 */
[----:B--2---:R0:W-:Y:S04]  /*43790*/  STL [R1+0xf8], R15 ;  /* 0x0000f80f01007387 */ /* 0x0041e80000100800 */
[----:B0-----:R-:W2:Y:S01]  /*437a0*/  LDL.LU R15, [R1+0x682c] ;  /* 0x00682c00010f7983 */ /* 0x001ea20000300800 */
[----:B------:R-:W3:Y:S02]  /*437b0*/  LDL R4, [R1+0x318c] ;  /* 0x00318c0001047983 */ /* 0x000ee40000100800 */
[----:B------:R-:W3:Y:S01]  /*437c0*/  LDL R5, [R1+0x3190] ;  /* 0x0031900001057983 */ /* 0x000ee20000100800 */
[----:B------:R-:W-:-:S02]  /*437d0*/  PRMT R14, RZ, 0x7610, R14 ;  /* 0x00007610ff0e7816 */ /* 0x000fc4000000000e */
[----:B---3--:R-:W-:-:S04]  /*437e0*/  @!P0 LOP3.LUT R5, R5, R4, RZ, 0x3c, !PT ;  /* 0x0000000405058212 */ /* 0x008fc800078e3cff */
[----:B------:R-:W-:-:S04]  /*437f0*/  @!P0 LOP3.LUT R4, R5, R4, RZ, 0x3c, !PT ;  /* 0x0000000405048212 */ /* 0x000fc800078e3cff */
[----:B------:R-:W-:-:S05]  /*43800*/  @!P0 LOP3.LUT R5, R5, R4, RZ, 0x3c, !PT ;  /* 0x0000000405058212 */ /* 0x000fca00078e3cff */
[----:B------:R-:W3:Y:S04]  /*43810*/  @!P0 LDG.E.U16 R14, [R4.64] ;  /* 0x00000006040e8981 */ /* 0x000ee8000c1e1500 */
[----:B---3--:R0:W-:Y:S04]  /*43820*/  STL [R1+0xf4], R14 ;  /* 0x0000f40e01007387 */ /* 0x0081e80000100800 */
[----:B0-----:R-:W3:Y:S01]  /*43830*/  LDL.LU R14, [R1+0x6828] ;  /* 0x00682800010e7983 */ /* 0x001ee20000300800 */
[----:B------:R-:W3:Y:S02]  /*43840*/  LDL R4, [R1+0x314c] ;  /* 0x00314c0001047983 */ /* 0x000ee40000100800 */
[----:B------:R-:W3:Y:S01]  /*43850*/  LDL R5, [R1+0x3150] ;  /* 0x0031500001057983 */ /* 0x000ee20000100800 */
[----:B--2---:R-:W-:-:S02]  /*43860*/  PRMT R15, RZ, 0x7610, R15 ;  /* 0x00007610ff0f7816 */ /* 0x004fc4000000000f */
[----:B---3--:R-:W-:-:S04]  /*43870*/  @!P0 LOP3.LUT R5, R5, R4, RZ, 0x3c, !PT ;  /* 0x0000000405058212 */ /* 0x008fc800078e3cff */
        /* <DEDUP_REMOVED lines=227> */
[----:B------:R0:W3:Y:S04]  /*446b0*/  @!P0 LDG.E.U16 R0, [R4.64] ;  /* 0x0000000604008981 */ /* 0x0000e8000c1e1500 */
[----:B0-----:R-:W2:Y:S04]  /*446c0*/  LDL R4, [R1+0x333c] ;  /* 0x00333c0001047983 */ /* 0x001ea80000100800 */
[----:B------:R-:W2:Y:S01]  /*446d0*/  LDL R5, [R1+0x3378] ;  /* 0x0033780001057983 */ /* 0x000ea20000100800 */
[----:B------:R-:W-:Y:S02]  /*446e0*/  PRMT R14, RZ, 0x7610, R14 ;  /* 0x00007610ff0e7816 */ /* 0x000fe4000000000e */
[----:B--2---:R-:W-:-:S04]  /*446f0*/  @!P0 LOP3.LUT R5, R5, R4, RZ, 0x3c, !PT ;  /* 0x0000000405058212 */ /* 0x004fc800078e3cff */
[----:B------:R-:W-:-:S04]  /*44700*/  @!P0 LOP3.LUT R4, R5, R4, RZ, 0x3c, !PT ;  /* 0x0000000405048212 */ /* 0x000fc800078e3cff */
[----:B------:R-:W-:-:S05]  /*44710*/  @!P0 LOP3.LUT R5, R5, R4, RZ, 0x3c, !PT ;  /* 0x0000000405058212 */ /* 0x000fca00078e3cff */
[----:B------:R-:W2:Y:S04]  /*44720*/  @!P0 LDG.E.U16 R14, [R4.64] ;  /* 0x00000006040e8981 */ /* 0x000ea8000c1e1500 */
[----:B---3--:R-:W-:Y:S04]  /*44730*/  STL [R1+0x675c], R0 ;  /* 0x00675c0001007387 */ /* 0x008fe80000100800 */
        /* <DEDUP_REMOVED lines=117> */
[----:B0-----:R-:W3:Y:S04]  /*44e90*/  LDL R4, [R1+0x2f44] ;  /* 0x002f440001047983 */ /* 0x001ee80000100800 */
[----:B------:R-:W3:Y:S01]  /*44ea0*/  LDL R5, [R1+0x2f48] ;  /* 0x002f480001057983 */ /* 0x000ee20000100800 */
[----:B--2---:R-:W-:Y:S02]  /*44eb0*/  PRMT R14, RZ, 0x7610, R14 ;  /* 0x00007610ff0e7816 */ /* 0x004fe4000000000e */
[----:B---3--:R-:W-:-:S04]  /*44ec0*/  @!P0 LOP3.LUT R5, R5, R4, RZ, 0x3c, !PT ;  /* 0x0000000405058212 */ /* 0x008fc800078e3cff */
[----:B------:R-:W-:-:S04]  /*44ed0*/  @!P0 LOP3.LUT R4, R5, R4, RZ, 0x3c, !PT ;  /* 0x0000000405048212 */ /* 0x000fc800078e3cff */
[----:B------:R-:W-:-:S05]  /*44ee0*/  @!P0 LOP3.LUT R5, R5, R4, RZ, 0x3c, !PT ;  /* 0x0000000405058212 */ /* 0x000fca00078e3cff */
[----:B------:R-:W2:Y:S04]  /*44ef0*/  @!P0 LDG.E.U16 R14, [R4.64] ;  /* 0x00000006040e8981 */ /* 0x000ea8000c1e1500 */
[----:B------:R0:W-:Y:S04]  /*44f00*/  STL [R1+0x54], R15 ;  /* 0x0000540f01007387 */ /* 0x0001e80000100800 */
[----:B0-----:R-:W3:Y:S04]  /*44f10*/  LDL R15, [R1+0x2e08] ;  /* 0x002e0800010f7983 */ /* 0x001ee80000100800 */
[----:B--2---:R0:W-:Y:S04]  /*44f20*/  STL [R1+0x50], R14 ;  /* 0x0000500e01007387 */ /* 0x0041e80000100800 */
[----:B0-----:R-:W2:Y:S01]  /*44f30*/  LDL.LU R14, [R1+0x678c] ;  /* 0x00678c00010e7983 */ /* 0x001ea20000300800 */
[----:B------:R-:W2:Y:S02]  /*44f40*/  LDL R4, [R1+0x2f04] ;  /* 0x002f040001047983 */ /* 0x000ea40000100800 */
[----:B------:R-:W2:Y:S01]  /*44f50*/  LDL R5, [R1+0x2f08] ;  /* 0x002f080001057983 */ /* 0x000ea20000100800 */
[----:B------:R-:W-:-:S02]  /*44f60*/  PRMT R13, RZ, 0x7610, R13 ;  /* 0x00007610ff0d7816 */ /* 0x000fc4000000000d */
[----:B--2---:R-:W-:-:S04]  /*44f70*/  @!P0 LOP3.LUT R5, R5, R4, RZ, 0x3c, !PT ;  /* 0x0000000405058212 */ /* 0x004fc800078e3cff */
[----:B------:R-:W-:-:S04]  /*44f80*/  @!P0 LOP3.LUT R4, R5, R4, RZ, 0x3c, !PT ;  /* 0x0000000405048212 */ /* 0x000fc800078e3cff */
[----:B------:R-:W-:-:S05]  /*44f90*/  @!P0 LOP3.LUT R5, R5, R4, RZ, 0x3c, !PT ;  /* 0x0000000405058212 */ /* 0x000fca00078e3cff */
[----:B------:R-:W2:Y:S04]  /*44fa0*/  @!P0 LDG.E.U16 R13, [R4.64] ;  /* 0x00000006040d8981 */ /* 0x000ea8000c1e1500 */
        /* <DEDUP_REMOVED lines=26> */
[----:B------:R-:W2:Y:S01]  /*45150*/  @!P0 LDG.E.U16 R14, [R4.64] ;  /* 0x00000006040e8981 */ /* 0x000ea2000c1e1500 */
[----:B------:R-:W-:-:S03]  /*45160*/  PRMT R13, RZ, 0x7610, R13 ;  /* 0x00007610ff0d7816 */ /* 0x000fc6000000000d */
[----:B--2---:R0:W-:Y:S04]  /*45170*/  STL [R1+0x40], R14 ;  /* 0x0000400e01007387 */ /* 0x0041e80000100800 */
[----:B0-----:R-:W2:Y:S01]  /*45180*/  LDL.LU R14, [R1+0x677c] ;  /* 0x00677c00010e7983 */ /* 0x001ea20000300800 */
[----:B------:R-:W2:Y:S02]  /*45190*/  LDL R5, [R1+0x2e04] ;  /* 0x002e040001057983 */ /* 0x000ea40000100800 */
[----:B---3--:R-:W-:Y:S02]  /*451a0*/  @!P0 IMAD.MOV.U32 R4, RZ, RZ, R15 ;  /* 0x000000ffff048224 */ /* 0x008fe400078e000f */
[----:B------:R-:W3:Y:S04]  /*451b0*/  LDL R15, [R1+0x2cc8] ;  /* 0x002cc800010f7983 */ /* 0x000ee80000100800 */
[----:B--2---:R-:W2:Y:S04]  /*451c0*/  @!P0 LDG.E.U16 R13, [R4.64] ;  /* 0x00000006040d8981 */ /* 0x004ea8000c1e1500 */
        /* <DEDUP_REMOVED lines=17> */
[----:B------:R0:W2:Y:S04]  /*452e0*/  @!P0 LDG.E.U16 R10, [R4.64] ;  /* 0x00000006040a8981 */ /* 0x0000a8000c1e1500 */
[----:B0-----:R-:W2:Y:S04]  /*452f0*/  LDL R4, [R1+0x2d44] ;  /* 0x002d440001047983 */ /* 0x001ea80000100800 */
[----:B------:R-:W2:Y:S01]  /*45300*/  LDL R5, [R1+0x2d48] ;  /* 0x002d480001057983 */ /* 0x000ea20000100800 */
[----:B------:R-:W-:Y:S02]  /*45310*/  PRMT R9, RZ, 0x7610, R9 ;  /* 0x00007610ff097816 */ /* 0x000fe40000000009 */
[----:B--2---:R-:W-:-:S04]  /*45320*/  @!P0 LOP3.LUT R5, R5, R4, RZ, 0x3c, !PT ;  /* 0x0000000405058212 */ /* 0x004fc800078e3cff */
[----:B------:R-:W-:-:S04]  /*45330*/  @!P0 LOP3.LUT R4, R5, R4, RZ, 0x3c, !PT ;  /* 0x0000000405048212 */ /* 0x000fc800078e3cff */
[----:B------:R-:W-:Y:S01]  /*45340*/  @!P0 LOP3.LUT R5, R5, R4, RZ, 0x3c, !PT ;  /* 0x0000000405058212 */ /* 0x000fe200078e3cff */
[----:B------:R0:W-:Y:S04]  /*45350*/  STL [R1+0x34], R10 ;  /* 0x0000340a01007387 */ /* 0x0001e80000100800 */
[----:B------:R1:W2:Y:S01]  /*45360*/  @!P0 LDG.E.U16 R9, [R4.64] ;  /* 0x0000000604098981 */ /* 0x0002a2000c1e1500 */
[----:B------:R-:W-:-:S03]  /*45370*/  PRMT R13, RZ, 0x7610, R13 ;  /* 0x00007610ff0d7816 */ /* 0x000fc6000000000d */
[----:B0-----:R-:W2:Y:S04]  /*45380*/  LDL R10, [R1+0x3200] ;  /* 0x00320000010a7983 */ /* 0x001ea80000100800 */
[----:B-1----:R-:W2:Y:S04]  /*45390*/  LDL R4, [R1+0x2d04] ;  /* 0x002d040001047983 */ /* 0x002ea80000100800 */
[----:B------:R-:W2:Y:S02]  /*453a0*/  LDL R5, [R1+0x2d08] ;  /* 0x002d080001057983 */ /* 0x000ea40000100800 */
[----:B--2---:R-:W-:-:S04]  /*453b0*/  @!P0 LOP3.LUT R5, R5, R4, RZ, 0x3c, !PT ;  /* 0x0000000405058212 */ /* 0x004fc800078e3cff */
[----:B------:R-:W-:-:S04]  /*453c0*/  @!P0 LOP3.LUT R4, R5, R4, RZ, 0x3c, !PT ;  /* 0x0000000405048212 */ /* 0x000fc800078e3cff */
[----:B------:R-:W-:-:S05]  /*453d0*/  @!P0 LOP3.LUT R5, R5, R4, RZ, 0x3c, !PT ;  /* 0x0000000405058212 */ /* 0x000fca00078e3cff */
[----:B------:R-:W2:Y:S04]  /*453e0*/  @!P0 LDG.E.U16 R13, [R4.64] ;  /* 0x00000006040d8981 */ /* 0x000ea8000c1e1500 */
[----:B------:R0:W-:Y:S04]  /*453f0*/  STL [R1+0x30], R9 ;  /* 0x0000300901007387 */ /* 0x0001e80000100800 */
[----:B0-----:R-:W3:Y:S04]  /*45400*/  LDL R9, [R1+0x3240] ;  /* 0x0032400001097983 */ /* 0x001ee80000100800 */
[----:B--2---:R0:W-:Y:S04]  /*45410*/  STL [R1+0x2c], R13 ;  /* 0x00002c0d01007387 */ /* 0x0041e80000100800 */
[----:B0-----:R-:W2:Y:S01]  /*45420*/  LDL.LU R13, [R1+0x6770] ;  /* 0x00677000010d7983 */ /* 0x001ea20000300800 */
[----:B------:R-:W2:Y:S01]  /*45430*/  LDL R5, [R1+0x2cc4] ;  /* 0x002cc40001057983 */ /* 0x000ea20000100800 */
[----:B------:R-:W-:Y:S01]  /*45440*/  PRMT R14, RZ, 0x7610, R14 ;  /* 0x00007610ff0e7816 */ /* 0x000fe2000000000e */
[----:B---3--:R-:W-:-:S02]  /*45450*/  @!P0 IMAD.MOV.U32 R4, RZ, RZ, R15 ;  /* 0x000000ffff048224 */ /* 0x008fc400078e000f */
        /* <DEDUP_REMOVED lines=11> */
[----:B0-----:R-:W3:Y:S01]  /*45510*/  LDL R5, [R1+0x2c4c] ;  /* 0x002c4c0001057983 */ /* 0x001ee20000100800 */
[----:B------:R-:W-:Y:S01]  /*45520*/  PRMT R0, RZ, 0x7610, R0 ;  /* 0x00007610ff007816 */ /* 0x000fe20000000000 */
[----:B------:R-:W-:Y:S02]  /*45530*/  @!P0 IMAD.MOV.U32 R4, RZ, RZ, R10 ;  /* 0x000000ffff048224 */ /* 0x000fe400078e000a */
[----:B--2---:R0:W-:Y:S01]  /*45540*/  STL [R1+0x24], R12 ;  /* 0x0000240c01007387 */ /* 0x0041e20000100800 */
[----:B------:R-:W-:Y:S01]  /*45550*/  PRMT R8, RZ, 0x7610, R8 ;  /* 0x00007610ff087816 */ /* 0x000fe20000000008 */
[----:B------:R-:W2:Y:S02]  /*45560*/  LDL R10, [R1+0x32c4] ;  /* 0x0032c400010a7983 */ /* 0x000ea40000100800 */
[----:B---3--:R1:W3:Y:S04]  /*45570*/  @!P0 LDG.E.U16 R0, [R4.64] ;  /* 0x0000000604008981 */ /* 0x0082e8000c1e1500 */
[----:B0-----:R-:W2:Y:S04]  /*45580*/  LDL R12, [R1+0x32c0] ;  /* 0x0032c000010c7983 */ /* 0x001ea80000100800 */
[----:B-1----:R-:W2:Y:S01]  /*45590*/  LDL R5, [R1+0x3204] ;  /* 0x0032040001057983 */ /* 0x002ea20000100800 */
[----:B------:R-:W-:-:S03]  /*455a0*/  @!P0 IMAD.MOV.U32 R4, RZ, RZ, R9 ;  /* 0x000000ffff048224 */ /* 0x000fc600078e0009 */
[----:B---3--:R0:W-:Y:S01]  /*455b0*/  STL [R1+0x20], R0 ;  /* 0x0000200001007387 */ /* 0x0081e20000100800 */
[----:B------:R-:W-:Y:S01]  /*455c0*/  PRMT R13, RZ, 0x7610, R13 ;  /* 0x00007610ff0d7816 */ /* 0x000fe2000000000d */
[----:B------:R-:W3:Y:S02]  /*455d0*/  LDL R9, [R1+0x3304] ;  /* 0x0033040001097983 */ /* 0x000ee40000100800 */
[----:B--2---:R1:W2:Y:S04]  /*455e0*/  @!P0 LDG.E.U16 R8, [R4.64] ;  /* 0x0000000604088981 */ /* 0x0042a8000c1e1500 */
[----:B0-----:R-:W3:Y:S04]  /*455f0*/  LDL R0, [R1+0x3300] ;  /* 0x0033000001007983 */ /* 0x001ee80000100800 */
[----:B-1----:R-:W3:Y:S01]  /*45600*/  LDL R5, [R1+0x3244] ;  /* 0x0032440001057983 */ /* 0x002ee20000100800 */
[----:B------:R-:W-:-:S03]  /*45610*/  @!P0 IMAD.MOV.U32 R4, RZ, RZ, R15 ;  /* 0x000000ffff048224 */ /* 0x000fc600078e000f */
[----:B--2---:R0:W-:Y:S01]  /*45620*/  STL [R1+0x1c], R8 ;  /* 0x00001c0801007387 */ /* 0x0041e20000100800 */
[----:B------:R-:W-:Y:S01]  /*45630*/  PRMT R11, RZ, 0x7610, R11 ;  /* 0x00007610ff0b7816 */ /* 0x000fe2000000000b */
[----:B------:R-:W2:Y:S02]  /*45640*/  LDL R15, [R1+0x3344] ;  /* 0x00334400010f7983 */ /* 0x000ea40000100800 */
[----:B---3--:R1:W3:Y:S04]  /*45650*/  @!P0 LDG.E.U16 R13, [R4.64] ;  /* 0x00000006040d8981 */ /* 0x0082e8000c1e1500 */
[----:B0-----:R-:W2:Y:S04]  /*45660*/  LDL R8, [R1+0x3340] ;  /* 0x0033400001087983 */ /* 0x001ea80000100800 */
[----:B-1----:R-:W2:Y:S01]  /*45670*/  LDL R5, [R1+0x3284] ;  /* 0x0032840001057983 */ /* 0x002ea20000100800 */
[----:B------:R-:W-:-:S05]  /*45680*/  @!P0 IMAD.MOV.U32 R4, RZ, RZ, R12 ;  /* 0x000000ffff048224 */ /* 0x000fca00078e000c */
[----:B--2---:R-:W2:Y:S04]  /*45690*/  @!P0 LDG.E.U16 R11, [R4.64] ;  /* 0x00000006040b8981 */ /* 0x004ea8000c1e1500 */
[----:B---3--:R0:W-:Y:S01]  /*456a0*/  STL [R1+0x18], R13 ;  /* 0x0000180d01007387 */ /* 0x0081e20000100800 */
[----:B------:R-:W3:Y:S03]  /*456b0*/  LDL R12, [R1+0x3384] ;  /* 0x00338400010c7983 */ /* 0x000ee60000100800 */
[----:B0-----:R-:W3:Y:S01]  /*456c0*/  LDL R13, [R1+0x3380] ;  /* 0x00338000010d7983 */ /* 0x001ee20000100800 */
[----:B------:R-:W-:-:S03]  /*456d0*/  PRMT R7, RZ, 0x7610, R7 ;  /* 0x00007610ff077816 */ /* 0x000fc60000000007 */
[----:B--2---:R0:W-:Y:S04]  /*456e0*/  STL [R1+0x14], R11 ;  /* 0x0000140b01007387 */ /* 0x0041e80000100800 */
[----:B0-----:R-:W2:Y:S01]  /*456f0*/  LDL R11, [R1+0x33c0] ;  /* 0x0033c000010b7983 */ /* 0x001ea20000100800 */
[----:B------:R-:W-:Y:S01]  /*45700*/  PRMT R6, RZ, 0x7610, R6 ;  /* 0x00007610ff067816 */ /* 0x000fe20000000006 */
[----:B------:R-:W-:Y:S02]  /*45710*/  @!P0 IMAD.MOV.U32 R4, RZ, RZ, R0 ;  /* 0x000000ffff048224 */ /* 0x000fe400078e0000 */
[----:B------:R-:W-:Y:S01]  /*45720*/  @!P0 IMAD.MOV.U32 R5, RZ, RZ, R10 ;  /* 0x000000ffff058224 */ /* 0x000fe200078e000a */
[----:B------:R-:W4:Y:S04]  /*45730*/  LDL R0, [R1+0x3400] ;  /* 0x0034000001007983 */ /* 0x000f280000100800 */
[----:B------:R3:W4:Y:S04]  /*45740*/  @!P0 LDG.E.U16 R6, [R8.64] ;  /* 0x0000000608068981 */ /* 0x000728000c1e1500 */
[----:B------:R0:W4:Y:S04]  /*45750*/  @!P0 LDG.E.U16 R7, [R4.64] ;  /* 0x0000000604078981 */ /* 0x000128000c1e1500 */
[----:B------:R-:W4:Y:S01]  /*45760*/  LDL R10, [R1+0x33c4] ;  /* 0x0033c400010a7983 */ /* 0x000f220000100800 */
[----:B---3--:R-:W-:Y:S01]  /*45770*/  @!P0 IMAD.MOV.U32 R8, RZ, RZ, R13 ;  /* 0x000000ffff088224 */ /* 0x008fe200078e000d */
[----:B0-----:R-:W-:Y:S01]  /*45780*/  PRMT R5, RZ, 0x7610, R5 ;  /* 0x00007610ff057816 */ /* 0x001fe20000000005 */
[----:B------:R-:W-:Y:S01]  /*45790*/  @!P0 IMAD.MOV.U32 R9, RZ, RZ, R15 ;  /* 0x000000ffff098224 */ /* 0x000fe200078e000f */
[----:B------:R-:W-:-:S04]  /*457a0*/  PRMT R4, RZ, 0x7610, R4 ;  /* 0x00007610ff047816 */ /* 0x000fc80000000004 */
[----:B------:R0:W3:Y:S02]  /*457b0*/  @!P0 LDG.E.U16 R5, [R8.64] ;  /* 0x0000000608058981 */ /* 0x0000e4000c1e1500 */
[----:B0-----:R-:W-:Y:S02]  /*457c0*/  @!P0 IMAD.MOV.U32 R9, RZ, RZ, R12 ;  /* 0x000000ffff098224 */ /* 0x001fe400078e000c */
[----:B--2---:R-:W-:-:S05]  /*457d0*/  @!P0 IMAD.MOV.U32 R8, RZ, RZ, R11 ;  /* 0x000000ffff088224 */ /* 0x004fca00078e000b */
[----:B------:R0:W2:Y:S04]  /*457e0*/  @!P0 LDG.E.U16 R4, [R8.64] ;  /* 0x0000000608048981 */ /* 0x0000a8000c1e1500 */
[----:B----4-:R-:W-:Y:S01]  /*457f0*/  STL [R1+0x66f8], R7 ;  /* 0x0066f80701007387 */ /* 0x010fe20000100800 */
[----:B------:R-:W-:Y:S01]  /*45800*/  PRMT R3, RZ, 0x7610, R3 ;  /* 0x00007610ff037816 */ /* 0x000fe20000000003 */
[----:B------:R1:W-:Y:S02]  /*45810*/  STL [R1+0x66fc], R6 ;  /* 0x0066fc0601007387 */ /* 0x0003e40000100800 */
[----:B0-----:R-:W-:Y:S02]  /*45820*/  @!P0 IMAD.MOV.U32 R8, RZ, RZ, R0 ;  /* 0x000000ffff088224 */ /* 0x001fe400078e0000 */
[----:B------:R-:W-:Y:S01]  /*45830*/  @!P0 IMAD.MOV.U32 R9, RZ, RZ, R10 ;  /* 0x000000ffff098224 */ /* 0x000fe200078e000a */
[----:B-1----:R-:W4:Y:S04]  /*45840*/  LDL R6, [R1+0x31ec] ;  /* 0x0031ec0001067983 */ /* 0x002f280000100800 */
[----:B------:R0:W4:Y:S04]  /*45850*/  @!P0 LDG.E.U16 R3, [R8.64] ;  /* 0x0000000608038981 */ /* 0x000128000c1e1500 */
[----:B---3--:R1:W-:Y:S01]  /*45860*/  STL [R1+0x6700], R5 ;  /* 0x0067000501007387 */ /* 0x0083e20000100800 */
[----:B------:R-:W3:Y:S02]  /*45870*/  LDL R15, [R1+0x31c0] ;  /* 0x0031c000010f7983 */ /* 0x000ee40000100800 */
[----:B------:R-:W3:Y:S01]  /*45880*/  LDL R13, [R1+0x317c] ;  /* 0x00317c00010d7983 */ /* 0x000ee20000100800 */
[----:B-1----:R-:W3:Y:S04]  /*45890*/  LDL R5, [R1+0x3180] ;  /* 0x0031800001057983 */ /* 0x002ee80000100800 */
[----:B--2---:R1:W-:Y:S01]  /*458a0*/  STL [R1+0x6704], R4 ;  /* 0x0067040401007387 */ /* 0x0043e20000100800 */
[----:B0-----:R-:W2:Y:S01]  /*458b0*/  LDL R9, [R1+0x2c2c] ;  /* 0x002c2c0001097983 */ /* 0x001ea20000100800 */
[----:B------:R-:W-:Y:S01]  /*458c0*/  PRMT R2, RZ, 0x7610, R2 ;  /* 0x00007610ff027816 */ /* 0x000fe20000000002 */
[----:B------:R-:W3:Y:S01]  /*458d0*/  LDL R12, [R1+0x313c] ;  /* 0x00313c00010c7983 */ /* 0x000ee20000100800 */
[----:B------:R-:W3:Y:S04]  /*458e0*/  LDL R11, [R1+0x3140] ;  /* 0x00314000010b7983 */ /* 0x000ee80000100800 */
[----:B------:R-:W3:Y:S04]  /*458f0*/  LDL R10, [R1+0x30fc] ;  /* 0x0030fc00010a7983 */ /* 0x000ee80000100800 */
[----:B------:R-:W3:Y:S01]  /*45900*/  LDL R0, [R1+0x3100] ;  /* 0x0031000001007983 */ /* 0x000ee20000100800 */
[----:B----4-:R-:W-:-:S03]  /*45910*/  @!P0 IMAD.MOV.U32 R8, RZ, RZ, R6 ;  /* 0x000000ffff088224 */ /* 0x010fc600078e0006 */
[----:B------:R0:W-:Y:S01]  /*45920*/  STL [R1+0x6708], R3 ;  /* 0x0067080301007387 */ /* 0x0001e20000100800 */
[----:B------:R-:W-:Y:S01]  /*45930*/  PRMT R14, RZ, 0x7610, R14 ;  /* 0x00007610ff0e7816 */ /* 0x000fe2000000000e */
[----:B------:R-:W4:Y:S02]  /*45940*/  LDL R6, [R1+0x30bc] ;  /* 0x0030bc0001067983 */ /* 0x000f240000100800 */
[----:B--2---:R2:W4:Y:S04]  /*45950*/  @!P0 LDG.E.U16 R2, [R8.64] ;  /* 0x0000000608028981 */ /* 0x004528000c1e1500 */
[----:B--2---:R-:W2:Y:S01]  /*45960*/  LDL R9, [R1+0x31bc] ;  /* 0x0031bc0001097983 */ /* 0x004ea20000100800 */
[----:B---3--:R-:W-:Y:S01]  /*45970*/  @!P0 IMAD.MOV.U32 R8, RZ, RZ, R15 ;  /* 0x000000ffff088224 */ /* 0x008fe200078e000f */
[----:B-1----:R-:W-:-:S02]  /*45980*/  PRMT R4, RZ, 0x7610, R4 ;  /* 0x00007610ff047816 */ /* 0x002fc40000000004 */
[----:B0-----:R-:W-:Y:S02]  /*45990*/  PRMT R3, RZ, 0x7610, R3 ;  /* 0x00007610ff037816 */ /* 0x001fe40000000003 */
[----:B------:R-:W-:Y:S01]  /*459a0*/  PRMT R7, RZ, 0x7610, R7 ;  /* 0x00007610ff077816 */ /* 0x000fe20000000007 */
[----:B----4-:R0:W-:Y:S04]  /*459b0*/  STL [R1+0x10], R2 ;  /* 0x0000100201007387 */ /* 0x0101e80000100800 */
[----:B--2---:R1:W2:Y:S04]  /*459c0*/  @!P0 LDG.E.U16 R14, [R8.64] ;  /* 0x00000006080e8981 */ /* 0x0042a8000c1e1500 */
[----:B0-----:R-:W3:Y:S01]  /*459d0*/  LDL R2, [R1+0x30c0] ;  /* 0x0030c00001027983 */ /* 0x001ee20000100800 */
[----:B-1----:R-:W-:-:S02]  /*459e0*/  @!P0 IMAD.MOV.U32 R8, RZ, RZ, R5 ;  /* 0x000000ffff088224 */ /* 0x002fc400078e0005 */
[----:B------:R-:W-:Y:S01]  /*459f0*/  @!P0 IMAD.MOV.U32 R9, RZ, RZ, R13 ;  /* 0x000000ffff098224 */ /* 0x000fe200078e000d */
[----:B------:R-:W-:Y:S01]  /*45a00*/  PRMT R29, RZ, 0x7610, R29 ;  /* 0x00007610ff1d7816 */ /* 0x000fe2000000001d */
[----:B------:R-:W4:Y:S04]  /*45a10*/  LDL R5, [R1+0x307c] ;  /* 0x00307c0001057983 */ /* 0x000f280000100800 */
[----:B------:R0:W2:Y:S02]  /*45a20*/  @!P0 LDG.E.U16 R4, [R8.64] ;  /* 0x0000000608048981 */ /* 0x0000a4000c1e1500 */
[----:B0-----:R-:W-:Y:S02]  /*45a30*/  @!P0 IMAD.MOV.U32 R8, RZ, RZ, R11 ;  /* 0x000000ffff088224 */ /* 0x001fe400078e000b */
[----:B------:R-:W-:-:S05]  /*45a40*/  @!P0 IMAD.MOV.U32 R9, RZ, RZ, R12 ;  /* 0x000000ffff098224 */ /* 0x000fca00078e000c */
[----:B------:R0:W4:Y:S02]  /*45a50*/  @!P0 LDG.E.U16 R3, [R8.64] ;  /* 0x0000000608038981 */ /* 0x000124000c1e1500 */
[----:B0-----:R-:W-:Y:S02]  /*45a60*/  @!P0 IMAD.MOV.U32 R8, RZ, RZ, R0 ;  /* 0x000000ffff088224 */ /* 0x001fe400078e0000 */
[----:B------:R-:W-:-:S05]  /*45a70*/  @!P0 IMAD.MOV.U32 R9, RZ, RZ, R10 ;  /* 0x000000ffff098224 */ /* 0x000fca00078e000a */
[----:B------:R0:W4:Y:S02]  /*45a80*/  @!P0 LDG.E.U16 R7, [R8.64] ;  /* 0x0000000608078981 */ /* 0x000124000c1e1500 */
[----:B0-----:R-:W-:Y:S02]  /*45a90*/  @!P0 IMAD.MOV.U32 R9, RZ, RZ, R6 ;  /* 0x000000ffff098224 */ /* 0x001fe400078e0006 */
[----:B---3--:R-:W-:-:S05]  /*45aa0*/  @!P0 IMAD.MOV.U32 R8, RZ, RZ, R2 ;  /* 0x000000ffff088224 */ /* 0x008fca00078e0002 */
[----:B------:R0:W3:Y:S04]  /*45ab0*/  @!P0 LDG.E.U16 R29, [R8.64] ;  /* 0x00000006081d8981 */ /* 0x0000e8000c1e1500 */
[----:B--2---:R1:W-:Y:S04]  /*45ac0*/  STL [R1+0x8], R4 ;  /* 0x0000080401007387 */ /* 0x0043e80000100800 */
[----:B-1----:R-:W2:Y:S04]  /*45ad0*/  LDL R4, [R1+0x3080] ;  /* 0x0030800001047983 */ /* 0x002ea80000100800 */
[----:B----4-:R1:W-:Y:S01]  /*45ae0*/  STL [R1+0x4], R3 ;  /* 0x0000040301007387 */ /* 0x0103e20000100800 */
[----:B------:R-:W4:Y:S02]  /*45af0*/  LDL R0, [R1+0x3040] ;  /* 0x0030400001007983 */ /* 0x000f240000100800 */
[----:B------:R-:W4:Y:S01]  /*45b00*/  LDL R10, [R1+0x2ffc] ;  /* 0x002ffc00010a7983 */ /* 0x000f220000100800 */
[----:B-1----:R-:W4:Y:S04]  /*45b10*/  LDL R3, [R1+0x303c] ;  /* 0x00303c0001037983 */ /* 0x002f280000100800 */
[----:B------:R1:W-:Y:S01]  /*45b20*/  STL [R1], R7 ;  /* 0x0000000701007387 */ /* 0x0003e20000100800 */
[----:B------:R-:W4:Y:S02]  /*45b30*/  LDL R6, [R1+0x2fbc] ;  /* 0x002fbc0001067983 */ /* 0x000f240000100800 */
[----:B------:R-:W4:Y:S01]  /*45b40*/  LDL R2, [R1+0x2fc0] ;  /* 0x002fc00001027983 */ /* 0x000f220000100800 */
[----:B-1----:R-:W4:Y:S01]  /*45b50*/  LDL R7, [R1+0x3000] ;  /* 0x0030000001077983 */ /* 0x002f220000100800 */
[----:B0-----:R-:W-:Y:S01]  /*45b60*/  @!P0 IMAD.MOV.U32 R9, RZ, RZ, R5 ;  /* 0x000000ffff098224 */ /* 0x001fe200078e0005 */
[----:B------:R-:W-:-:S02]  /*45b70*/  PRMT R28, RZ, 0x7610, R28 ;  /* 0x00007610ff1c7816 */ /* 0x000fc4000000001c */
[----:B------:R-:W-:Y:S02]  /*45b80*/  PRMT R27, RZ, 0x7610, R27 ;  /* 0x00007610ff1b7816 */ /* 0x000fe4000000001b */
[----:B------:R-:W-:Y:S01]  /*45b90*/  PRMT R26, RZ, 0x7610, R26 ;  /* 0x00007610ff1a7816 */ /* 0x000fe2000000001a */
[----:B---3--:R-:W-:Y:S01]  /*45ba0*/  STL [R1+0x66e8], R29 ;  /* 0x0066e81d01007387 */ /* 0x008fe20000100800 */
[----:B------:R-:W3:Y:S02]  /*45bb0*/  LDL R5, [R1+0x2f7c] ;  /* 0x002f7c0001057983 */ /* 0x000ee40000100800 */
[----:B--2---:R-:W-:Y:S02]  /*45bc0*/  @!P0 IMAD.MOV.U32 R8, RZ, RZ, R4 ;  /* 0x000000ffff088224 */ /* 0x004fe400078e0004 */
[----:B------:R-:W2:Y:S04]  /*45bd0*/  LDL R4, [R1+0x2f80] ;  /* 0x002f800001047983 */ /* 0x000ea80000100800 */
[----:B------:R4:W2:Y:S02]  /*45be0*/  @!P0 LDG.E.U16 R28, [R8.64] ;  /* 0x00000006081c8981 */ /* 0x0008a4000c1e1500 */
[----:B----4-:R-:W-:-:S02]  /*45bf0*/  @!P0 IMAD.MOV.U32 R8, RZ, RZ, R0 ;  /* 0x000000ffff088224 */ /* 0x010fc400078e0000 */
[----:B------:R-:W-:-:S05]  /*45c00*/  @!P0 IMAD.MOV.U32 R9, RZ, RZ, R3 ;  /* 0x000000ffff098224 */ /* 0x000fca00078e0003 */
[----:B------:R0:W4:Y:S02]  /*45c10*/  @!P0 LDG.E.U16 R27, [R8.64] ;  /* 0x00000006081b8981 */ /* 0x000124000c1e1500 */
[----:B0-----:R-:W-:Y:S02]  /*45c20*/  @!P0 IMAD.MOV.U32 R9, RZ, RZ, R10 ;  /* 0x000000ffff098224 */ /* 0x001fe400078e000a */
[----:B------:R-:W-:-:S05]  /*45c30*/  @!P0 IMAD.MOV.U32 R8, RZ, RZ, R7 ;  /* 0x000000ffff088224 */ /* 0x000fca00078e0007 */
[----:B------:R0:W4:Y:S01]  /*45c40*/  @!P0 LDG.E.U16 R26, [R8.64] ;  /* 0x00000006081a8981 */ /* 0x000122000c1e1500 */
[----:B------:R-:W-:Y:S02]  /*45c50*/  PRMT R22, RZ, 0x7610, R22 ;  /* 0x00007610ff167816 */ /* 0x000fe40000000016 */
[----:B------:R-:W-:Y:S01]  /*45c60*/  PRMT R20, RZ, 0x7610, R20 ;  /* 0x00007610ff147816 */ /* 0x000fe20000000014 */
[----:B0-----:R-:W-:Y:S02]  /*45c70*/  @!P0 IMAD.MOV.U32 R8, RZ, RZ, R2 ;  /* 0x000000ffff088224 */ /* 0x001fe400078e0002 */
[----:B------:R-:W-:-:S05]  /*45c80*/  @!P0 IMAD.MOV.U32 R9, RZ, RZ, R6 ;  /* 0x000000ffff098224 */ /* 0x000fca00078e0006 */
[----:B------:R3:W4:Y:S02]  /*45c90*/  @!P0 LDG.E.U16 R22, [R8.64] ;  /* 0x0000000608168981 */ /* 0x000724000c1e1500 */
[----:B---3--:R-:W-:Y:S02]  /*45ca0*/  @!P0 IMAD.MOV.U32 R9, RZ, RZ, R5 ;  /* 0x000000ffff098224 */ /* 0x008fe400078e0005 */
[----:B--2---:R-:W-:-:S05]  /*45cb0*/  @!P0 IMAD.MOV.U32 R8, RZ, RZ, R4 ;  /* 0x000000ffff088224 */ /* 0x004fca00078e0004 */
[----:B------:R-:W2:Y:S04]  /*45cc0*/  @!P0 LDG.E.U16 R20, [R8.64] ;  /* 0x0000000608148981 */ /* 0x000ea8000c1e1500 */
[----:B------:R-:W-:Y:S01]  /*45cd0*/  STL [R1+0x66ec], R28 ;  /* 0x0066ec1c01007387 */ /* 0x000fe20000100800 */
[----:B------:R0:W-:Y:S02]  /*45ce0*/  STL [R1+0xc], R14 ;  /* 0x00000c0e01007387 */ /* 0x0001e40000100800 */
[----:B------:R-:W3:Y:S02]  /*45cf0*/  LDL R3, [R1+0x2f3c] ;  /* 0x002f3c0001037983 */ /* 0x000ee40000100800 */
[----:B------:R-:W3:Y:S01]  /*45d00*/  LDL R0, [R1+0x2f40] ;  /* 0x002f400001007983 */ /* 0x000ee20000100800 */
[----:B----4-:R-:W-:Y:S04]  /*45d10*/  STL [R1+0x66f0], R27 ;  /* 0x0066f01b01007387 */ /* 0x010fe80000100800 */
[----:B------:R-:W-:Y:S01]  /*45d20*/  STL [R1+0x670c], R26 ;  /* 0x00670c1a01007387 */ /* 0x000fe20000100800 */
[----:B------:R-:W4:Y:S02]  /*45d30*/  LDL R6, [R1+0x2efc] ;  /* 0x002efc0001067983 */ /* 0x000f240000100800 */
[----:B------:R-:W4:Y:S01]  /*45d40*/  LDL R2, [R1+0x2f00] ;  /* 0x002f000001027983 */ /* 0x000f220000100800 */
[----:B------:R-:W-:Y:S01]  /*45d50*/  STL [R1+0x6710], R22 ;  /* 0x0067101601007387 */ /* 0x000fe20000100800 */
[----:B------:R-:W4:Y:S02]  /*45d60*/  LDL R5, [R1+0x2ebc] ;  /* 0x002ebc0001057983 */ /* 0x000f240000100800 */
[----:B------:R-:W4:Y:S01]  /*45d70*/  LDL R4, [R1+0x2ec0] ;  /* 0x002ec00001047983 */ /* 0x000f220000100800 */
[----:B------:R-:W-:-:S02]  /*45d80*/  PRMT R18, RZ, 0x7610, R18 ;  /* 0x00007610ff127816 */ /* 0x000fc40000000012 */
[----:B------:R-:W-:Y:S01]  /*45d90*/  PRMT R16, RZ, 0x7610, R16 ;  /* 0x00007610ff107816 */ /* 0x000fe20000000010 */
[----:B--2---:R-:W-:Y:S01]  /*45da0*/  STL [R1+0x6714], R20 ;  /* 0x0067141401007387 */ /* 0x004fe20000100800 */
[----:B------:R-:W2:Y:S02]  /*45db0*/  LDL R12, [R1+0x2e7c] ;  /* 0x002e7c00010c7983 */ /* 0x000ea40000100800 */
[----:B------:R-:W2:Y:S02]  /*45dc0*/  LDL R7, [R1+0x2e80] ;  /* 0x002e800001077983 */ /* 0x000ea40000100800 */
[----:B---3--:R-:W-:Y:S02]  /*45dd0*/  @!P0 IMAD.MOV.U32 R9, RZ, RZ, R3 ;  /* 0x000000ffff098224 */ /* 0x008fe400078e0003 */
[----:B------:R-:W-:Y:S01]  /*45de0*/  @!P0 IMAD.MOV.U32 R8, RZ, RZ, R0 ;  /* 0x000000ffff088224 */ /* 0x000fe200078e0000 */
[----:B------:R-:W3:Y:S04]  /*45df0*/  LDL R3, [R1+0x2e3c] ;  /* 0x002e3c0001037983 */ /* 0x000ee80000100800 */
[----:B------:R-:W3:Y:S04]  /*45e00*/  LDL R0, [R1+0x2e40] ;  /* 0x002e400001007983 */ /* 0x000ee80000100800 */
[----:B------:R1:W3:Y:S01]  /*45e10*/  @!P0 LDG.E.U16 R18, [R8.64] ;  /* 0x0000000608128981 */ /* 0x0002e2000c1e1500 */
[----:B----4-:R-:W-:-:S02]  /*45e20*/  @!P0 IMAD.MOV.U32 R11, RZ, RZ, R6 ;  /* 0x000000ffff0b8224 */ /* 0x010fc400078e0006 */
[----:B------:R-:W-:-:S05]  /*45e30*/  @!P0 IMAD.MOV.U32 R10, RZ, RZ, R2 ;  /* 0x000000ffff0a8224 */ /* 0x000fca00078e0002 */
[----:B------:R4:W3:Y:S01]  /*45e40*/  @!P0 LDG.E.U16 R16, [R10.64] ;  /* 0x000000060a108981 */ /* 0x0008e2000c1e1500 */
[----:B-1----:R-:W-:Y:S02]  /*45e50*/  PRMT R8, RZ, 0x7610, R8 ;  /* 0x00007610ff087816 */ /* 0x002fe40000000008 */
[----:B------:R-:W-:Y:S01]  /*45e60*/  PRMT R9, RZ, 0x7610, R9 ;  /* 0x00007610ff097816 */ /* 0x000fe20000000009 */
[----:B----4-:R-:W-:Y:S02]  /*45e70*/  @!P0 IMAD.MOV.U32 R11, RZ, RZ, R5 ;  /* 0x000000ffff0b8224 */ /* 0x010fe400078e0005 */
[----:B------:R-:W-:-:S05]  /*45e80*/  @!P0 IMAD.MOV.U32 R10, RZ, RZ, R4 ;  /* 0x000000ffff0a8224 */ /* 0x000fca00078e0004 */
[----:B------:R1:W2:Y:S02]  /*45e90*/  @!P0 LDG.E.U16 R8, [R10.64] ;  /* 0x000000060a088981 */ /* 0x0002a4000c1e1500 */
[----:B--2---:R-:W-:Y:S02]  /*45ea0*/  @!P0 IMAD.MOV.U32 R13, RZ, RZ, R12 ;  /* 0x000000ffff0d8224 */ /* 0x004fe400078e000c */
[----:B------:R-:W-:-:S05]  /*45eb0*/  @!P0 IMAD.MOV.U32 R12, RZ, RZ, R7 ;  /* 0x000000ffff0c8224 */ /* 0x000fca00078e0007 */
[----:B------:R2:W4:Y:S04]  /*45ec0*/  @!P0 LDG.E.U16 R9, [R12.64] ;  /* 0x000000060c098981 */ /* 0x000528000c1e1500 */
[----:B---3--:R-:W-:Y:S01]  /*45ed0*/  STL [R1+0x6718], R18 ;  /* 0x0067181201007387 */ /* 0x008fe20000100800 */
[----:B------:R-:W3:Y:S02]  /*45ee0*/  LDL R6, [R1+0x2dfc] ;  /* 0x002dfc0001067983 */ /* 0x000ee40000100800 */
[----:B------:R-:W0:Y:S01]  /*45ef0*/  LDL R2, [R1+0x2e00] ;  /* 0x002e000001027983 */ /* 0x000e220000100800 */
[----:B------:R0:W-:Y:S01]  /*45f00*/  STL [R1+0x671c], R16 ;  /* 0x00671c1001007387 */ /* 0x0001e20000100800 */
[----:B------:R-:W3:Y:S02]  /*45f10*/  LDL R5, [R1+0x2dbc] ;  /* 0x002dbc0001057983 */ /* 0x000ee40000100800 */
[----:B------:R-:W3:Y:S01]  /*45f20*/  LDL R4, [R1+0x2dc0] ;  /* 0x002dc00001047983 */ /* 0x000ee20000100800 */
[----:B-1----:R-:W-:Y:S01]  /*45f30*/  PRMT R10, RZ, 0x7610, R10 ;  /* 0x00007610ff0a7816 */ /* 0x002fe2000000000a */
[----:B--2---:R-:W-:-:S02]  /*45f40*/  @!P0 IMAD.MOV.U32 R12, RZ, RZ, R0 ;  /* 0x000000ffff0c8224 */ /* 0x004fc400078e0000 */
[----:B------:R-:W-:-:S05]  /*45f50*/  @!P0 IMAD.MOV.U32 R13, RZ, RZ, R3 ;  /* 0x000000ffff0d8224 */ /* 0x000fca00078e0003 */
[----:B------:R1:W2:Y:S04]  /*45f60*/  @!P0 LDG.E.U16 R10, [R12.64] ;  /* 0x000000060c0a8981 */ /* 0x0002a8000c1e1500 */
[----:B------:R-:W-:Y:S01]  /*45f70*/  STL [R1+0x6720], R8 ;  /* 0x0067200801007387 */ /* 0x000fe20000100800 */
[----:B------:R-:W-:Y:S02]  /*45f80*/  PRMT R11, RZ, 0x7610, R11 ;  /* 0x00007610ff0b7816 */ /* 0x000fe4000000000b */
[----:B-1----:R-:W-:Y:S01]  /*45f90*/  PRMT R12, RZ, 0x7610, R12 ;  /* 0x00007610ff0c7816 */ /* 0x002fe2000000000c */
[----:B----4-:R-:W-:Y:S01]  /*45fa0*/  STL [R1+0x6724], R9 ;  /* 0x0067240901007387 */ /* 0x010fe20000100800 */
[----:B------:R-:W4:Y:S02]  /*45fb0*/  LDL R3, [R1+0x2d7c] ;  /* 0x002d7c0001037983 */ /* 0x000f240000100800 */
[----:B------:R-:W4:Y:S02]  /*45fc0*/  LDL R0, [R1+0x2d80] ;  /* 0x002d800001007983 */ /* 0x000f240000100800 */
[----:B0-----:R-:W-:-:S02]  /*45fd0*/  @!P0 IMAD.MOV.U32 R14, RZ, RZ, R2 ;  /* 0x000000ffff0e8224 */ /* 0x001fc400078e0002 */
[----:B---3--:R-:W-:-:S05]  /*45fe0*/  @!P0 IMAD.MOV.U32 R15, RZ, RZ, R6 ;  /* 0x000000ffff0f8224 */ /* 0x008fca00078e0006 */
[----:B------:R0:W3:Y:S02]  /*45ff0*/  @!P0 LDG.E.U16 R11, [R14.64] ;  /* 0x000000060e0b8981 */ /* 0x0000e4000c1e1500 */
[----:B0-----:R-:W-:Y:S02]  /*46000*/  @!P0 IMAD.MOV.U32 R15, RZ, RZ, R5 ;  /* 0x000000ffff0f8224 */ /* 0x001fe400078e0005 */
[----:B------:R-:W-:-:S05]  /*46010*/  @!P0 IMAD.MOV.U32 R14, RZ, RZ, R4 ;  /* 0x000000ffff0e8224 */ /* 0x000fca00078e0004 */
[----:B------:R4:W3:Y:S01]  /*46020*/  @!P0 LDG.E.U16 R12, [R14.64] ;  /* 0x000000060e0c8981 */ /* 0x0008e2000c1e1500 */
[----:B------:R-:W-:-:S03]  /*46030*/  PRMT R13, RZ, 0x7610, R13 ;  /* 0x00007610ff0d7816 */ /* 0x000fc6000000000d */
[----:B--2---:R0:W-:Y:S01]  /*46040*/  STL [R1+0x6728], R10 ;  /* 0x0067280a01007387 */ /* 0x0041e20000100800 */
[----:B------:R-:W2:Y:S02]  /*46050*/  LDL R2, [R1+0x2d40] ;  /* 0x002d400001027983 */ /* 0x000ea40000100800 */
[----:B------:R-:W2:Y:S02]  /*46060*/  LDL R16, [R1+0x2d3c] ;  /* 0x002d3c0001107983 */ /* 0x000ea40000100800 */
[----:B----4-:R-:W-:Y:S02]  /*46070*/  @!P0 IMAD.MOV.U32 R15, RZ, RZ, R3 ;  /* 0x000000ffff0f8224 */ /* 0x010fe400078e0003 */
[----:B------:R-:W-:-:S05]  /*46080*/  @!P0 IMAD.MOV.U32 R14, RZ, RZ, R0 ;  /* 0x000000ffff0e8224 */ /* 0x000fca00078e0000 */
[----:B------:R2:W4:Y:S04]  /*46090*/  @!P0 LDG.E.U16 R13, [R14.64] ;  /* 0x000000060e0d8981 */ /* 0x000528000c1e1500 */
[----:B---3--:R-:W-:Y:S01]  /*460a0*/  STL [R1+0x672c], R11 ;  /* 0x00672c0b01007387 */ /* 0x008fe20000100800 */
[----:B0-----:R-:W3:Y:S02]  /*460b0*/  LDL R10, [R1+0x2cfc] ;  /* 0x002cfc00010a7983 */ /* 0x001ee40000100800 */
[----:B------:R-:W3:Y:S02]  /*460c0*/  LDL R9, [R1+0x2d00] ;  /* 0x002d000001097983 */ /* 0x000ee40000100800 */
[----:B------:R-:W3:Y:S01]  /*460d0*/  LDL R8, [R1+0x2cbc] ;  /* 0x002cbc0001087983 */ /* 0x000ee20000100800 */
[----:B------:R-:W3:Y:S04]  /*460e0*/  LDL R7, [R1+0x2cc0] ;  /* 0x002cc00001077983 */ /* 0x000ee80000100800 */
[----:B------:R-:W-:Y:S01]  /*460f0*/  STL [R1+0x6730], R12 ;  /* 0x0067300c01007387 */ /* 0x000fe20000100800 */
[----:B------:R-:W3:Y:S02]  /*46100*/  LDL R6, [R1+0x2c7c] ;  /* 0x002c7c0001067983 */ /* 0x000ee40000100800 */
[----:B------:R-:W3:Y:S02]  /*46110*/  LDL R5, [R1+0x2c80] ;  /* 0x002c800001057983 */ /* 0x000ee40000100800 */
[----:B------:R-:W3:Y:S01]  /*46120*/  LDL R4, [R1+0x2c48] ;  /* 0x002c480001047983 */ /* 0x000ee20000100800 */
[----:B------:R-:W3:Y:S04]  /*46130*/  LDL R3, [R1+0x3208] ;  /* 0x0032080001037983 */ /* 0x000ee80000100800 */
[----:B------:R-:W3:Y:S01]  /*46140*/  LDL R0, [R1+0x3248] ;  /* 0x0032480001007983 */ /* 0x000ee20000100800 */
[----:B--2---:R-:W-:Y:S01]  /*46150*/  @!P0 IMAD.MOV.U32 R14, RZ, RZ, R2 ;  /* 0x000000ffff0e8224 */ /* 0x004fe200078e0002 */
[----:B------:R-:W-:Y:S01]  /*46160*/  PRMT R17, RZ, 0x7610, R17 ;  /* 0x00007610ff117816 */ /* 0x000fe20000000011 */
[----:B------:R-:W-:Y:S01]  /*46170*/  @!P0 IMAD.MOV.U32 R15, RZ, RZ, R16 ;  /* 0x000000ffff0f8224 */ /* 0x000fe200078e0010 */
[----:B------:R-:W-:-:S04]  /*46180*/  PRMT R19, RZ, 0x7610, R19 ;  /* 0x00007610ff137816 */ /* 0x000fc80000000013 */
[----:B------:R3:W2:Y:S01]  /*46190*/  @!P0 LDG.E.U16 R17, [R14.64] ;  /* 0x000000060e118981 */ /* 0x0006a2000c1e1500 */
[----:B------:R-:W-:Y:S02]  /*461a0*/  PRMT R21, RZ, 0x7610, R21 ;  /* 0x00007610ff157816 */ /* 0x000fe40000000015 */
[----:B------:R-:W-:Y:S02]  /*461b0*/  PRMT R23, RZ, 0x7610, R23 ;  /* 0x00007610ff177816 */ /* 0x000fe40000000017 */
[----:B------:R-:W-:Y:S01]  /*461c0*/  PRMT R24, RZ, 0x7610, R24 ;  /* 0x00007610ff187816 */ /* 0x000fe20000000018 */
[----:B----4-:R-:W-:Y:S01]  /*461d0*/  STL [R1+0x6734], R13 ;  /* 0x0067340d01007387 */ /* 0x010fe20000100800 */
[----:B------:R-:W4:Y:S02]  /*461e0*/  LDL R2, [R1+0x320c] ;  /* 0x00320c0001027983 */ /* 0x000f240000100800 */
[----:B---3--:R-:W-:Y:S02]  /*461f0*/  @!P0 IMAD.MOV.U32 R15, RZ, RZ, R10 ;  /* 0x000000ffff0f8224 */ /* 0x008fe400078e000a */
[----:B------:R-:W-:-:S05]  /*46200*/  @!P0 IMAD.MOV.U32 R14, RZ, RZ, R9 ;  /* 0x000000ffff0e8224 */ /* 0x000fca00078e0009 */
[----:B------:R0:W3:Y:S02]  /*46210*/  @!P0 LDG.E.U16 R19, [R14.64] ;  /* 0x000000060e138981 */ /* 0x0000e4000c1e1500 */
[----:B0-----:R-:W-:Y:S02]  /*46220*/  @!P0 IMAD.MOV.U32 R14, RZ, RZ, R7 ;  /* 0x000000ffff0e8224 */ /* 0x001fe400078e0007 */
[----:B------:R-:W-:-:S05]  /*46230*/  @!P0 IMAD.MOV.U32 R15, RZ, RZ, R8 ;  /* 0x000000ffff0f8224 */ /* 0x000fca00078e0008 */
[----:B------:R0:W3:Y:S02]  /*46240*/  @!P0 LDG.E.U16 R21, [R14.64] ;  /* 0x000000060e158981 */ /* 0x0000e4000c1e1500 */
[----:B0-----:R-:W-:Y:S02]  /*46250*/  @!P0 IMAD.MOV.U32 R14, RZ, RZ, R5 ;  /* 0x000000ffff0e8224 */ /* 0x001fe400078e0005 */
[----:B------:R-:W-:-:S05]  /*46260*/  @!P0 IMAD.MOV.U32 R15, RZ, RZ, R6 ;  /* 0x000000ffff0f8224 */ /* 0x000fca00078e0006 */
[----:B------:R0:W3:Y:S02]  /*46270*/  @!P0 LDG.E.U16 R23, [R14.64] ;  /* 0x000000060e178981 */ /* 0x0000e4000c1e1500 */
[----:B0-----:R-:W-:Y:S02]  /*46280*/  @!P0 IMAD.MOV.U32 R14, RZ, RZ, R3 ;  /* 0x000000ffff0e8224 */ /* 0x001fe400078e0003 */
[----:B------:R-:W-:-:S05]  /*46290*/  @!P0 IMAD.MOV.U32 R15, RZ, RZ, R4 ;  /* 0x000000ffff0f8224 */ /* 0x000fca00078e0004 */
[----:B------:R0:W3:Y:S01]  /*462a0*/  @!P0 LDG.E.U16 R24, [R14.64] ;  /* 0x000000060e188981 */ /* 0x0000e2000c1e1500 */
[----:B------:R-:W-:Y:S01]  /*462b0*/  PRMT R25, RZ, 0x7610, R25 ;  /* 0x00007610ff197816 */ /* 0x000fe20000000019 */
[----:B0-----:R-:W-:Y:S02]  /*462c0*/  @!P0 IMAD.MOV.U32 R14, RZ, RZ, R0 ;  /* 0x000000ffff0e8224 */ /* 0x001fe400078e0000 */
[----:B--2---:R-:W-:Y:S01]  /*462d0*/  STL [R1+0x6738], R17 ;  /* 0x0067381101007387 */ /* 0x004fe20000100800 */
[----:B----4-:R-:W-:-:S05]  /*462e0*/  @!P0 IMAD.MOV.U32 R15, RZ, RZ, R2 ;  /* 0x000000ffff0f8224 */ /* 0x010fca00078e0002 */
[----:B------:R-:W2:Y:S04]  /*462f0*/  @!P0 LDG.E.U16 R25, [R14.64] ;  /* 0x000000060e198981 */ /* 0x000ea8000c1e1500 */
[----:B---3--:R-:W-:Y:S04]  /*46300*/  STL [R1+0x673c], R19 ;  /* 0x00673c1301007387 */ /* 0x008fe80000100800 */
[----:B------:R-:W-:Y:S04]  /*46310*/  STL [R1+0x6740], R21 ;  /* 0x0067401501007387 */ /* 0x000fe80000100800 */
[----:B------:R-:W-:Y:S04]  /*46320*/  STL [R1+0x6744], R23 ;  /* 0x0067441701007387 */ /* 0x000fe80000100800 */
[----:B------:R-:W-:Y:S01]  /*46330*/  STL [R1+0x6748], R24 ;  /* 0x0067481801007387 */ /* 0x000fe20000100800 */
        /* <DEDUP_REMOVED lines=15> */
[----:B------:R-:W0:Y:S02]  /*46430*/  S2R R0, SR_TID.X ;  /* 0x0000000000007919 */ /* 0x000e240000002100 */
[----:B0-----:R-:W-:-:S05]  /*46440*/  LOP3.LUT R0, R0, 0x7f, RZ, 0xc0, !PT ;  /* 0x0000007f00007812 */ /* 0x001fca00078ec0ff */
[----:B------:R-:W-:-:S05]  /*46450*/  IMAD.SHL.U32 R4, R0, 0x2, RZ ;  /* 0x0000000200047824 */ /* 0x000fca00078e00ff */
[----:B------:R-:W-:Y:S01]  /*46460*/  LOP3.LUT R4, R4, 0x60, RZ, 0x3c, !PT ;  /* 0x0000006004047812 */ /* 0x000fe200078e3cff */
[----:B--2---:R-:W-:Y:S01]  /*46470*/  STL [R1+0x674c], R25 ;  /* 0x00674c1901007387 */ /* 0x004fe20000100800 */
        /* <DEDUP_REMOVED lines=108> */
[----:B------:R-:W-:Y:S03]  /*46b40*/  STL [R1+0x6634], R14 ;  /* 0x0066340e01007387 */ /* 0x000fe60000100800 */
[----:B---3--:R-:W-:Y:S01]  /*46b50*/  STS.U16 [R4+0x9900], R9 ;  /* 0x0099000904007388 */ /* 0x008fe20000000400 */
[----:B------:R-:W-:Y:S02]  /*46b60*/  STL [R1+0x663c], R14 ;  /* 0x00663c0e01007387 */ /* 0x000fe40000100800 */
[----:B----4-:R-:W-:Y:S02]  /*46b70*/  STS.U16 [R4+0x9a00], R8 ;  /* 0x009a000804007388 */ /* 0x010fe40000000400 */
[----:B------:R-:W-:Y:S01]  /*46b80*/  STL [R1+0x6644], R14 ;  /* 0x0066440e01007387 */ /* 0x000fe20000100800 */
[----:B------:R-:W-:Y:S04]  /*46b90*/  STS.U16 [R4+0x9b00], R16 ;  /* 0x009b001004007388 */ /* 0x000fe80000000400 */
[----:B------:R-:W-:Y:S01]  /*46ba0*/  STL [R1+0x664c], R14 ;  /* 0x00664c0e01007387 */ /* 0x000fe20000100800 */
[----:B------:R-:W-:Y:S02]  /*46bb0*/  STS.U16 [R4+0xb800], R18 ;  /* 0x00b8001204007388 */ /* 0x000fe40000000400 */
[----:B------:R-:W-:Y:S02]  /*46bc0*/  STL [R1+0x6654], R14 ;  /* 0x0066540e01007387 */ /* 0x000fe40000100800 */
[----:B------:R0:W-:Y:S01]  /*46bd0*/  STS.U16 [R4+0xb900], R29 ;  /* 0x00b9001d04007388 */ /* 0x0001e20000000400 */
[----:B------:R-:W-:Y:S04]  /*46be0*/  STL [R1+0x665c], R14 ;  /* 0x00665c0e01007387 */ /* 0x000fe80000100800 */
[----:B------:R1:W-:Y:S01]  /*46bf0*/  STS.U16 [R4+0xba00], R3 ;  /* 0x00ba000304007388 */ /* 0x0003e20000000400 */
[----:B------:R-:W-:Y:S02]  /*46c00*/  STL [R1+0x6664], R14 ;  /* 0x0066640e01007387 */ /* 0x000fe40000100800 */
[----:B------:R-:W-:Y:S02]  /*46c10*/  STS.U16 [R4+0xbb00], R20 ;  /* 0x00bb001404007388 */ /* 0x000fe40000000400 */
[----:B------:R-:W-:Y:S01]  /*46c20*/  STL [R1+0x666c], R14 ;  /* 0x00666c0e01007387 */ /* 0x000fe20000100800 */
[----:B------:R-:W-:Y:S04]  /*46c30*/  STS.U16 [R4+0xd800], R22 ;  /* 0x00d8001604007388 */ /* 0x000fe80000000400 */
[----:B------:R-:W-:Y:S01]  /*46c40*/  STL [R1+0x66e0], R14 ;  /* 0x0066e00e01007387 */ /* 0x000fe20000100800 */
[----:B------:R-:W-:Y:S02]  /*46c50*/  STS.U16 [R4+0xd900], R26 ;  /* 0x00d9001a04007388 */ /* 0x000fe40000000400 */
[----:B------:R-:W-:Y:S02]  /*46c60*/  STL [R1+0x6754], R14 ;  /* 0x0067540e01007387 */ /* 0x000fe40000100800 */
[----:B------:R-:W-:Y:S01]  /*46c70*/  STS.U16 [R4+0xda00], R27 ;  /* 0x00da001b04007388 */ /* 0x000fe20000000400 */
[----:B0-----:R-:W2:Y:S04]  /*46c80*/  LDL.LU R29, [R1+0x634] ;  /* 0x00063400011d7983 */ /* 0x001ea80000300800 */
[----:B------:R-:W-:Y:S01]  /*46c90*/  STS.U16 [R4+0xdb00], R28 ;  /* 0x00db001c04007388 */ /* 0x000fe20000000400 */
[----:B-1----:R-:W3:Y:S02]  /*46ca0*/  LDL.LU R3, [R1+0x62c] ;  /* 0x00062c0001037983 */ /* 0x002ee40000300800 */
[----:B------:R0:W-:Y:S02]  /*46cb0*/  STS.U16 [R4+0xf800], R7 ;  /* 0x00f8000704007388 */ /* 0x0001e40000000400 */
[----:B------:R1:W-:Y:S01]  /*46cc0*/  STS.U16 [R4+0xf900], R2 ;  /* 0x00f9000204007388 */ /* 0x0003e20000000400 */
[----:B0-----:R-:W4:Y:S01]  /*46cd0*/  LDL.LU R7, [R1+0x624] ;  /* 0x0006240001077983 */ /* 0x001f220000300800 */
[----:B-1----:R-:W4:Y:S02]  /*46ce0*/  LDL.LU R2, [R1+0x61c] ;  /* 0x00061c0001027983 */ /* 0x002f240000300800 */
        /* <DEDUP_REMOVED lines=14> */
[----:B------:R-:W4:Y:S04]  /*46dd0*/  LDL.LU R16, [R1+0x2cc] ;  /* 0x0002cc0001107983 */ /* 0x000f280000300800 */
[----:B------:R0:W-:Y:S01]  /*46de0*/  STS.U16 [R4+0xfa00], R5 ;  /* 0x00fa000504007388 */ /* 0x0001e20000000400 */
[----:B------:R-:W4:Y:S02]  /*46df0*/  LDL.LU R18, [R1+0x2c4] ;  /* 0x0002c40001127983 */ /* 0x000f240000300800 */
[----:B------:R1:W-:Y:S01]  /*46e00*/  STS.U16 [R4+0xfb00], R6 ;  /* 0x00fb000604007388 */ /* 0x0003e20000000400 */
[----:B0-----:R-:W4:Y:S01]  /*46e10*/  LDL.LU R5, [R1+0x25c] ;  /* 0x00025c0001057983 */ /* 0x001f220000300800 */
[----:B-1----:R-:W4:Y:S02]  /*46e20*/  LDL.LU R6, [R1+0x254] ;  /* 0x0002540001067983 */ /* 0x002f240000300800 */
[----:B------:R-:W4:Y:S02]  /*46e30*/  LDL.LU R20, [R1+0x24c] ;  /* 0x00024c0001147983 */ /* 0x000f240000300800 */
[----:B------:R-:W4:Y:S01]  /*46e40*/  LDL.LU R22, [R1+0x244] ;  /* 0x0002440001167983 */ /* 0x000f220000300800 */
[----:B------:R-:W4:Y:S01]  /*46e50*/  LDL.LU R26, [R1+0x1e0] ;  /* 0x0001e000011a7983 */ /* 0x000f220000300800 */
[----:B------:R-:W4:Y:S02]  /*46e60*/  LDL.LU R27, [R1+0x1c8] ;  /* 0x0001c800011b7983 */ /* 0x000f240000300800 */
[----:B------:R-:W4:Y:S01]  /*46e70*/  LDL.LU R28, [R1+0x1c4] ;  /* 0x0001c400011c7983 */ /* 0x000f220000300800 */
[----:B--2---:R0:W-:Y:S01]  /*46e80*/  STS.U16 [R4+0x11800], R29 ;  /* 0x0118001d04007388 */ /* 0x0041e20000000400 */
[----:B---3--:R1:W-:Y:S03]  /*46e90*/  STS.U16 [R4+0x11900], R3 ;  /* 0x0119000304007388 */ /* 0x0083e60000000400 */
[----:B0-----:R-:W2:Y:S04]  /*46ea0*/  LDL.LU R29, [R1+0x1c0] ;  /* 0x0001c000011d7983 */ /* 0x001ea80000300800 */
[----:B----4-:R0:W-:Y:S01]  /*46eb0*/  STS.U16 [R4+0x11a00], R7 ;  /* 0x011a000704007388 */ /* 0x0101e20000000400 */
[----:B------:R3:W-:Y:S02]  /*46ec0*/  STS.U16 [R4+0x11b00], R2 ;  /* 0x011b000204007388 */ /* 0x0007e40000000400 */
[----:B-1----:R-:W4:Y:S01]  /*46ed0*/  LDL.LU R3, [R1+0x150] ;  /* 0x0001500001037983 */ /* 0x002f220000300800 */
        /* <DEDUP_REMOVED lines=14> */
[----:B------:R-:W-:Y:S01]  /*46fc0*/  STS.U16 [R4+0x19a00], R16 ;  /* 0x019a001004007388 */ /* 0x000fe20000000400 */
[----:B0-----:R-:W2:Y:S04]  /*46fd0*/  LDL.LU R7, [R1+0x148] ;  /* 0x0001480001077983 */ /* 0x001ea80000300800 */
[----:B------:R-:W-:Y:S01]  /*46fe0*/  STS.U16 [R4+0x19b00], R18 ;  /* 0x019b001204007388 */ /* 0x000fe20000000400 */
[----:B---3--:R-:W3:Y:S03]  /*46ff0*/  LDL.LU R2, [R1+0x140] ;  /* 0x0001400001027983 */ /* 0x008ee60000300800 */
[----:B------:R0:W-:Y:S01]  /*47000*/  STS.U16 [R4+0x1b800], R5 ;  /* 0x01b8000504007388 */ /* 0x0001e20000000400 */
[----:B------:R1:W-:Y:S03]  /*47010*/  STS.U16 [R4+0x1b900], R6 ;  /* 0x01b9000604007388 */ /* 0x0003e60000000400 */
[----:B0-----:R-:W2:Y:S01]  /*47020*/  LDL.LU R5, [R1+0x138] ;  /* 0x0001380001057983 */ /* 0x001ea20000300800 */
[----:B-1----:R-:W2:Y:S02]  /*47030*/  LDL.LU R6, [R1+0x17ac] ;  /* 0x0017ac0001067983 */ /* 0x002ea40000300800 */
[----:B------:R-:W2:Y:S02]  /*47040*/  LDL.LU R14, [R1+0x17a4] ;  /* 0x0017a400010e7983 */ /* 0x000ea40000300800 */
[----:B------:R-:W-:Y:S01]  /*47050*/  STS.U16 [R4+0x1ba00], R20 ;  /* 0x01ba001404007388 */ /* 0x000fe20000000400 */
[----:B------:R-:W-:Y:S01]  /*47060*/  STS.U16 [R4+0x1bb00], R22 ;  /* 0x01bb001604007388 */ /* 0x000fe20000000400 */
[----:B------:R-:W-:Y:S02]  /*47070*/  STS.U16 [R4+0x1d800], R26 ;  /* 0x01d8001a04007388 */ /* 0x000fe40000000400 */
[----:B------:R-:W-:Y:S02]  /*47080*/  STS.U16 [R4+0x1d900], R27 ;  /* 0x01d9001b04007388 */ /* 0x000fe40000000400 */
[----:B------:R-:W-:Y:S02]  /*47090*/  STS.U16 [R4+0x1da00], R28 ;  /* 0x01da001c04007388 */ /* 0x000fe40000000400 */
[----:B------:R-:W-:Y:S01]  /*470a0*/  IMAD.SHL.U32 R0, R0, 0x2, RZ ;  /* 0x0000000200007824 */ /* 0x000fe200078e00ff */
[----:B--2---:R0:W-:Y:S04]  /*470b0*/  STL [R1+0x6768], R14 ;  /* 0x0067680e01007387 */ /* 0x0041e80000100800 */
        /* <DEDUP_REMOVED lines=11> */
[----:B------:R-:W-:Y:S01]  /*47170*/  STS.U16 [R4+0x1db00], R29 ;  /* 0x01db001d04007388 */ /* 0x000fe20000000400 */
[----:B------:R-:W2:Y:S02]  /*47180*/  LDL.LU R10, [R1+0xbd8] ;  /* 0x000bd800010a7983 */ /* 0x000ea40000300800 */
[----:B----4-:R-:W-:Y:S02]  /*47190*/  STS.U16 [R4+0x1f800], R3 ;  /* 0x01f8000304007388 */ /* 0x010fe40000000400 */
[----:B------:R-:W4:Y:S01]  /*471a0*/  LDL.LU R9, [R1+0xbd4] ;  /* 0x000bd40001097983 */ /* 0x000f220000300800 */
[----:B------:R0:W-:Y:S04]  /*471b0*/  STS.U16 [R4+0x1f900], R7 ;  /* 0x01f9000704007388 */ /* 0x0001e80000000400 */
[----:B------:R-:W4:Y:S01]  /*471c0*/  LDL.LU R8, [R1+0xbd0] ;  /* 0x000bd00001087983 */ /* 0x000f220000300800 */
[----:B---3--:R1:W-:Y:S01]  /*471d0*/  STS.U16 [R4+0x1fa00], R2 ;  /* 0x01fa000204007388 */ /* 0x0083e20000000400 */
[----:B------:R-:W-:-:S02]  /*471e0*/  LOP3.LUT R0, R0, 0x70, RZ, 0x3c, !PT ;  /* 0x0000007000007812 */ /* 0x000fc400078e3cff */
[----:B0-----:R-:W3:Y:S01]  /*471f0*/  LDL.LU R7, [R1+0x884] ;  /* 0x0008840001077983 */ /* 0x001ee20000300800 */
[----:B-1----:R-:W3:Y:S02]  /*47200*/  LDL.LU R2, [R1+0x87c] ;  /* 0x00087c0001027983 */ /* 0x002ee40000300800 */
        /* <DEDUP_REMOVED lines=8> */
[----:B------:R0:W-:Y:S01]  /*47290*/  STS.U16 [R4+0x1fb00], R5 ;  /* 0x01fb000504007388 */ /* 0x0001e20000000400 */
[----:B------:R-:W3:Y:S02]  /*472a0*/  LDL.LU R3, [R1+0x744] ;  /* 0x0007440001037983 */ /* 0x000ee40000300800 */
[----:B------:R1:W-:Y:S01]  /*472b0*/  STS.U16 [R0+0x1c00], R6 ;  /* 0x001c000600007388 */ /* 0x0003e20000000400 */
[----:B0-----:R-:W3:Y:S01]  /*472c0*/  LDL.LU R4, [R1+0x73c] ;  /* 0x00073c0001047983 */ /* 0x001ee20000300800 */
[----:B------:R-:W3:Y:S02]  /*472d0*/  LDL.LU R5, [R1+0x6c4] ;  /* 0x0006c40001057983 */ /* 0x000ee40000300800 */
[----:B-1----:R-:W3:Y:S01]  /*472e0*/  LDL.LU R6, [R1+0x6bc] ;  /* 0x0006bc0001067983 */ /* 0x002ee20000300800 */
[----:B--2---:R0:W-:Y:S04]  /*472f0*/  STS.U16 [R0+0x1d00], R14 ;  /* 0x001d000e00007388 */ /* 0x0041e80000000400 */
[----:B0-----:R-:W2:Y:S04]  /*47300*/  LDL.LU R14, [R1+0x6768] ;  /* 0x00676800010e7983 */ /* 0x001ea80000300800 */
        /* <DEDUP_REMOVED lines=12> */
[----:B----4-:R-:W-:Y:S01]  /*473d0*/  STS.U16 [R0+0x7e00], R9 ;  /* 0x007e000900007388 */ /* 0x010fe20000000400 */
[----:B------:R-:W-:Y:S02]  /*473e0*/  STS.U16 [R0+0x7f00], R8 ;  /* 0x007f000800007388 */ /* 0x000fe40000000400 */
[----:B---3--:R0:W-:Y:S02]  /*473f0*/  STS.U16 [R0+0x9c00], R7 ;  /* 0x009c000700007388 */ /* 0x0081e40000000400 */
[----:B------:R1:W-:Y:S01]  /*47400*/  STS.U16 [R0+0x9d00], R2 ;  /* 0x009d000200007388 */ /* 0x0003e20000000400 */
[----:B0-----:R-:W2:Y:S01]  /*47410*/  LDL.LU R7, [R1+0x6b4] ;  /* 0x0006b40001077983 */ /* 0x001ea20000300800 */
[----:B-1----:R-:W3:Y:S02]  /*47420*/  LDL.LU R2, [R1+0x69c] ;  /* 0x00069c0001027983 */ /* 0x002ee40000300800 */
[----:B------:R-:W4:Y:S01]  /*47430*/  LDL.LU R14, [R1+0x5f8] ;  /* 0x0005f800010e7983 */ /* 0x000f220000300800 */
        /* <DEDUP_REMOVED lines=11> */
[----:B----4-:R0:W-:Y:S04]  /*474f0*/  STL [R1+0x6764], R14 ;  /* 0x0067640e01007387 */ /* 0x0101e80000100800 */
        /* <DEDUP_REMOVED lines=24> */
[----:B------:R0:W-:Y:S04]  /*47680*/  STS.U16 [R0+0xfd00], R6 ;  /* 0x00fd000600007388 */ /* 0x0001e80000000400 */
[----:B------:R-:W4:Y:S01]  /*47690*/  LDL.LU R3, [R1+0x1a8] ;  /* 0x0001a80001037983 */ /* 0x000f220000300800 */
[----:B--2---:R1:W-:Y:S02]  /*476a0*/  STS.U16 [R0+0xfe00], R7 ;  /* 0x00fe000700007388 */ /* 0x0043e40000000400 */
[----:B---3--:R2:W-:Y:S01]  /*476b0*/  STS.U16 [R0+0xff00], R2 ;  /* 0x00ff000200007388 */ /* 0x0085e20000000400 */
[----:B0-----:R-:W3:Y:S01]  /*476c0*/  LDL.LU R6, [R1+0x1a0] ;  /* 0x0001a00001067983 */ /* 0x001ee20000300800 */
[----:B-1----:R-:W3:Y:S02]  /*476d0*/  LDL.LU R7, [R1+0x198] ;  /* 0x0001980001077983 */ /* 0x002ee40000300800 */
[----:B--2---:R-:W2:Y:S01]  /*476e0*/  LDL.LU R2, [R1+0x130] ;  /* 0x0001300001027983 */ /* 0x004ea20000300800 */
[----:B----4-:R0:W-:Y:S04]  /*476f0*/  STS.U16 [R0+0x11c00], R14 ;  /* 0x011c000e00007388 */ /* 0x0101e80000000400 */
[----:B0-----:R-:W4:Y:S04]  /*47700*/  LDL.LU R14, [R1+0x6764] ;  /* 0x00676400010e7983 */ /* 0x001f280000300800 */
[----:B----4-:R-:W-:Y:S01]  /*47710*/  STS.U16 [R0+0x11d00], R14 ;  /* 0x011d000e00007388 */ /* 0x010fe20000000400 */
        /* <DEDUP_REMOVED lines=12> */
[----:B------:R0:W-:Y:S02]  /*477e0*/  STS.U16 [R0+0x17e00], R4 ;  /* 0x017e000400007388 */ /* 0x0001e40000000400 */
[----:B------:R1:W-:Y:S02]  /*477f0*/  STS.U16 [R0+0x17f00], R5 ;  /* 0x017f000500007388 */ /* 0x0003e40000000400 */
        /* <DEDUP_REMOVED lines=10> */
[----:B---3--:R-:W-:Y:S03]  /*478a0*/  STS.U16 [R0+0x1de00], R6 ;  /* 0x01de000600007388 */ /* 0x008fe60000000400 */
[----:B0-----:R-:W3:Y:S01]  /*478b0*/  LDL.LU R4, [R1+0x128] ;  /* 0x0001280001047983 */ /* 0x001ee20000300800 */
[----:B------:R-:W-:Y:S02]  /*478c0*/  STS.U16 [R0+0x1df00], R7 ;  /* 0x01df000700007388 */ /* 0x000fe40000000400 */
[----:B-1----:R-:W4:Y:S02]  /*478d0*/  LDL.LU R5, [R1+0x124] ;  /* 0x0001240001057983 */ /* 0x002f240000300800 */
[----:B--2---:R0:W-:Y:S02]  /*478e0*/  STS.U16 [R0+0x1fc00], R2 ;  /* 0x01fc000200007388 */ /* 0x0041e40000000400 */
[----:B0-----:R-:W2:Y:S01]  /*478f0*/  LDL.LU R2, [R1+0x120] ;  /* 0x0001200001027983 */ /* 0x001ea20000300800 */
[----:B------:R-:W2:Y:S03]  /*47900*/  LDL.LU R0, [R1+0xfc] ;  /* 0x0000fc0001007983 */ /* 0x000ea60000300800 */
[----:B------:R-:W0:Y:S02]  /*47910*/  S2R R7, SR_TID.X ;  /* 0x0000000000077919 */ /* 0x000e240000002100 */
[----:B0-----:R-:W-:-:S02]  /*47920*/  LOP3.LUT R7, R7, 0x7f, RZ, 0xc0, !PT ;  /* 0x0000007f07077812 */ /* 0x001fc400078ec0ff */
        /* <DEDUP_REMOVED lines=10> */
[----:B0-----:R-:W-:-:S02]  /*479d0*/  IMAD.SHL.U32 R0, R7, 0x2, RZ ;  /* 0x0000000207007824 */ /* 0x001fc400078e00ff */
        /* <DEDUP_REMOVED lines=10> */
[----:B------:R-:W-:Y:S01]  /*47a80*/  LOP3.LUT R0, R0, 0x70, RZ, 0x3c, !PT ;  /* 0x0000007000007812 */ /* 0x000fe200078e3cff */
[----:B------:R-:W2:Y:S02]  /*47a90*/  LDL.LU R22, [R1+0xac] ;  /* 0x0000ac0001167983 */ /* 0x000ea40000300800 */
[----:B------:R-:W2:Y:S01]  /*47aa0*/  LDL.LU R26, [R1+0xa8] ;  /* 0x0000a800011a7983 */ /* 0x000ea20000300800 */
[----:B------:R-:W2:Y:S01]  /*47ab0*/  LDL.LU R27, [R1+0xa4] ;  /* 0x0000a400011b7983 */ /* 0x000ea20000300800 */
[----:B------:R-:W2:Y:S02]  /*47ac0*/  LDL.LU R28, [R1+0xa0] ;  /* 0x0000a000011c7983 */ /* 0x000ea40000300800 */
[----:B------:R-:W2:Y:S01]  /*47ad0*/  LDL.LU R29, [R1+0x9c] ;  /* 0x00009c00011d7983 */ /* 0x000ea20000300800 */
[----:B---3--:R0:W-:Y:S01]  /*47ae0*/  STS.U16 [R0+0x1fd00], R4 ;  /* 0x01fd000400007388 */ /* 0x0081e20000000400 */
[----:B------:R-:W3:Y:S02]  /*47af0*/  LDL.LU R3, [R1+0x98] ;  /* 0x0000980001037983 */ /* 0x000ee40000300800 */
[----:B----4-:R1:W-:Y:S02]  /*47b00*/  STS.U16 [R0+0x1fe00], R5 ;  /* 0x01fe000500007388 */ /* 0x0103e40000000400 */
[----:B------:R4:W-:Y:S01]  /*47b10*/  STS.U16 [R0+0x1ff00], R2 ;  /* 0x01ff000200007388 */ /* 0x0009e20000000400 */
[----:B0-----:R-:W3:Y:S01]  /*47b20*/  LDL.LU R4, [R1+0x94] ;  /* 0x0000940001047983 */ /* 0x001ee20000300800 */
[----:B-1----:R-:W3:Y:S02]  /*47b30*/  LDL.LU R5, [R1+0x90] ;  /* 0x0000900001057983 */ /* 0x002ee40000300800 */
[----:B----4-:R-:W4:Y:S01]  /*47b40*/  LDL.LU R0, [R1+0x6760] ;  /* 0x0067600001007983 */ /* 0x010f220000300800 */
[----:B------:R-:W0:Y:S02]  /*47b50*/  S2R R2, SR_TID.X ;  /* 0x0000000000027919 */ /* 0x000e240000002100 */
[----:B0-----:R-:W-:-:S05]  /*47b60*/  LOP3.LUT R2, R2, 0x7f, RZ, 0xc0, !PT ;  /* 0x0000007f02027812 */ /* 0x001fca00078ec0ff */
[----:B------:R-:W-:-:S05]  /*47b70*/  IMAD.SHL.U32 R2, R2, 0x2, RZ ;  /* 0x0000000202027824 */ /* 0x000fca00078e00ff */
[----:B--2---:R-:W-:Y:S04]  /*47b80*/  STS.U16 [R2+0x20800], R14 ;  /* 0x0208000e02007388 */ /* 0x004fe80000000400 */
[----:B------:R-:W-:Y:S04]  /*47b90*/  STS.U16 [R2+0x25000], R6 ;  /* 0x0250000602007388 */ /* 0x000fe80000000400 */
[----:B------:R-:W-:Y:S04]  /*47ba0*/  STS.U16 [R2+0x25800], R7 ;  /* 0x0258000702007388 */ /* 0x000fe80000000400 */
[----:B----4-:R0:W-:Y:S04]  /*47bb0*/  STS.U16 [R2+0x20000], R0 ;  /* 0x0200000002007388 */ /* 0x0101e80000000400 */
[----:B0-----:R-:W2:Y:S01]  /*47bc0*/  LDL.LU R0, [R1+0x675c] ;  /* 0x00675c0001007983 */ /* 0x001ea20000300800 */
[----:B------:R-:W4:Y:S02]  /*47bd0*/  LDL.LU R6, [R1+0x88] ;  /* 0x0000880001067983 */ /* 0x000f240000300800 */
[----:B------:R-:W2:Y:S02]  /*47be0*/  LDL.LU R7, [R1+0x84] ;  /* 0x0000840001077983 */ /* 0x000ea40000300800 */
[----:B------:R-:W2:Y:S01]  /*47bf0*/  LDL.LU R14, [R1+0x7c] ;  /* 0x00007c00010e7983 */ /* 0x000ea20000300800 */
        /* <DEDUP_REMOVED lines=26> */
[----:B------:R-:W2:Y:S04]  /*47da0*/  LDL.LU R12, [R1+0x4c] ;  /* 0x00004c00010c7983 */ /* 0x000ea80000300800 */
[----:B------:R0:W-:Y:S01]  /*47db0*/  STS.U16 [R2+0x27000], R10 ;  /* 0x0270000a02007388 */ /* 0x0001e20000000400 */
[----:B------:R-:W2:Y:S03]  /*47dc0*/  LDL.LU R11, [R1+0x48] ;  /* 0x00004800010b7983 */ /* 0x000ea60000300800 */
[----:B------:R1:W-:Y:S04]  /*47dd0*/  STS.U16 [R2+0x27800], R9 ;  /* 0x0278000902007388 */ /* 0x0003e80000000400 */
[----:B------:R1:W-:Y:S04]  /*47de0*/  STS.U16 [R2+0x28000], R8 ;  /* 0x0280000802007388 */ /* 0x0003e80000000400 */
[----:B------:R3:W-:Y:S04]  /*47df0*/  STS.U16 [R2+0x28800], R16 ;  /* 0x0288001002007388 */ /* 0x0007e80000000400 */
[----:B------:R4:W-:Y:S04]  /*47e00*/  STS.U16 [R2+0x29000], R18 ;  /* 0x0290001202007388 */ /* 0x0009e80000000400 */
[----:B------:R4:W-:Y:S04]  /*47e10*/  STS.U16 [R2+0x29800], R20 ;  /* 0x0298001402007388 */ /* 0x0009e80000000400 */
[----:B0-----:R-:W2:Y:S01]  /*47e20*/  LDL.LU R10, [R1+0x44] ;  /* 0x00004400010a7983 */ /* 0x001ea20000300800 */
[----:B-1----:R-:W2:Y:S02]  /*47e30*/  LDL.LU R9, [R1+0x40] ;  /* 0x0000400001097983 */ /* 0x002ea40000300800 */
[----:B------:R-:W2:Y:S01]  /*47e40*/  LDL.LU R8, [R1+0x3c] ;  /* 0x00003c0001087983 */ /* 0x000ea20000300800 */
[----:B---3--:R-:W3:Y:S01]  /*47e50*/  LDL.LU R16, [R1+0x38] ;  /* 0x0000380001107983 */ /* 0x008ee20000300800 */
[----:B----4-:R-:W3:Y:S03]  /*47e60*/  LDL.LU R18, [R1+0x34] ;  /* 0x0000340001127983 */ /* 0x010ee60000300800 */
        /* <DEDUP_REMOVED lines=14> */
[----:B0-----:R-:W3:Y:S04]  /*47f50*/  LDL.LU R7, [R1+0x14] ;  /* 0x0000140001077983 */ /* 0x001ee80000300800 */
[----:B--2---:R0:W-:Y:S04]  /*47f60*/  STS.U16 [R2+0x2f800], R14 ;  /* 0x02f8000e02007388 */ /* 0x0041e80000000400 */
[----:B0-----:R-:W2:Y:S04]  /*47f70*/  LDL.LU R14, [R1+0x6758] ;  /* 0x00675800010e7983 */ /* 0x001ea80000300800 */
[----:B------:R0:W-:Y:S02]  /*47f80*/  STS.U16 [R2+0x2e000], R0 ;  /* 0x02e0000002007388 */ /* 0x0001e40000000400 */
[----:B0-----:R-:W-:-:S05]  /*47f90*/  LOP3.LUT R0, R2, 0x10, RZ, 0x3c, !PT ;  /* 0x0000001002007812 */ /* 0x001fca00078e3cff */
[----:B--2---:R0:W-:Y:S01]  /*47fa0*/  STS.U16 [R0+0x20100], R14 ;  /* 0x0201000e00007388 */ /* 0x0041e20000000400 */
[----:B------:R1:W-:Y:S02]  /*47fb0*/  STS.U16 [R0+0x20900], R15 ;  /* 0x0209000f00007388 */ /* 0x0003e40000000400 */
[----:B------:R2:W-:Y:S02]  /*47fc0*/  STS.U16 [R0+0x21100], R25 ;  /* 0x0211001900007388 */ /* 0x0005e40000000400 */
[----:B------:R3:W-:Y:S01]  /*47fd0*/  STS.U16 [R0+0x21900], R24 ;  /* 0x0219001800007388 */ /* 0x0007e20000000400 */
[----:B------:R3:W-:Y:S01]  /*47fe0*/  STS.U16 [R0+0x22100], R23 ;  /* 0x0221001700007388 */ /* 0x0007e20000000400 */
[----:B------:R3:W-:Y:S03]  /*47ff0*/  STS.U16 [R0+0x22900], R21 ;  /* 0x0229001500007388 */ /* 0x0007e60000000400 */
[----:B0-----:R-:W4:Y:S01]  /*48000*/  LDL.LU R14, [R1+0x6754] ;  /* 0x00675400010e7983 */ /* 0x001f220000300800 */
[----:B-1----:R-:W4:Y:S02]  /*48010*/  LDL.LU R15, [R1+0x6750] ;  /* 0x00675000010f7983 */ /* 0x002f240000300800 */
[----:B--2---:R-:W2:Y:S02]  /*48020*/  LDL.LU R25, [R1+0x674c] ;  /* 0x00674c0001197983 */ /* 0x004ea40000300800 */
[----:B---3--:R-:W3:Y:S01]  /*48030*/  LDL.LU R24, [R1+0x6748] ;  /* 0x0067480001187983 */ /* 0x008ee20000300800 */
[----:B------:R-:W2:Y:S01]  /*48040*/  LDL.LU R23, [R1+0x6744] ;  /* 0x0067440001177983 */ /* 0x000ea20000300800 */
[----:B------:R-:W2:Y:S03]  /*48050*/  LDL.LU R21, [R1+0x6740] ;  /* 0x0067400001157983 */ /* 0x000ea60000300800 */
        /* <DEDUP_REMOVED lines=38> */
[----:B------:R1:W-:Y:S01]  /*482c0*/  STS.U16 [R0+0x2d100], R7 ;  /* 0x02d1000700007388 */ /* 0x0003e20000000400 */
[----:B0-----:R-:W2:Y:S01]  /*482d0*/  LDL.LU R5, [R1+0x6700] ;  /* 0x0067000001057983 */ /* 0x001ea20000300800 */
[----:B-1----:R-:W2:Y:S02]  /*482e0*/  LDL.LU R6, [R1+0x66fc] ;  /* 0x0066fc0001067983 */ /* 0x002ea40000300800 */
[----:B------:R-:W2:Y:S02]  /*482f0*/  LDL.LU R7, [R1+0x66f8] ;  /* 0x0066f80001077983 */ /* 0x000ea40000300800 */
[----:B--2---:R-:W-:Y:S04]  /*48300*/  STS.U16 [R0+0x2d900], R7 ;  /* 0x02d9000700007388 */ /* 0x004fe80000000400 */
[----:B------:R-:W-:Y:S01]  /*48310*/  STL [R1+0x64d4], R7 ;  /* 0x0064d40701007387 */ /* 0x000fe20000100800 */
[----:B------:R-:W-:Y:S02]  /*48320*/  STL [R1+0x64dc], R7 ;  /* 0x0064dc0701007387 */ /* 0x000fe40000100800 */
[----:B------:R-:W-:Y:S02]  /*48330*/  STS.U16 [R0+0x2e100], R6 ;  /* 0x02e1000600007388 */ /* 0x000fe40000000400 */
[----:B------:R-:W-:Y:S01]  /*48340*/  STL [R1+0x64e4], R7 ;  /* 0x0064e40701007387 */ /* 0x000fe20000100800 */
[----:B------:R0:W-:Y:S01]  /*48350*/  STS.U16 [R0+0x2e900], R5 ;  /* 0x02e9000500007388 */ /* 0x0001e20000000400 */
[----:B------:R1:W-:Y:S02]  /*48360*/  STS.U16 [R0+0x2f100], R4 ;  /* 0x02f1000400007388 */ /* 0x0003e40000000400 */
[----:B------:R2:W-:Y:S01]  /*48370*/  STS.U16 [R0+0x2f900], R3 ;  /* 0x02f9000300007388 */ /* 0x0005e20000000400 */
[----:B0-----:R-:W3:Y:S01]  /*48380*/  LDL.LU R5, [R1] ;  /* 0x0000000001057983 */ /* 0x001ee20000300800 */
[----:B-1----:R-:W3:Y:S02]  /*48390*/  LDL.LU R4, [R1+0x4] ;  /* 0x0000040001047983 */ /* 0x002ee40000300800 */
[----:B--2---:R-:W2:Y:S01]  /*483a0*/  LDL.LU R0, [R1+0x66f4] ;  /* 0x0066f40001007983 */ /* 0x004ea20000300800 */
[----:B----4-:R-:W-:Y:S01]  /*483b0*/  PRMT R14, RZ, 0x7610, R14 ;  /* 0x00007610ff0e7816 */ /* 0x010fe2000000000e */
[----:B--2---:R0:W-:Y:S01]  /*483c0*/  STS.U16 [R0+0x20200], R27 ;  /* 0x0202001b00007388 */ /* 0x0041e20000000400 */
[----:B------:R1:W-:Y:S02]  /*483d0*/  STS.U16 [R0+0x20a00], R28 ;  /* 0x020a001c00007388 */ /* 0x0003e40000000400 */
[----:B------:R2:W-:Y:S02]  /*483e0*/  STS.U16 [R0+0x21200], R29 ;  /* 0x0212001d00007388 */ /* 0x0005e40000000400 */
[----:B---3--:R3:W-:Y:S01]  /*483f0*/  STS.U16 [R0+0x21a00], R4 ;  /* 0x021a000400007388 */ /* 0x0087e20000000400 */
[----:B------:R3:W-:Y:S04]  /*48400*/  STS.U16 [R0+0x22200], R5 ;  /* 0x0222000500007388 */ /* 0x0007e80000000400 */
[----:B0-----:R-:W4:Y:S01]  /*48410*/  LDL.LU R27, [R1+0x66f0] ;  /* 0x0066f000011b7983 */ /* 0x001f220000300800 */
[----:B-1----:R-:W4:Y:S02]  /*48420*/  LDL.LU R28, [R1+0x66ec] ;  /* 0x0066ec00011c7983 */ /* 0x002f240000300800 */
[----:B--2---:R-:W2:Y:S02]  /*48430*/  LDL.LU R29, [R1+0x66e8] ;  /* 0x0066e800011d7983 */ /* 0x004ea40000300800 */
[----:B---3--:R-:W3:Y:S01]  /*48440*/  LDL R4, [R1+0x31e8] ;  /* 0x0031e80001047983 */ /* 0x008ee20000100800 */
[----:B------:R-:W3:Y:S04]  /*48450*/  LDL R5, [R1+0x2c28] ;  /* 0x002c280001057983 */ /* 0x000ee80000100800 */
[----:B---3--:R-:W3:Y:S04]  /*48460*/  @!P0 LDG.E.U16 R14, [R4.64] ;  /* 0x00000006040e8981 */ /* 0x008ee8000c1e1500 */
[----:B--2---:R-:W-:Y:S01]  /*48470*/  STS.U16 [R0+0x22a00], R29 ;  /* 0x022a001d00007388 */ /* 0x004fe20000000400 */
[----:B----4-:R-:W-:Y:S02]  /*48480*/  STS.U16 [R0+0x23200], R28 ;  /* 0x0232001c00007388 */ /* 0x010fe40000000400 */
        /* <DEDUP_REMOVED lines=19> */
[----:B---3--:R0:W-:Y:S04]  /*485c0*/  STL [R1+0x244], R14 ;  /* 0x0002440e01007387 */ /* 0x0081e80000100800 */
[----:B0-----:R-:W3:Y:S01]  /*485d0*/  LDL.LU R14, [R1+0x66e0] ;  /* 0x0066e000010e7983 */ /* 0x001ee20000300800 */
[----:B------:R-:W4:Y:S02]  /*485e0*/  LDL R4, [R1+0x2c24] ;  /* 0x002c240001047983 */ /* 0x000f240000100800 */
[----:B------:R-:W4:Y:S01]  /*485f0*/  LDL R5, [R1+0x31e4] ;  /* 0x0031e40001057983 */ /* 0x000f220000100800 */
[----:B--2---:R-:W-:-:S02]  /*48600*/  PRMT R0, RZ, 0x7610, R0 ;  /* 0x00007610ff007816 */ /* 0x004fc40000000000 */
[----:B----4-:R-:W-:-:S04]  /*48610*/  @!P0 LOP3.LUT R5, R5, R4, RZ, 0x3c, !PT ;  /* 0x0000000405058212 */ /* 0x010fc800078e3cff */
[----:B------:R-:W-:-:S04]  /*48620*/  @!P0 LOP3.LUT R4, R5, R4, RZ, 0x3c, !PT ;  /* 0x0000000405048212 */ /* 0x000fc800078e3cff */
[----:B------:R-:W-:-:S05]  /*48630*/  @!P0 LOP3.LUT R5, R5, R4, RZ, 0x3c, !PT ;  /* 0x0000000405058212 */ /* 0x000fca00078e3cff */
[----:B------:R-:W2:Y:S04]  /*48640*/  @!P0 LDG.E.U16 R0, [R4.64] ;  /* 0x0000000604008981 */ /* 0x000ea8000c1e1500 */
[----:B--2---:R0:W-:Y:S04]  /*48650*/  STL [R1+0x240], R0 ;  /* 0x0002400001007387 */ /* 0x0041e80000100800 */
[----:B0-----:R-:W2:Y:S01]  /*48660*/  LDL.LU R0, [R1+0x66dc] ;  /* 0x0066dc0001007983 */ /* 0x001ea20000300800 */
[----:B------:R-:W4:Y:S02]  /*48670*/  LDL R4, [R1+0x2c20] ;  /* 0x002c200001047983 */ /* 0x000f240000100800 */
[----:B------:R-:W4:Y:S01]  /*48680*/  LDL R5, [R1+0x31e0] ;  /* 0x0031e00001057983 */ /* 0x000f220000100800 */
[----:B------:R-:W-:-:S02]  /*48690*/  PRMT R15, RZ, 0x7610, R15 ;  /* 0x00007610ff0f7816 */ /* 0x000fc4000000000f */
[----:B----4-:R-:W-:-:S04]  /*486a0*/  @!P0 LOP3.LUT R5, R5, R4, RZ, 0x3c, !PT ;  /* 0x0000000405058212 */ /* 0x010fc800078e3cff */
[----:B------:R-:W-:-:S04]  /*486b0*/  @!P0 LOP3.LUT R4, R5, R4, RZ, 0x3c, !PT ;  /* 0x0000000405048212 */ /* 0x000fc800078e3cff */
[----:B------:R-:W-:-:S05]  /*486c0*/  @!P0 LOP3.LUT R5, R5, R4, RZ, 0x3c, !PT ;  /* 0x0000000405058212 */ /* 0x000fca00078e3cff */
[----:B------:R-:W4:Y:S04]  /*486d0*/  @!P0 LDG.E.U16 R15, [R4.64] ;  /* 0x00000006040f8981 */ /* 0x000f28000c1e1500 */
[----:B----4-:R0:W-:Y:S04]  /*486e0*/  STL [R1+0x23c], R15 ;  /* 0x00023c0f01007387 */ /* 0x0101e80000100800 */
[----:B0-----:R-:W4:Y:S01]  /*486f0*/  LDL.LU R15, [R1+0x66d8] ;  /* 0x0066d800010f7983 */ /* 0x001f220000300800 */
        /* <DEDUP_REMOVED lines=11> */
[----:B----4-:R-:W-:-:S02]  /*487b0*/  PRMT R15, RZ, 0x7610, R15 ;  /* 0x00007610ff0f7816 */ /* 0x010fc4000000000f */
[----:B---3--:R-:W-:-:S04]  /*487c0*/  @!P0 LOP3.LUT R5, R5, R4, RZ, 0x3c, !PT ;  /* 0x0000000405058212 */ /* 0x008fc800078e3cff */
[----:B------:R-:W-:-:S04]  /*487d0*/  @!P0 LOP3.LUT R4, R5, R4, RZ, 0x3c, !PT ;  /* 0x0000000405048212 */ /* 0x000fc800078e3cff */
[----:B------:R-:W-:-:S05]  /*487e0*/  @!P0 LOP3.LUT R5, R5, R4, RZ, 0x3c, !PT ;  /* 0x0000000405058212 */ /* 0x000fca00078e3cff */
[----:B------:R-:W3:Y:S04]  /*487f0*/  @!P0 LDG.E.U16 R15, [R4.64] ;  /* 0x00000006040f8981 */ /* 0x000ee8000c1e1500 */
        /* <DEDUP_REMOVED lines=13> */
[----:B---3--:R-:W-:-:S02]  /*488d0*/  PRMT R15, RZ, 0x7610, R15 ;  /* 0x00007610ff0f7816 */ /* 0x008fc4000000000f */
[----:B----4-:R-:W-:-:S04]  /*488e0*/  @!P0 LOP3.LUT R5, R5, R4, RZ, 0x3c, !PT ;  /* 0x0000000405058212 */ /* 0x010fc800078e3cff */
        /* <DEDUP_REMOVED lines=209> */
[----:B------:R0:W2:Y:S04]  /*49600*/  @!P0 LDG.E.U16 R0, [R4.64] ;  /* 0x0000000604008981 */ /* 0x0000a8000c1e1500 */
[----:B0-----:R-:W4:Y:S04]  /*49610*/  LDL R4, [R1+0x3074] ;  /* 0x0030740001047983 */ /* 0x001f280000100800 */
[----:B------:R-:W4:Y:S01]  /*49620*/  LDL R5, [R1+0x3078] ;  /* 0x0030780001057983 */ /* 0x000f220000100800 */
[----:B------:R-:W-:Y:S02]  /*49630*/  PRMT R14, RZ, 0x7610, R14 ;  /* 0x00007610ff0e7816 */ /* 0x000fe4000000000e */
[----:B----4-:R-:W-:-:S04]  /*49640*/  @!P0 LOP3.LUT R5, R5, R4, RZ, 0x3c, !PT ;  /* 0x0000000405058212 */ /* 0x010fc800078e3cff */
[----:B------:R-:W-:-:S04]  /*49650*/  @!P0 LOP3.LUT R4, R5, R4, RZ, 0x3c, !PT ;  /* 0x0000000405048212 */ /* 0x000fc800078e3cff */
[----:B------:R-:W-:-:S05]  /*49660*/  @!P0 LOP3.LUT R5, R5, R4, RZ, 0x3c, !PT ;  /* 0x0000000405058212 */ /* 0x000fca00078e3cff */
[----:B------:R-:W4:Y:S04]  /*49670*/  @!P0 LDG.E.U16 R14, [R4.64] ;  /* 0x00000006040e8981 */ /* 0x000f28000c1e1500 */
[----:B--2---:R-:W-:Y:S04]  /*49680*/  STL [R1+0x6448], R0 ;  /* 0x0064480001007387 */ /* 0x004fe80000100800 */
[----:B----4-:R0:W-:Y:S04]  /*49690*/  STL [R1+0x1cc], R14 ;  /* 0x0001cc0e01007387 */ /* 0x0101e80000100800 */
        /* <DEDUP_REMOVED lines=570> */
[----:B------:R-:W-:-:S02]  /*4ba40*/  PRMT R2, RZ, 0x7610, R2 ;  /* 0x00007610ff027816 */ /* 0x000fc40000000002 */
[----:B----4-:R-:W-:-:S04]  /*4ba50*/  @!P0 LOP3.LUT R5, R5, R4, RZ, 0x3c, !PT ;  /* 0x0000000405058212 */ /* 0x010fc800078e3cff */
[----:B------:R-:W-:-:S04]  /*4ba60*/  @!P0 LOP3.LUT R4, R5, R4, RZ, 0x3c, !PT ;  /* 0x0000000405048212 */ /* 0x000fc800078e3cff */
[----:B------:R-:W-:-:S05]  /*4ba70*/  @!P0 LOP3.LUT R5, R5, R4, RZ, 0x3c, !PT ;  /* 0x0000000405058212 */ /* 0x000fca00078e3cff */
[----:B------:R0:W4:Y:S04]  /*4ba80*/  @!P0 LDG.E.U16 R2, [R4.64] ;  /* 0x0000000604028981 */ /* 0x000128000c1e1500 */
[----:B0-----:R-:W3:Y:S04]  /*4ba90*/  LDL R4, [R1+0x2d34] ;  /* 0x002d340001047983 */ /* 0x001ee80000100800 */
[----:B------:R-:W3:Y:S01]  /*4baa0*/  LDL R5, [R1+0x2d38] ;  /* 0x002d380001057983 */ /* 0x000ee20000100800 */
[----:B--2---:R-:W-:Y:S02]  /*4bab0*/  PRMT R14, RZ, 0x7610, R14 ;  /* 0x00007610ff0e7816 */ /* 0x004fe4000000000e */
[----:B---3--:R-:W-:-:S04]  /*4bac0*/  @!P0 LOP3.LUT R5, R5, R4, RZ, 0x3c, !PT ;  /* 0x0000000405058212 */ /* 0x008fc800078e3cff */
[----:B------:R-:W-:-:S04]  /*4bad0*/  @!P0 LOP3.LUT R4, R5, R4, RZ, 0x3c, !PT ;  /* 0x0000000405048212 */ /* 0x000fc800078e3cff */
[----:B------:R-:W-:-:S05]  /*4bae0*/  @!P0 LOP3.LUT R5, R5, R4, RZ, 0x3c, !PT ;  /* 0x0000000405058212 */ /* 0x000fca00078e3cff */
[----:B------:R-:W2:Y:S04]  /*4baf0*/  @!P0 LDG.E.U16 R14, [R4.64] ;  /* 0x00000006040e8981 */ /* 0x000ea8000c1e1500 */
[----:B----4-:R-:W-:Y:S04]  /*4bb00*/  STL [R1+0x644c], R2 ;  /* 0x00644c0201007387 */ /* 0x010fe80000100800 */
        /* <DEDUP_REMOVED lines=72> */
[----:B0-----:R-:W2:Y:S04]  /*4bf90*/  LDL R4, [R1+0x2cd4] ;  /* 0x002cd40001047983 */ /* 0x001ea80000100800 */
[----:B------:R-:W2:Y:S01]  /*4bfa0*/  LDL R5, [R1+0x2cd8] ;  /* 0x002cd80001057983 */ /* 0x000ea20000100800 */
[----:B---3--:R-:W-:Y:S02]  /*4bfb0*/  PRMT R15, RZ, 0x7610, R15 ;  /* 0x00007610ff0f7816 */ /* 0x008fe4000000000f */
[----:B--2---:R-:W-:-:S04]  /*4bfc0*/  @!P0 LOP3.LUT R5, R5, R4, RZ, 0x3c, !PT ;  /* 0x0000000405058212 */ /* 0x004fc800078e3cff */
        /* <DEDUP_REMOVED lines=245> */
[----:B--2---:R0:W-:Y:S04]  /*4cf20*/  STL [R1+0x2c], R15 ;  /* 0x00002c0f01007387 */ /* 0x0041e80000100800 */
[----:B0-----:R-:W2:Y:S04]  /*4cf30*/  LDL R15, [R1+0x3220] ;  /* 0x00322000010f7983 */ /* 0x001ea80000100800 */
[----:B----4-:R0:W-:Y:S04]  /*4cf40*/  STL [R1+0x28], R7 ;  /* 0x0000280701007387 */ /* 0x0101e80000100800 */
[----:B0-----:R-:W4:Y:S01]  /*4cf50*/  LDL.LU R7, [R1+0x64e4] ;  /* 0x0064e40001077983 */ /* 0x001f220000300800 */
        /* <DEDUP_REMOVED lines=33> */
[----:B------:R-:W3:Y:S01]  /*4d170*/  @!P0 LDG.E.U16 R7, [R4.64] ;  /* 0x0000000604078981 */ /* 0x000ee2000c1e1500 */
[----:B--2---:R-:W-:-:S03]  /*4d180*/  PRMT R14, RZ, 0x7610, R14 ;  /* 0x00007610ff0e7816 */ /* 0x004fc6000000000e */
[----:B---3--:R0:W-:Y:S04]  /*4d190*/  STL [R1+0x18], R7 ;  /* 0x0000180701007387 */ /* 0x0081e80000100800 */
[----:B0-----:R-:W2:Y:S01]  /*4d1a0*/  LDL.LU R7, [R1+0x64d4] ;  /* 0x0064d40001077983 */ /* 0x001ea20000300800 */
[----:B------:R-:W3:Y:S02]  /*4d1b0*/  LDL R5, [R1+0x2c3c] ;  /* 0x002c3c0001057983 */ /* 0x000ee40000100800 */
[----:B------:R-:W-:Y:S02]  /*4d1c0*/  @!P0 IMAD.MOV.U32 R4, RZ, RZ, R15 ;  /* 0x000000ffff048224 */ /* 0x000fe400078e000f */
[----:B------:R-:W4:Y:S04]  /*4d1d0*/  LDL R15, [R1+0x3320] ;  /* 0x00332000010f7983 */ /* 0x000f280000100800 */
[----:B---3--:R-:W3:Y:S04]  /*4d1e0*/  @!P0 LDG.E.U16 R14, [R4.64] ;  /* 0x00000006040e8981 */ /* 0x008ee8000c1e1500 */
[----:B---3--:R0:W-:Y:S04]  /*4d1f0*/  STL [R1+0x14], R14 ;  /* 0x0000140e01007387 */ /* 0x0081e80000100800 */
[----:B0-----:R-:W3:Y:S01]  /*4d200*/  LDL.LU R14, [R1+0x64d0] ;  /* 0x0064d000010e7983 */ /* 0x001ee20000300800 */
        /* <DEDUP_REMOVED lines=21> */
[----:B------:R-:W-:Y:S01]  /*4d360*/  @!P0 LOP3.LUT R5, R5, R4, RZ, 0x3c, !PT ;  /* 0x0000000405058212 */ /* 0x000fe200078e3cff */
[----:B------:R0:W-:Y:S04]  /*4d370*/  STL [R1+0x6494], R29 ;  /* 0x0064941d01007387 */ /* 0x0001e80000100800 */
[----:B------:R1:W2:Y:S01]  /*4d380*/  @!P0 LDG.E.U16 R27, [R4.64] ;  /* 0x00000006041b8981 */ /* 0x0002a2000c1e1500 */
[----:B------:R-:W-:-:S03]  /*4d390*/  PRMT R13, RZ, 0x7610, R13 ;  /* 0x00007610ff0d7816 */ /* 0x000fc6000000000d */
[----:B0-----:R-:W3:Y:S04]  /*4d3a0*/  LDL R29, [R1+0x33e0] ;  /* 0x0033e000011d7983 */ /* 0x001ee80000100800 */
[----:B-1----:R-:W3:Y:S01]  /*4d3b0*/  LDL R5, [R1+0x32e4] ;  /* 0x0032e40001057983 */ /* 0x002ee20000100800 */
[----:B----4-:R-:W-:-:S03]  /*4d3c0*/  @!P0 IMAD.MOV.U32 R4, RZ, RZ, R15 ;  /* 0x000000ffff048224 */ /* 0x010fc600078e000f */
[----:B--2---:R0:W-:Y:S01]  /*4d3d0*/  STL [R1+0x6498], R27 ;  /* 0x0064981b01007387 */ /* 0x0041e20000100800 */
[----:B------:R-:W-:Y:S01]  /*4d3e0*/  PRMT R12, RZ, 0x7610, R12 ;  /* 0x00007610ff0c7816 */ /* 0x000fe2000000000c */
[----:B------:R-:W2:Y:S02]  /*4d3f0*/  LDL R15, [R1+0x340c] ;  /* 0x00340c00010f7983 */ /* 0x000ea40000100800 */
[----:B---3--:R1:W3:Y:S04]  /*4d400*/  @!P0 LDG.E.U16 R13, [R4.64] ;  /* 0x00000006040d8981 */ /* 0x0082e8000c1e1500 */
[----:B0-----:R-:W4:Y:S04]  /*4d410*/  LDL R27, [R1+0x33e4] ;  /* 0x0033e400011b7983 */ /* 0x001f280000100800 */
[----:B-1----:R-:W2:Y:S04]  /*4d420*/  LDL R4, [R1+0x3324] ;  /* 0x0033240001047983 */ /* 0x002ea80000100800 */
[----:B------:R-:W2:Y:S02]  /*4d430*/  LDL R5, [R1+0x3360] ;  /* 0x0033600001057983 */ /* 0x000ea40000100800 */
[----:B--2---:R-:W-:-:S04]  /*4d440*/  @!P0 LOP3.LUT R5, R5, R4, RZ, 0x3c, !PT ;  /* 0x0000000405058212 */ /* 0x004fc800078e3cff */
[----:B------:R-:W-:-:S04]  /*4d450*/  @!P0 LOP3.LUT R4, R5, R4, RZ, 0x3c, !PT ;  /* 0x0000000405048212 */ /* 0x000fc800078e3cff */
[----:B------:R-:W-:Y:S01]  /*4d460*/  @!P0 LOP3.LUT R5, R5, R4, RZ, 0x3c, !PT ;  /* 0x0000000405058212 */ /* 0x000fe200078e3cff */
[----:B---3--:R0:W-:Y:S04]  /*4d470*/  STL [R1+0x649c], R13 ;  /* 0x00649c0d01007387 */ /* 0x0081e80000100800 */
[----:B------:R1:W2:Y:S04]  /*4d480*/  @!P0 LDG.E.U16 R12, [R4.64] ;  /* 0x00000006040c8981 */ /* 0x0002a8000c1e1500 */
[----:B0-----:R-:W3:Y:S04]  /*4d490*/  LDL R13, [R1+0x33a4] ;  /* 0x0033a400010d7983 */ /* 0x001ee80000100800 */
[----:B-1----:R-:W2:Y:S01]  /*4d4a0*/  LDL R5, [R1+0x3364] ;  /* 0x0033640001057983 */ /* 0x002ea20000100800 */
[----:B------:R-:W-:Y:S01]  /*4d4b0*/  PRMT R11, RZ, 0x7610, R11 ;  /* 0x00007610ff0b7816 */ /* 0x000fe2000000000b */
[----:B------:R-:W-:Y:S01]  /*4d4c0*/  @!P0 IMAD.MOV.U32 R4, RZ, RZ, R2 ;  /* 0x000000ffff048224 */ /* 0x000fe200078e0002 */
[----:B------:R-:W-:-:S02]  /*4d4d0*/  PRMT R10, RZ, 0x7610, R10 ;  /* 0x00007610ff0a7816 */ /* 0x000fc4000000000a */
[----:B------:R-:W-:Y:S02]  /*4d4e0*/  PRMT R9, RZ, 0x7610, R9 ;  /* 0x00007610ff097816 */ /* 0x000fe40000000009 */
[----:B--2---:R0:W2:Y:S02]  /*4d4f0*/  @!P0 LDG.E.U16 R11, [R4.64] ;  /* 0x00000006040b8981 */ /* 0x0040a4000c1e1500 */
[----:B0-----:R-:W-:Y:S02]  /*4d500*/  @!P0 IMAD.MOV.U32 R4, RZ, RZ, R29 ;  /* 0x000000ffff048224 */ /* 0x001fe400078e001d */
[----:B---3--:R-:W-:-:S05]  /*4d510*/  @!P0 IMAD.MOV.U32 R5, RZ, RZ, R13 ;  /* 0x000000ffff058224 */ /* 0x008fca00078e000d */
[----:B------:R0:W3:Y:S04]  /*4d520*/  @!P0 LDG.E.U16 R10, [R4.64] ;  /* 0x00000006040a8981 */ /* 0x0000e8000c1e1500 */
[----:B------:R-:W-:Y:S01]  /*4d530*/  STL [R1+0x64a0], R12 ;  /* 0x0064a00c01007387 */ /* 0x000fe20000100800 */
[----:B------:R-:W3:Y:S02]  /*4d540*/  LDL R2, [R1+0x2ca0] ;  /* 0x002ca00001027983 */ /* 0x000ee40000100800 */
[----:B0-----:R-:W-:Y:S02]  /*4d550*/  @!P0 IMAD.MOV.U32 R4, RZ, RZ, R15 ;  /* 0x000000ffff048224 */ /* 0x001fe400078e000f */
[----:B----4-:R-:W-:-:S05]  /*4d560*/  @!P0 IMAD.MOV.U32 R5, RZ, RZ, R27 ;  /* 0x000000ffff058224 */ /* 0x010fca00078e001b */
[----:B------:R-:W4:Y:S04]  /*4d570*/  @!P0 LDG.E.U16 R9, [R4.64] ;  /* 0x0000000604098981 */ /* 0x000f28000c1e1500 */
[----:B--2---:R0:W-:Y:S01]  /*4d580*/  STL [R1+0x64a4], R11 ;  /* 0x0064a40b01007387 */ /* 0x0041e20000100800 */
[----:B------:R-:W2:Y:S03]  /*4d590*/  LDL R29, [R1+0x2c60] ;  /* 0x002c6000011d7983 */ /* 0x000ea60000100800 */
[----:B---3--:R1:W-:Y:S01]  /*4d5a0*/  STL [R1+0x64a8], R10 ;  /* 0x0064a80a01007387 */ /* 0x0083e20000100800 */
[----:B------:R-:W3:Y:S02]  /*4d5b0*/  LDL R27, [R1+0x2c38] ;  /* 0x002c3800011b7983 */ /* 0x000ee40000100800 */
[----:B------:R-:W2:Y:S02]  /*4d5c0*/  LDL R15, [R1+0x3228] ;  /* 0x00322800010f7983 */ /* 0x000ea40000100800 */
[----:B------:R-:W2:Y:S01]  /*4d5d0*/  LDL R13, [R1+0x322c] ;  /* 0x00322c00010d7983 */ /* 0x000ea20000100800 */
[----:B0-----:R-:W2:Y:S04]  /*4d5e0*/  LDL R11, [R1+0x3268] ;  /* 0x00326800010b7983 */ /* 0x001ea80000100800 */
[----:B-1----:R-:W2:Y:S01]  /*4d5f0*/  LDL R10, [R1+0x2c9c] ;  /* 0x002c9c00010a7983 */ /* 0x002ea20000100800 */
[----:B------:R-:W-:-:S03]  /*4d600*/  PRMT R0, RZ, 0x7610, R0 ;  /* 0x00007610ff007816 */ /* 0x000fc60000000000 */
[----:B----4-:R0:W-:Y:S01]  /*4d610*/  STL [R1+0x64ac], R9 ;  /* 0x0064ac0901007387 */ /* 0x0101e20000100800 */
[----:B------:R-:W-:Y:S01]  /*4d620*/  @!P0 IMAD.MOV.U32 R4, RZ, RZ, R2 ;  /* 0x000000ffff048224 */ /* 0x000fe200078e0002 */
[----:B------:R-:W-:Y:S02]  /*4d630*/  PRMT R12, RZ, 0x7610, R12 ;  /* 0x00007610ff0c7816 */ /* 0x000fe4000000000c */
[----:B------:R-:W-:Y:S01]  /*4d640*/  PRMT R14, RZ, 0x7610, R14 ;  /* 0x00007610ff0e7816 */ /* 0x000fe2000000000e */
[----:B------:R-:W4:Y:S04]  /*4d650*/  LDL R2, [R1+0x32a8] ;  /* 0x0032a80001027983 */ /* 0x000f280000100800 */
[----:B0-----:R-:W3:Y:S01]  /*4d660*/  LDL R9, [R1+0x2c5c] ;  /* 0x002c5c0001097983 */ /* 0x001ee20000100800 */
[----:B--2---:R-:W-:-:S03]  /*4d670*/  @!P0 IMAD.MOV.U32 R5, RZ, RZ, R10 ;  /* 0x000000ffff058224 */ /* 0x004fc600078e000a */
[----:B------:R-:W2:Y:S04]  /*4d680*/  LDL R10, [R1+0x326c] ;  /* 0x00326c00010a7983 */ /* 0x000ea80000100800 */
[----:B------:R0:W2:Y:S02]  /*4d690*/  @!P0 LDG.E.U16 R0, [R4.64] ;  /* 0x0000000604008981 */ /* 0x0000a4000c1e1500 */
[----:B0-----:R-:W-:Y:S02]  /*4d6a0*/  @!P0 IMAD.MOV.U32 R4, RZ, RZ, R29 ;  /* 0x000000ffff048224 */ /* 0x001fe400078e001d */
[----:B---3--:R-:W-:-:S05]  /*4d6b0*/  @!P0 IMAD.MOV.U32 R5, RZ, RZ, R9 ;  /* 0x000000ffff058224 */ /* 0x008fca00078e0009 */
[----:B------:R0:W3:Y:S02]  /*4d6c0*/  @!P0 LDG.E.U16 R12, [R4.64] ;  /* 0x00000006040c8981 */ /* 0x0000e4000c1e1500 */
[----:B0-----:R-:W-:Y:S02]  /*4d6d0*/  @!P0 IMAD.MOV.U32 R4, RZ, RZ, R15 ;  /* 0x000000ffff048224 */ /* 0x001fe400078e000f */
[----:B------:R-:W-:-:S05]  /*4d6e0*/  @!P0 IMAD.MOV.U32 R5, RZ, RZ, R27 ;  /* 0x000000ffff058224 */ /* 0x000fca00078e001b */
[----:B------:R0:W4:Y:S02]  /*4d6f0*/  @!P0 LDG.E.U16 R14, [R4.64] ;  /* 0x00000006040e8981 */ /* 0x000124000c1e1500 */
[----:B0-----:R-:W-:Y:S02]  /*4d700*/  @!P0 IMAD.MOV.U32 R4, RZ, RZ, R11 ;  /* 0x000000ffff048224 */ /* 0x001fe400078e000b */
[----:B------:R-:W-:Y:S01]  /*4d710*/  @!P0 IMAD.MOV.U32 R5, RZ, RZ, R13 ;  /* 0x000000ffff058224 */ /* 0x000fe200078e000d */
[----:B--2---:R0:W-:Y:S02]  /*4d720*/  STL [R1+0x6460], R0 ;  /* 0x0064600001007387 */ /* 0x0041e40000100800 */
[----:B0-----:R-:W-:-:S06]  /*4d730*/  PRMT R0, RZ, 0x7610, R0 ;  /* 0x00007610ff007816 */ /* 0x001fcc0000000000 */
[----:B------:R0:W2:Y:S04]  /*4d740*/  @!P0 LDG.E.U16 R0, [R4.64] ;  /* 0x0000000604008981 */ /* 0x0000a8000c1e1500 */
[----:B---3--:R1:W-:Y:S01]  /*4d750*/  STL [R1+0xc], R12 ;  /* 0x00000c0c01007387 */ /* 0x0083e20000100800 */
[----:B------:R-:W3:Y:S03]  /*4d760*/  LDL R9, [R1+0x32e8] ;  /* 0x0032e80001097983 */ /* 0x000ee60000100800 */
[----:B-1----:R-:W3:Y:S04]  /*4d770*/  LDL R12, [R1+0x32ac] ;  /* 0x0032ac00010c7983 */ /* 0x002ee80000100800 */
[----:B----4-:R1:W-:Y:S01]  /*4d780*/  STL [R1+0x8], R14 ;  /* 0x0000080e01007387 */ /* 0x0103e20000100800 */
[----:B------:R-:W4:Y:S02]  /*4d790*/  LDL R13, [R1+0x3328] ;  /* 0x00332800010d7983 */ /* 0x000f240000100800 */
[----:B------:R-:W4:Y:S01]  /*4d7a0*/  LDL R11, [R1+0x332c] ;  /* 0x00332c00010b7983 */ /* 0x000f220000100800 */
[----:B-1----:R-:W4:Y:S01]  /*4d7b0*/  LDL R14, [R1+0x32ec] ;  /* 0x0032ec00010e7983 */ /* 0x002f220000100800 */
[----:B------:R-:W-:Y:S01]  /*4d7c0*/  PRMT R28, RZ, 0x7610, R28 ;  /* 0x00007610ff1c7816 */ /* 0x000fe2000000001c */
[----:B0-----:R-:W-:-:S02]  /*4d7d0*/  @!P0 IMAD.MOV.U32 R4, RZ, RZ, R2 ;  /* 0x000000ffff048224 */ /* 0x001fc400078e0002 */
[----:B------:R-:W-:-:S05]  /*4d7e0*/  @!P0 IMAD.MOV.U32 R5, RZ, RZ, R10 ;  /* 0x000000ffff058224 */ /* 0x000fca00078e000a */
[----:B------:R3:W4:Y:S04]  /*4d7f0*/  @!P0 LDG.E.U16 R28, [R4.64] ;  /* 0x00000006041c8981 */ /* 0x000728000c1e1500 */
[----:B--2---:R0:W-:Y:S01]  /*4d800*/  STL [R1], R0 ;  /* 0x0000000001007387 */ /* 0x0041e20000100800 */
[----:B------:R-:W2:Y:S02]  /*4d810*/  LDL R10, [R1+0x336c] ;  /* 0x00336c00010a7983 */ /* 0x000ea40000100800 */
[----:B------:R-:W2:Y:S01]  /*4d820*/  LDL R2, [R1+0x33a8] ;  /* 0x0033a80001027983 */ /* 0x000ea20000100800 */
[----:B0-----:R-:W2:Y:S01]  /*4d830*/  LDL R0, [R1+0x3368] ;  /* 0x0033680001007983 */ /* 0x001ea20000100800 */
[----:B------:R-:W-:Y:S01]  /*4d840*/  PRMT R8, RZ, 0x7610, R8 ;  /* 0x00007610ff087816 */ /* 0x000fe20000000008 */
[----:B---3--:R-:W-:-:S02]  /*4d850*/  @!P0 IMAD.MOV.U32 R4, RZ, RZ, R9 ;  /* 0x000000ffff048224 */ /* 0x008fc400078e0009 */
[----:B------:R-:W-:Y:S01]  /*4d860*/  @!P0 IMAD.MOV.U32 R5, RZ, RZ, R12 ;  /* 0x000000ffff058224 */ /* 0x000fe200078e000c */
[----:B------:R-:W-:-:S04]  /*4d870*/  PRMT R7, RZ, 0x7610, R7 ;  /* 0x00007610ff077816 */ /* 0x000fc80000000007 */
[----:B------:R0:W3:Y:S01]  /*4d880*/  @!P0 LDG.E.U16 R8, [R4.64] ;  /* 0x0000000604088981 */ /* 0x0000e2000c1e1500 */
[----:B------:R-:W-:Y:S01]  /*4d890*/  PRMT R6, RZ, 0x7610, R6 ;  /* 0x00007610ff067816 */ /* 0x000fe20000000006 */
[----:B----4-:R-:W-:Y:S02]  /*4d8a0*/  @!P0 IMAD.MOV.U32 R15, RZ, RZ, R11 ;  /* 0x000000ffff0f8224 */ /* 0x010fe400078e000b */
[----:B0-----:R-:W-:Y:S02]  /*4d8b0*/  @!P0 IMAD.MOV.U32 R4, RZ, RZ, R13 ;  /* 0x000000ffff048224 */ /* 0x001fe400078e000d */
[----:B------:R-:W-:-:S05]  /*4d8c0*/  @!P0 IMAD.MOV.U32 R5, RZ, RZ, R14 ;  /* 0x000000ffff058224 */ /* 0x000fca00078e000e */
[----:B------:R0:W4:Y:S04]  /*4d8d0*/  @!P0 LDG.E.U16 R7, [R4.64] ;  /* 0x0000000604078981 */ /* 0x000128000c1e1500 */
[----:B------:R-:W-:Y:S01]  /*4d8e0*/  STL [R1+0x6464], R28 ;  /* 0x0064641c01007387 */ /* 0x000fe20000100800 */
[----:B------:R-:W4:Y:S02]  /*4d8f0*/  LDL R12, [R1+0x33ac] ;  /* 0x0033ac00010c7983 */ /* 0x000f240000100800 */
[----:B------:R-:W4:Y:S01]  /*4d900*/  LDL R9, [R1+0x33e8] ;  /* 0x0033e80001097983 */ /* 0x000f220000100800 */
[----:B0-----:R-:W-:Y:S01]  /*4d910*/  PRMT R5, RZ, 0x7610, R5 ;  /* 0x00007610ff057816 */ /* 0x001fe20000000005 */
[----:B--2---:R-:W-:-:S05]  /*4d920*/  @!P0 IMAD.MOV.U32 R14, RZ, RZ, R0 ;  /* 0x000000ffff0e8224 */ /* 0x004fca00078e0000 */
[----:B------:R0:W2:Y:S02]  /*4d930*/  @!P0 LDG.E.U16 R6, [R14.64] ;  /* 0x000000060e068981 */ /* 0x0000a4000c1e1500 */
[----:B0-----:R-:W-:Y:S02]  /*4d940*/  @!P0 IMAD.MOV.U32 R14, RZ, RZ, R2 ;  /* 0x000000ffff0e8224 */ /* 0x001fe400078e0002 */
[----:B------:R-:W-:-:S05]  /*4d950*/  @!P0 IMAD.MOV.U32 R15, RZ, RZ, R10 ;  /* 0x000000ffff0f8224 */ /* 0x000fca00078e000a */
[----:B------:R0:W2:Y:S04]  /*4d960*/  @!P0 LDG.E.U16 R5, [R14.64] ;  /* 0x000000060e058981 */ /* 0x0000a8000c1e1500 */
[----:B---3--:R1:W-:Y:S04]  /*4d970*/  STL [R1+0x6468], R8 ;  /* 0x0064680801007387 */ /* 0x0083e80000100800 */
[----:B----4-:R3:W-:Y:S01]  /*4d980*/  STL [R1+0x646c], R7 ;  /* 0x00646c0701007387 */ /* 0x0107e20000100800 */
[----:B------:R-:W4:Y:S02]  /*4d990*/  LDL R11, [R1+0x33ec] ;  /* 0x0033ec00010b7983 */ /* 0x000f240000100800 */
[----:B------:R-:W3:Y:S01]  /*4d9a0*/  LDL R0, [R1+0x3408] ;  /* 0x0034080001007983 */ /* 0x000ee20000100800 */
[----:B------:R-:W-:Y:S01]  /*4d9b0*/  PRMT R4, RZ, 0x7610, R4 ;  /* 0x00007610ff047816 */ /* 0x000fe20000000004 */
[----:B0-----:R-:W-:-:S02]  /*4d9c0*/  @!P0 IMAD.MOV.U32 R14, RZ, RZ, R9 ;  /* 0x000000ffff0e8224 */ /* 0x001fc400078e0009 */
[----:B------:R-:W-:-:S05]  /*4d9d0*/  @!P0 IMAD.MOV.U32 R15, RZ, RZ, R12 ;  /* 0x000000ffff0f8224 */ /* 0x000fca00078e000c */
[----:B------:R3:W4:Y:S04]  /*4d9e0*/  @!P0 LDG.E.U16 R4, [R14.64] ;  /* 0x000000060e048981 */ /* 0x000728000c1e1500 */
[----:B--2---:R-:W-:Y:S01]  /*4d9f0*/  STL [R1+0x6470], R6 ;  /* 0x0064700601007387 */ /* 0x004fe20000100800 */
[----:B------:R-:W2:Y:S02]  /*4da00*/  LDL R10, [R1+0x2c94] ;  /* 0x002c9400010a7983 */ /* 0x000ea40000100800 */
[----:B------:R-:W2:Y:S01]  /*4da10*/  LDL R2, [R1+0x2c98] ;  /* 0x002c980001027983 */ /* 0x000ea20000100800 */
[----:B------:R0:W-:Y:S01]  /*4da20*/  STL [R1+0x6474], R5 ;  /* 0x0064740501007387 */ /* 0x0001e20000100800 */
[----:B------:R-:W2:Y:S02]  /*4da30*/  LDL R9, [R1+0x2c54] ;  /* 0x002c540001097983 */ /* 0x000ea40000100800 */
[----:B-1----:R-:W2:Y:S01]  /*4da40*/  LDL R8, [R1+0x2c58] ;  /* 0x002c580001087983 */ /* 0x002ea20000100800 */
[----:B------:R-:W-:Y:S01]  /*4da50*/  PRMT R3, RZ, 0x7610, R3 ;  /* 0x00007610ff037816 */ /* 0x000fe20000000003 */
[----:B---3--:R-:W-:-:S02]  /*4da60*/  @!P0 IMAD.MOV.U32 R14, RZ, RZ, R0 ;  /* 0x000000ffff0e8224 */ /* 0x008fc400078e0000 */
[----:B----4-:R-:W-:Y:S01]  /*4da70*/  @!P0 IMAD.MOV.U32 R15, RZ, RZ, R11 ;  /* 0x000000ffff0f8224 */ /* 0x010fe200078e000b */
[----:B------:R-:W-:Y:S01]  /*4da80*/  PRMT R26, RZ, 0x7610, R26 ;  /* 0x00007610ff1a7816 */ /* 0x000fe2000000001a */
[----:B------:R-:W3:Y:S04]  /*4da90*/  LDL R7, [R1+0x31f4] ;  /* 0x0031f40001077983 */ /* 0x000ee80000100800 */
[----:B------:R2:W4:Y:S04]  /*4daa0*/  @!P0 LDG.E.U16 R3, [R14.64] ;  /* 0x000000060e038981 */ /* 0x000528000c1e1500 */
[----:B0-----:R-:W3:Y:S01]  /*4dab0*/  LDL R5, [R1+0x3230] ;  /* 0x0032300001057983 */ /* 0x001ee20000100800 */
[----:B------:R-:W-:-:S03]  /*4dac0*/  PRMT R22, RZ, 0x7610, R22 ;  /* 0x00007610ff167816 */ /* 0x000fc60000000016 */
[----:B------:R-:W-:Y:S01]  /*4dad0*/  STL [R1+0x6478], R4 ;  /* 0x0064780401007387 */ /* 0x000fe20000100800 */
[----:B------:R-:W3:Y:S02]  /*4dae0*/  LDL R6, [R1+0x3234] ;  /* 0x0032340001067983 */ /* 0x000ee40000100800 */
[----:B------:R-:W3:Y:S02]  /*4daf0*/  LDL R0, [R1+0x3270] ;  /* 0x0032700001007983 */ /* 0x000ee40000100800 */
[----:B--2---:R-:W-:Y:S02]  /*4db00*/  @!P0 IMAD.MOV.U32 R15, RZ, RZ, R10 ;  /* 0x000000ffff0f8224 */ /* 0x004fe400078e000a */
[----:B------:R-:W-:-:S05]  /*4db10*/  @!P0 IMAD.MOV.U32 R14, RZ, RZ, R2 ;  /* 0x000000ffff0e8224 */ /* 0x000fca00078e0002 */
[----:B------:R0:W2:Y:S02]  /*4db20*/  @!P0 LDG.E.U16 R26, [R14.64] ;  /* 0x000000060e1a8981 */ /* 0x0000a4000c1e1500 */
[----:B0-----:R-:W-:Y:S02]  /*4db30*/  @!P0 IMAD.MOV.U32 R15, RZ, RZ, R9 ;  /* 0x000000ffff0f8224 */ /* 0x001fe400078e0009 */
[----:B------:R-:W-:-:S05]  /*4db40*/  @!P0 IMAD.MOV.U32 R14, RZ, RZ, R8 ;  /* 0x000000ffff0e8224 */ /* 0x000fca00078e0008 */
[----:B------:R3:W2:Y:S04]  /*4db50*/  @!P0 LDG.E.U16 R22, [R14.64] ;  /* 0x000000060e168981 */ /* 0x0006a8000c1e1500 */
[----:B----4-:R0:W-:Y:S01]  /*4db60*/  STL [R1+0x647c], R3 ;  /* 0x00647c0301007387 */ /* 0x0101e20000100800 */
[----:B------:R-:W4:Y:S01]  /*4db70*/  LDL R2, [R1+0x32b0] ;  /* 0x0032b00001027983 */ /* 0x000f220000100800 */
[----:B------:R-:W-:Y:S02]  /*4db80*/  PRMT R20, RZ, 0x7610, R20 ;  /* 0x00007610ff147816 */ /* 0x000fe40000000014 */
[----:B0-----:R-:W4:Y:S01]  /*4db90*/  LDL R3, [R1+0x3274] ;  /* 0x0032740001037983 */ /* 0x001f220000100800 */
[----:B---3--:R-:W-:Y:S02]  /*4dba0*/  @!P0 IMAD.MOV.U32 R14, RZ, RZ, R5 ;  /* 0x000000ffff0e8224 */ /* 0x008fe400078e0005 */
[----:B------:R-:W-:Y:S01]  /*4dbb0*/  @!P0 IMAD.MOV.U32 R15, RZ, RZ, R7 ;  /* 0x000000ffff0f8224 */ /* 0x000fe200078e0007 */
[----:B------:R-:W-:-:S04]  /*4dbc0*/  PRMT R18, RZ, 0x7610, R18 ;  /* 0x00007610ff127816 */ /* 0x000fc80000000012 */
[----:B------:R0:W3:Y:S02]  /*4dbd0*/  @!P0 LDG.E.U16 R20, [R14.64] ;  /* 0x000000060e148981 */ /* 0x0000e4000c1e1500 */
[----:B0-----:R-:W-:Y:S02]  /*4dbe0*/  @!P0 IMAD.MOV.U32 R14, RZ, RZ, R0 ;  /* 0x000000ffff0e8224 */ /* 0x001fe400078e0000 */
[----:B------:R-:W-:-:S05]  /*4dbf0*/  @!P0 IMAD.MOV.U32 R15, RZ, RZ, R6 ;  /* 0x000000ffff0f8224 */ /* 0x000fca00078e0006 */
[----:B------:R4:W3:Y:S04]  /*4dc00*/  @!P0 LDG.E.U16 R18, [R14.64] ;  /* 0x000000060e128981 */ /* 0x0008e8000c1e1500 */
[----:B--2---:R-:W-:Y:S04]  /*4dc10*/  STL [R1+0x6450], R26 ;  /* 0x0064501a01007387 */ /* 0x004fe80000100800 */
[----:B------:R-:W-:Y:S01]  /*4dc20*/  STL [R1+0x6454], R22 ;  /* 0x0064541601007387 */ /* 0x000fe20000100800 */
[----:B------:R-:W2:Y:S02]  /*4dc30*/  LDL R5, [R1+0x32b4] ;  /* 0x0032b40001057983 */ /* 0x000ea40000100800 */
[----:B------:R-:W2:Y:S01]  /*4dc40*/  LDL R4, [R1+0x32f0] ;  /* 0x0032f00001047983 */ /* 0x000ea20000100800 */
[----:B------:R-:W-:Y:S01]  /*4dc50*/  PRMT R16, RZ, 0x7610, R16 ;  /* 0x00007610ff107816 */ /* 0x000fe20000000010 */
[----:B----4-:R-:W-:-:S02]  /*4dc60*/  @!P0 IMAD.MOV.U32 R14, RZ, RZ, R2 ;  /* 0x000000ffff0e8224 */ /* 0x010fc400078e0002 */
[----:B------:R-:W-:-:S05]  /*4dc70*/  @!P0 IMAD.MOV.U32 R15, RZ, RZ, R3 ;  /* 0x000000ffff0f8224 */ /* 0x000fca00078e0003 */
[----:B------:R2:W4:Y:S01]  /*4dc80*/  @!P0 LDG.E.U16 R16, [R14.64] ;  /* 0x000000060e108981 */ /* 0x000522000c1e1500 */
[----:B------:R-:W-:-:S03]  /*4dc90*/  PRMT R17, RZ, 0x7610, R17 ;  /* 0x00007610ff117816 */ /* 0x000fc60000000011 */
[----:B---3--:R-:W-:Y:S01]  /*4dca0*/  STL [R1+0x6458], R20 ;  /* 0x0064581401007387 */ /* 0x008fe20000100800 */
[----:B------:R-:W3:Y:S03]  /*4dcb0*/  LDL R0, [R1+0x3330] ;  /* 0x0033300001007983 */ /* 0x000ee60000100800 */
[----:B------:R-:W-:Y:S01]  /*4dcc0*/  STL [R1+0x6480], R18 ;  /* 0x0064801201007387 */ /* 0x000fe20000100800 */
[----:B------:R-:W3:Y:S02]  /*4dcd0*/  LDL R3, [R1+0x32f4] ;  /* 0x0032f40001037983 */ /* 0x000ee40000100800 */
[----:B------:R-:W3:Y:S02]  /*4dce0*/  LDL R9, [R1+0x3334] ;  /* 0x0033340001097983 */ /* 0x000ee40000100800 */
[----:B------:R-:W3:Y:S01]  /*4dcf0*/  LDL R8, [R1+0x3370] ;  /* 0x0033700001087983 */ /* 0x000ee20000100800 */
[----:B------:R-:W3:Y:S01]  /*4dd00*/  LDL.LU R10, [R1+0x8c] ;  /* 0x00008c00010a7983 */ /* 0x000ee20000300800 */
[----:B------:R-:W3:Y:S02]  /*4dd10*/  LDL.LU R12, [R1+0x88] ;  /* 0x00008800010c7983 */ /* 0x000ee40000300800 */
[----:B------:R-:W3:Y:S02]  /*4dd20*/  LDL.LU R11, [R1+0x84] ;  /* 0x00008400010b7983 */ /* 0x000ee40000300800 */
[----:B------:R-:W3:Y:S01]  /*4dd30*/  LDL.LU R27, [R1+0x80] ;  /* 0x00008000011b7983 */ /* 0x000ee20000300800 */
[----:B------:R-:W3:Y:S01]  /*4dd40*/  LDL.LU R2, [R1+0x7c] ;  /* 0x00007c0001027983 */ /* 0x000ee20000300800 */
[----:B--2---:R-:W-:-:S02]  /*4dd50*/  @!P0 IMAD.MOV.U32 R15, RZ, RZ, R5 ;  /* 0x000000ffff0f8224 */ /* 0x004fc400078e0005 */
[----:B------:R-:W-:-:S05]  /*4dd60*/  @!P0 IMAD.MOV.U32 R14, RZ, RZ, R4 ;  /* 0x000000ffff0e8224 */ /* 0x000fca00078e0004 */
[----:B------:R3:W2:Y:S04]  /*4dd70*/  @!P0 LDG.E.U16 R17, [R14.64] ;  /* 0x000000060e118981 */ /* 0x0006a8000c1e1500 */
[----:B----4-:R-:W-:Y:S01]  /*4dd80*/  STL [R1+0x6484], R16 ;  /* 0x0064841001007387 */ /* 0x010fe20000100800 */
[----:B------:R-:W4:Y:S02]  /*4dd90*/  LDL R7, [R1+0x3374] ;  /* 0x0033740001077983 */ /* 0x000f240000100800 */
[----:B------:R-:W4:Y:S02]  /*4dda0*/  LDL R6, [R1+0x33b0] ;  /* 0x0033b00001067983 */ /* 0x000f240000100800 */
[----:B------:R-:W4:Y:S01]  /*4ddb0*/  LDL R5, [R1+0x33b4] ;  /* 0x0033b40001057983 */ /* 0x000f220000100800 */
[----:B------:R-:W4:Y:S01]  /*4ddc0*/  LDL R4, [R1+0x33f0] ;  /* 0x0033f00001047983 */ /* 0x000f220000100800 */
[----:B---3--:R-:W-:-:S02]  /*4ddd0*/  @!P0 IMAD.MOV.U32 R14, RZ, RZ, R0 ;  /* 0x000000ffff0e8224 */ /* 0x008fc400078e0000 */
[----:B------:R-:W-:Y:S01]  /*4dde0*/  @!P0 IMAD.MOV.U32 R15, RZ, RZ, R3 ;  /* 0x000000ffff0f8224 */ /* 0x000fe200078e0003 */
[----:B--2---:R-:W-:Y:S01]  /*4ddf0*/  STL [R1+0x6488], R17 ;  /* 0x0064881101007387 */ /* 0x004fe20000100800 */
[----:B------:R-:W2:Y:S02]  /*4de00*/  LDL R3, [R1+0x33f4] ;  /* 0x0033f40001037983 */ /* 0x000ea40000100800 */
[----:B------:R-:W3:Y:S01]  /*4de10*/  LDL R0, [R1+0x3404] ;  /* 0x0034040001007983 */ /* 0x000ee20000100800 */
[----:B------:R-:W-:Y:S02]  /*4de20*/  PRMT R19, RZ, 0x7610, R19 ;  /* 0x00007610ff137816 */ /* 0x000fe40000000013 */
[----:B------:R-:W-:-:S04]  /*4de30*/  PRMT R21, RZ, 0x7610, R21 ;  /* 0x00007610ff157816 */ /* 0x000fc80000000015 */
[----:B------:R0:W3:Y:S01]  /*4de40*/  @!P0 LDG.E.U16 R19, [R14.64] ;  /* 0x000000060e138981 */ /* 0x0000e2000c1e1500 */
[----:B------:R-:W-:Y:S01]  /*4de50*/  PRMT R23, RZ, 0x7610, R23 ;  /* 0x00007610ff177816 */ /* 0x000fe20000000017 */
[----:B0-----:R-:W-:Y:S02]  /*4de60*/  @!P0 IMAD.MOV.U32 R14, RZ, RZ, R8 ;  /* 0x000000ffff0e8224 */ /* 0x001fe400078e0008 */
[----:B------:R-:W-:-:S05]  /*4de70*/  @!P0 IMAD.MOV.U32 R15, RZ, RZ, R9 ;  /* 0x000000ffff0f8224 */ /* 0x000fca00078e0009 */
[----:B------:R4:W3:Y:S01]  /*4de80*/  @!P0 LDG.E.U16 R21, [R14.64] ;  /* 0x000000060e158981 */ /* 0x0008e2000c1e1500 */
[----:B------:R-:W-:Y:S01]  /*4de90*/  PRMT R24, RZ, 0x7610, R24 ;  /* 0x00007610ff187816 */ /* 0x000fe20000000018 */
[----:B----4-:R-:W-:Y:S02]  /*4dea0*/  @!P0 IMAD.MOV.U32 R14, RZ, RZ, R6 ;  /* 0x000000ffff0e8224 */ /* 0x010fe400078e0006 */
[----:B------:R-:W-:-:S05]  /*4deb0*/  @!P0 IMAD.MOV.U32 R15, RZ, RZ, R7 ;  /* 0x000000ffff0f8224 */ /* 0x000fca00078e0007 */
[----:B------:R0:W4:Y:S01]  /*4dec0*/  @!P0 LDG.E.U16 R23, [R14.64] ;  /* 0x000000060e178981 */ /* 0x000122000c1e1500 */
[----:B------:R-:W-:Y:S01]  /*4ded0*/  PRMT R25, RZ, 0x7610, R25 ;  /* 0x00007610ff197816 */ /* 0x000fe20000000019 */
[----:B0-----:R-:W-:Y:S02]  /*4dee0*/  @!P0 IMAD.MOV.U32 R14, RZ, RZ, R4 ;  /* 0x000000ffff0e8224 */ /* 0x001fe400078e0004 */
[----:B------:R-:W-:-:S05]  /*4def0*/  @!P0 IMAD.MOV.U32 R15, RZ, RZ, R5 ;  /* 0x000000ffff0f8224 */ /* 0x000fca00078e0005 */
[----:B------:R2:W4:Y:S02]  /*4df00*/  @!P0 LDG.E.U16 R24, [R14.64] ;  /* 0x000000060e188981 */ /* 0x000524000c1e1500 */
[----:B--2---:R-:W-:Y:S02]  /*4df10*/  @!P0 IMAD.MOV.U32 R15, RZ, RZ, R3 ;  /* 0x000000ffff0f8224 */ /* 0x004fe400078e0003 */
[----:B---3--:R-:W-:-:S05]  /*4df20*/  @!P0 IMAD.MOV.U32 R14, RZ, RZ, R0 ;  /* 0x000000ffff0e8224 */ /* 0x008fca00078e0000 */
[----:B------:R-:W2:Y:S04]  /*4df30*/  @!P0 LDG.E.U16 R25, [R14.64] ;  /* 0x000000060e198981 */ /* 0x000ea8000c1e1500 */
[----:B------:R-:W0:Y:S04]  /*4df40*/  S2R R29, SR_TID.X ;  /* 0x00000000001d7919 */ /* 0x000e280000002100 */
[----:B------:R-:W-:Y:S01]  /*4df50*/  STL [R1+0x648c], R19 ;  /* 0x00648c1301007387 */ /* 0x000fe20000100800 */
[----:B0-----:R-:W-:-:S05]  /*4df60*/  LOP3.LUT R29, R29, 0x7f, RZ, 0xc0, !PT ;  /* 0x0000007f1d1d7812 */ /* 0x001fca00078ec0ff */
[----:B------:R-:W-:-:S05]  /*4df70*/  IMAD.SHL.U32 R13, R29, 0x2, RZ ;  /* 0x000000021d0d7824 */ /* 0x000fca00078e00ff */
[----:B------:R-:W-:Y:S01]  /*4df80*/  LOP3.LUT R13, R13, 0x20, RZ, 0x3c, !PT ;  /* 0x000000200d0d7812 */ /* 0x000fe200078e3cff */
[----:B------:R-:W-:Y:S01]  /*4df90*/  STL [R1+0x64b0], R21 ;  /* 0x0064b01501007387 */ /* 0x000fe20000100800 */
[----:B----4-:R-:W-:Y:S03]  /*4dfa0*/  STL [R1+0x64b4], R23 ;  /* 0x0064b41701007387 */ /* 0x010fe60000100800 */
[----:B------:R-:W-:Y:S01]  /*4dfb0*/  STS.U16 [R13+0x2ca00], R10 ;  /* 0x02ca000a0d007388 */ /* 0x000fe20000000400 */
[----:B------:R0:W-:Y:S02]  /*4dfc0*/  STS.U16 [R13+0x2d200], R12 ;  /* 0x02d2000c0d007388 */ /* 0x0001e40000000400 */
[----:B------:R-:W-:Y:S02]  /*4dfd0*/  STS.U16 [R13+0x2da00], R11 ;  /* 0x02da000b0d007388 */ /* 0x000fe40000000400 */
[----:B------:R-:W-:Y:S01]  /*4dfe0*/  STS.U16 [R13+0x2e200], R27 ;  /* 0x02e2001b0d007388 */ /* 0x000fe20000000400 */
[----:B------:R1:W-:Y:S04]  /*4dff0*/  STS.U16 [R13+0x2ea00], R2 ;  /* 0x02ea00020d007388 */ /* 0x0003e80000000400 */
[----:B------:R-:W-:Y:S04]  /*4e000*/  STL [R1+0x64b8], R24 ;  /* 0x0064b81801007387 */ /* 0x000fe80000100800 */
[----:B--2---:R2:W-:Y:S01]  /*4e010*/  STL [R1+0x64bc], R25 ;  /* 0x0064bc1901007387 */ /* 0x0045e20000100800 */
[----:B0-----:R-:W3:Y:S02]  /*4e020*/  LDL.LU R12, [R1+0x78] ;  /* 0x00007800010c7983 */ /* 0x001ee40000300800 */
[----:B-1----:R-:W4:Y:S01]  /*4e030*/  LDL.LU R2, [R1+0x74] ;  /* 0x0000740001027983 */ /* 0x002f220000300800 */
[----:B--2---:R-:W2:Y:S01]  /*4e040*/  LDL.LU R25, [R1+0x230] ;  /* 0x0002300001197983 */ /* 0x004ea20000300800 */
[----:B------:R-:W-:-:S03]  /*4e050*/  IMAD.SHL.U32 R29, R29, 0x2, RZ ;  /* 0x000000021d1d7824 */ /* 0x000fc600078e00ff */
        /* <DEDUP_REMOVED lines=22> */
[----:B------:R-:W2:Y:S01]  /*4e1c0*/  LDL.LU R27, [R1+0x6c] ;  /* 0x00006c00011b7983 */ /* 0x000ea20000300800 */
[----:B------:R-:W-:Y:S01]  /*4e1d0*/  LOP3.LUT R29, R29, 0x30, RZ, 0x3c, !PT ;  /* 0x000000301d1d7812 */ /* 0x000fe200078e3cff */
[----:B------:R-:W2:Y:S01]  /*4e1e0*/  LDL.LU R9, [R1+0x68] ;  /* 0x0000680001097983 */ /* 0x000ea20000300800 */
[----:B------:R-:W2:Y:S04]  /*4e1f0*/  LDL.LU R10, [R1+0x64] ;  /* 0x00006400010a7983 */ /* 0x000ea80000300800 */
[----:B---3--:R0:W-:Y:S01]  /*4e200*/  STS.U16 [R13+0x2f200], R12 ;  /* 0x02f2000c0d007388 */ /* 0x0081e20000000400 */
[----:B------:R-:W3:Y:S02]  /*4e210*/  LDL.LU R11, [R1+0x60] ;  /* 0x00006000010b7983 */ /* 0x000ee40000300800 */
[----:B----4-:R1:W-:Y:S01]  /*4e220*/  STS.U16 [R13+0x2fa00], R2 ;  /* 0x02fa00020d007388 */ /* 0x0103e20000000400 */
[----:B0-----:R-:W4:Y:S01]  /*4e230*/  LDL.LU R12, [R1+0x5c] ;  /* 0x00005c00010c7983 */ /* 0x001f220000300800 */
[----:B-1----:R-:W3:Y:S02]  /*4e240*/  LDL.LU R13, [R1+0x58] ;  /* 0x00005800010d7983 */ /* 0x002ee40000300800 */
[----:B------:R-:W3:Y:S01]  /*4e250*/  LDL.LU R2, [R1+0x54] ;  /* 0x0000540001027983 */ /* 0x000ee20000300800 */
        /* <DEDUP_REMOVED lines=26> */
[----:B---3--:R-:W-:Y:S01]  /*4e400*/  STS.U16 [R29+0x2cb00], R11 ;  /* 0x02cb000b1d007388 */ /* 0x008fe20000000400 */
[----:B----4-:R-:W-:Y:S02]  /*4e410*/  STS.U16 [R29+0x2d300], R12 ;  /* 0x02d3000c1d007388 */ /* 0x010fe40000000400 */
[----:B------:R-:W-:Y:S02]  /*4e420*/  STS.U16 [R29+0x2db00], R13 ;  /* 0x02db000d1d007388 */ /* 0x000fe40000000400 */
[----:B------:R0:W-:Y:S02]  /*4e430*/  STS.U16 [R29+0x2e300], R2 ;  /* 0x02e300021d007388 */ /* 0x0001e40000000400 */
[----:B0-----:R-:W2:Y:S01]  /*4e440*/  LDL.LU R29, [R1+0x50] ;  /* 0x00005000011d7983 */ /* 0x001ea20000300800 */
[----:B------:R-:W3:Y:S02]  /*4e450*/  LDL.LU R2, [R1+0x4c] ;  /* 0x00004c0001027983 */ /* 0x000ee40000300800 */
[----:B------:R-:W4:Y:S01]  /*4e460*/  LDL.LU R25, [R1+0x240] ;  /* 0x0002400001197983 */ /* 0x000f220000300800 */
[----:B------:R-:W0:Y:S02]  /*4e470*/  S2R R27, SR_TID.X ;  /* 0x00000000001b7919 */ /* 0x000e240000002100 */
[----:B0-----:R-:W-:-:S05]  /*4e480*/  LOP3.LUT R19, R27, 0x7f, RZ, 0xc0, !PT ;  /* 0x0000007f1b137812 */ /* 0x001fca00078ec0ff */
[----:B------:R-:W-:Y:S01]  /*4e490*/  IMAD.SHL.U32 R23, R19, 0x2, RZ ;  /* 0x0000000213177824 */ /* 0x000fe200078e00ff */
[----:B----4-:R0:W-:Y:S01]  /*4e4a0*/  STL [R1+0x64c8], R25 ;  /* 0x0064c81901007387 */ /* 0x0101e20000100800 */
        /* <DEDUP_REMOVED lines=21> */
[----:B------:R-:W4:Y:S01]  /*4e600*/  LDL.LU R12, [R1+0x44] ;  /* 0x00004400010c7983 */ /* 0x000f220000300800 */
[----:B0-----:R-:W-:Y:S01]  /*4e610*/  LOP3.LUT R25, R27, 0x7f, RZ, 0xc0, !PT ;  /* 0x0000007f1b197812 */ /* 0x001fe200078ec0ff */
[----:B------:R-:W4:Y:S01]  /*4e620*/  LDL.LU R13, [R1+0x40] ;  /* 0x00004000010d7983 */ /* 0x000f220000300800 */
[----:B------:R-:W4:Y:S02]  /*4e630*/  LDL.LU R27, [R1+0x3c] ;  /* 0x00003c00011b7983 */ /* 0x000f240000300800 */
[----:B------:R0:W-:Y:S02]  /*4e640*/  STL [R1+0x64c0], R19 ;  /* 0x0064c01301007387 */ /* 0x0001e40000100800 */
[----:B0-----:R-:W4:Y:S01]  /*4e650*/  LDL.LU R19, [R1+0x48] ;  /* 0x0000480001137983 */ /* 0x001f220000300800 */
[----:B------:R-:W-:-:S05]  /*4e660*/  IMAD.SHL.U32 R25, R25, 0x2, RZ ;  /* 0x0000000219197824 */ /* 0x000fca00078e00ff */
[----:B------:R-:W-:-:S05]  /*4e670*/  LOP3.LUT R25, R25, 0x30, RZ, 0x3c, !PT ;  /* 0x0000003019197812 */ /* 0x000fca00078e3cff */
[----:B--2---:R0:W-:Y:S01]  /*4e680*/  STS.U16 [R25+0x2eb00], R29 ;  /* 0x02eb001d19007388 */ /* 0x0041e20000000400 */
[----:B---3--:R1:W-:Y:S03]  /*4e690*/  STS.U16 [R25+0x2f300], R2 ;  /* 0x02f3000219007388 */ /* 0x0083e60000000400 */
[----:B0-----:R-:W2:Y:S01]  /*4e6a0*/  LDL.LU R29, [R1+0x38] ;  /* 0x00003800011d7983 */ /* 0x001ea20000300800 */
[----:B-1----:R-:W3:Y:S03]  /*4e6b0*/  LDL.LU R2, [R1+0x34] ;  /* 0x0000340001027983 */ /* 0x002ee60000300800 */
[----:B----4-:R0:W-:Y:S04]  /*4e6c0*/  STS.U16 [R25+0x2fb00], R19 ;  /* 0x02fb001319007388 */ /* 0x0101e80000000400 */
[----:B0-----:R-:W4:Y:S01]  /*4e6d0*/  LDL.LU R25, [R1+0x64c8] ;  /* 0x0064c80001197983 */ /* 0x001f220000300800 */
[----:B------:R-:W2:Y:S01]  /*4e6e0*/  LDL.LU R19, [R1+0x2c] ;  /* 0x00002c0001137983 */ /* 0x000ea20000300800 */
[----:B------:R-:W-:-:S02]  /*4e6f0*/  LOP3.LUT R23, R23, 0x40, RZ, 0x3c, !PT ;  /* 0x0000004017177812 */ /* 0x000fc400078e3cff */
[----:B--2---:R0:W-:Y:S04]  /*4e700*/  STL [R1+0x64c4], R19 ;  /* 0x0064c41301007387 */ /* 0x0041e80000100800 */
[----:B0-----:R-:W2:Y:S04]  /*4e710*/  LDL.LU R19, [R1+0x30] ;  /* 0x0000300001137983 */ /* 0x001ea80000300800 */
[----:B----4-:R0:W-:Y:S01]  /*4e720*/  STS.U16 [R23+0x20400], R25 ;  /* 0x0204001917007388 */ /* 0x0101e20000000400 */
[----:B------:R-:W-:Y:S02]  /*4e730*/  STS.U16 [R23+0x20c00], R14 ;  /* 0x020c000e17007388 */ /* 0x000fe40000000400 */
[----:B------:R-:W-:Y:S02]  /*4e740*/  STS.U16 [R23+0x21400], R15 ;  /* 0x0214000f17007388 */ /* 0x000fe40000000400 */
[----:B------:R1:W-:Y:S01]  /*4e750*/  STS.U16 [R23+0x21c00], R24 ;  /* 0x021c001817007388 */ /* 0x0003e20000000400 */
[----:B------:R4:W-:Y:S01]  /*4e760*/  STS.U16 [R23+0x22400], R21 ;  /* 0x0224001517007388 */ /* 0x0009e20000000400 */
        /* <DEDUP_REMOVED lines=12> */
[----:B------:R-:W-:Y:S03]  /*4e830*/  STS.U16 [R23+0x28c00], R28 ;  /* 0x028c001c17007388 */ /* 0x000fe60000000400 */
[----:B0-----:R-:W2:Y:S01]  /*4e840*/  LDL.LU R25, [R1+0x28] ;  /* 0x0000280001197983 */ /* 0x001ea20000300800 */
[----:B------:R-:W-:Y:S02]  /*4e850*/  STS.U16 [R23+0x29400], R0 ;  /* 0x0294000017007388 */ /* 0x000fe40000000400 */
[----:B-1----:R-:W2:Y:S02]  /*4e860*/  LDL.LU R24, [R1+0x24] ;  /* 0x0000240001187983 */ /* 0x002ea40000300800 */
[----:B------:R0:W-:Y:S01]  /*4e870*/  STS.U16 [R23+0x29c00], R9 ;  /* 0x029c000917007388 */ /* 0x0001e20000000400 */
[----:B----4-:R-:W4:Y:S04]  /*4e880*/  LDL.LU R21, [R1+0x20] ;  /* 0x0000200001157983 */ /* 0x010f280000300800 */
[----:B------:R1:W-:Y:S01]  /*4e890*/  STS.U16 [R23+0x2a400], R10 ;  /* 0x02a4000a17007388 */ /* 0x0003e20000000400 */
[----:B------:R1:W-:Y:S02]  /*4e8a0*/  STS.U16 [R23+0x2ac00], R11 ;  /* 0x02ac000b17007388 */ /* 0x0003e40000000400 */
[----:B------:R3:W-:Y:S02]  /*4e8b0*/  STS.U16 [R23+0x2b400], R12 ;  /* 0x02b4000c17007388 */ /* 0x0007e40000000400 */
[----:B------:R3:W-:Y:S01]  /*4e8c0*/  STS.U16 [R23+0x2bc00], R13 ;  /* 0x02bc000d17007388 */ /* 0x0007e20000000400 */
[----:B------:R3:W-:Y:S04]  /*4e8d0*/  STS.U16 [R23+0x2c400], R27 ;  /* 0x02c4001b17007388 */ /* 0x0007e80000000400 */
[----:B0-----:R-:W4:Y:S01]  /*4e8e0*/  LDL.LU R9, [R1+0x23c] ;  /* 0x00023c0001097983 */ /* 0x001f220000300800 */
[----:B-1----:R-:W4:Y:S02]  /*4e8f0*/  LDL.LU R10, [R1+0x228] ;  /* 0x00022800010a7983 */ /* 0x002f240000300800 */
[----:B------:R-:W4:Y:S01]  /*4e900*/  LDL.LU R11, [R1+0x214] ;  /* 0x00021400010b7983 */ /* 0x000f220000300800 */
[----:B---3--:R-:W3:Y:S01]  /*4e910*/  LDL.LU R12, [R1+0x200] ;  /* 0x00020000010c7983 */ /* 0x008ee20000300800 */
[----:B------:R-:W3:Y:S02]  /*4e920*/  LDL.LU R13, [R1+0x1ec] ;  /* 0x0001ec00010d7983 */ /* 0x000ee40000300800 */
[----:B------:R0:W-:Y:S02]  /*4e930*/  STS.U16 [R23+0x2cc00], R29 ;  /* 0x02cc001d17007388 */ /* 0x0001e40000000400 */
[----:B------:R-:W3:Y:S01]  /*4e940*/  LDL.LU R27, [R1+0x1d8] ;  /* 0x0001d800011b7983 */ /* 0x000ee20000300800 */
[----:B------:R1:W-:Y:S04]  /*4e950*/  STS.U16 [R23+0x2d400], R2 ;  /* 0x02d4000217007388 */ /* 0x0003e80000000400 */
[----:B0-----:R-:W3:Y:S01]  /*4e960*/  LDL.LU R29, [R1+0x1c4] ;  /* 0x0001c400011d7983 */ /* 0x001ee20000300800 */
[----:B-1----:R-:W3:Y:S02]  /*4e970*/  LDL.LU R2, [R1+0x1a0] ;  /* 0x0001a00001027983 */ /* 0x002ee40000300800 */
[----:B------:R-:W3:Y:S01]  /*4e980*/  LDL.LU R14, [R1+0x18c] ;  /* 0x00018c00010e7983 */ /* 0x000ee20000300800 */
[----:B------:R-:W3:Y:S04]  /*4e990*/  LDL.LU R15, [R1+0x178] ;  /* 0x00017800010f7983 */ /* 0x000ee80000300800 */
        /* <DEDUP_REMOVED lines=14> */
[----:B--2---:R0:W-:Y:S04]  /*4ea80*/  STS.U16 [R23+0x2dc00], R19 ;  /* 0x02dc001317007388 */ /* 0x0041e80000000400 */
[----:B0-----:R-:W2:Y:S04]  /*4ea90*/  LDL.LU R19, [R1+0x64c4] ;  /* 0x0064c40001137983 */ /* 0x001ea80000300800 */
[----:B--2---:R0:W-:Y:S04]  /*4eaa0*/  STS.U16 [R23+0x2e400], R19 ;  /* 0x02e4001317007388 */ /* 0x0041e80000000400 */
[----:B0-----:R-:W2:Y:S01]  /*4eab0*/  LDL.LU R19, [R1+0x64c0] ;  /* 0x0064c00001137983 */ /* 0x001ea20000300800 */
[----:B------:R0:W-:Y:S02]  /*4eac0*/  STS.U16 [R23+0x2ec00], R25 ;  /* 0x02ec001917007388 */ /* 0x0001e40000000400 */
[----:B------:R1:W-:Y:S02]  /*4ead0*/  STS.U16 [R23+0x2f400], R24 ;  /* 0x02f4001817007388 */ /* 0x0003e40000000400 */
[----:B----4-:R4:W-:Y:S01]  /*4eae0*/  STS.U16 [R23+0x2fc00], R21 ;  /* 0x02fc001517007388 */ /* 0x0109e20000000400 */
[----:B0-----:R-:W3:Y:S01]  /*4eaf0*/  LDL.LU R25, [R1+0x64bc] ;  /* 0x0064bc0001197983 */ /* 0x001ee20000300800 */
[----:B-1----:R-:W3:Y:S02]  /*4eb00*/  LDL.LU R24, [R1+0x64b8] ;  /* 0x0064b80001187983 */ /* 0x002ee40000300800 */
[----:B----4-:R-:W3:Y:S02]  /*4eb10*/  LDL.LU R23, [R1+0x64b4] ;  /* 0x0064b40001177983 */ /* 0x010ee40000300800 */
[----:B------:R-:W3:Y:S02]  /*4eb20*/  LDL.LU R21, [R1+0x64b0] ;  /* 0x0064b00001157983 */ /* 0x000ee40000300800 */
[----:B--2---:R-:W-:-:S05]  /*4eb30*/  IMAD.SHL.U32 R19, R19, 0x2, RZ ;  /* 0x0000000213137824 */ /* 0x004fca00078e00ff */
[----:B------:R-:W-:-:S05]  /*4eb40*/  LOP3.LUT R19, R19, 0x50, RZ, 0x3c, !PT ;  /* 0x0000005013137812 */ /* 0x000fca00078e3cff */
[----:B------:R0:W-:Y:S01]  /*4eb50*/  STS.U16 [R19+0x20500], R9 ;  /* 0x0205000913007388 */ /* 0x0001e20000000400 */
[----:B------:R1:W-:Y:S02]  /*4eb60*/  STS.U16 [R19+0x20d00], R10 ;  /* 0x020d000a13007388 */ /* 0x0003e40000000400 */
[----:B------:R2:W-:Y:S02]  /*4eb70*/  STS.U16 [R19+0x21500], R11 ;  /* 0x0215000b13007388 */ /* 0x0005e40000000400 */
[----:B---3--:R3:W-:Y:S01]  /*4eb80*/  STS.U16 [R19+0x21d00], R12 ;  /* 0x021d000c13007388 */ /* 0x0087e20000000400 */
        /* <DEDUP_REMOVED lines=9> */
[----:B------:R1:W-:Y:S03]  /*4ec20*/  STS.U16 [R19+0x23d00], R2 ;  /* 0x023d000213007388 */ /* 0x0003e60000000400 */
[----:B0-----:R-:W2:Y:S01]  /*4ec30*/  LDL.LU R29, [R1+0x6494] ;  /* 0x00649400011d7983 */ /* 0x001ea20000300800 */
[----:B-1----:R-:W2:Y:S02]  /*4ec40*/  LDL.LU R2, [R1+0x6490] ;  /* 0x0064900001027983 */ /* 0x002ea40000300800 */
[----:B------:R-:W-:Y:S02]  /*4ec50*/  STS.U16 [R19+0x24500], R14 ;  /* 0x0245000e13007388 */ /* 0x000fe40000000400 */
[----:B------:R-:W-:Y:S01]  /*4ec60*/  STS.U16 [R19+0x24d00], R15 ;  /* 0x024d000f13007388 */ /* 0x000fe20000000400 */
[----:B------:R0:W-:Y:S01]  /*4ec70*/  STS.U16 [R19+0x25500], R17 ;  /* 0x0255001113007388 */ /* 0x0001e20000000400 */
[----:B------:R1:W-:Y:S02]  /*4ec80*/  STS.U16 [R19+0x25d00], R16 ;  /* 0x025d001013007388 */ /* 0x0003e40000000400 */
[----:B------:R0:W-:Y:S02]  /*4ec90*/  STS.U16 [R19+0x26500], R18 ;  /* 0x0265001213007388 */ /* 0x0001e40000000400 */
[----:B------:R-:W-:Y:S01]  /*4eca0*/  STS.U16 [R19+0x26d00], R20 ;  /* 0x026d001413007388 */ /* 0x000fe20000000400 */
[----:B------:R-:W-:Y:S01]  /*4ecb0*/  STS.U16 [R19+0x27500], R22 ;  /* 0x0275001613007388 */ /* 0x000fe20000000400 */
[----:B------:R-:W-:Y:S02]  /*4ecc0*/  STS.U16 [R19+0x27d00], R26 ;  /* 0x027d001a13007388 */ /* 0x000fe40000000400 */
[----:B------:R1:W-:Y:S02]  /*4ecd0*/  STS.U16 [R19+0x28500], R3 ;  /* 0x0285000313007388 */ /* 0x0003e40000000400 */
[----:B------:R1:W-:Y:S01]  /*4ece0*/  STS.U16 [R19+0x28d00], R4 ;  /* 0x028d000413007388 */ /* 0x0003e20000000400 */
[----:B------:R1:W-:Y:S01]  /*4ecf0*/  STS.U16 [R19+0x29500], R5 ;  /* 0x0295000513007388 */ /* 0x0003e20000000400 */
[----:B------:R1:W-:Y:S02]  /*4ed00*/  STS.U16 [R19+0x29d00], R6 ;  /* 0x029d000613007388 */ /* 0x0003e40000000400 */
[----:B------:R1:W-:Y:S02]  /*4ed10*/  STS.U16 [R19+0x2a500], R7 ;  /* 0x02a5000713007388 */ /* 0x0003e40000000400 */
[----:B------:R1:W-:Y:S01]  /*4ed20*/  STS.U16 [R19+0x2ad00], R8 ;  /* 0x02ad000813007388 */ /* 0x0003e20000000400 */
[----:B------:R1:W-:Y:S01]  /*4ed30*/  STS.U16 [R19+0x2b500], R28 ;  /* 0x02b5001c13007388 */ /* 0x0003e20000000400 */
[----:B------:R1:W-:Y:S03]  /*4ed40*/  STS.U16 [R19+0x2bd00], R0 ;  /* 0x02bd000013007388 */ /* 0x0003e60000000400 */
[----:B0-----:R-:W3:Y:S01]  /*4ed50*/  LDL.LU R17, [R1+0x238] ;  /* 0x0002380001117983 */ /* 0x001ee20000300800 */
[----:B-1----:R-:W3:Y:S03]  /*4ed60*/  LDL.LU R16, [R1+0x224] ;  /* 0x0002240001107983 */ /* 0x002ee60000300800 */
[----:B------:R-:W3:Y:S01]  /*4ed70*/  LDL.LU R18, [R1+0x210] ;  /* 0x0002100001127983 */ /* 0x000ee20000300800 */
[----:B------:R-:W3:Y:S03]  /*4ed80*/  LDL.LU R14, [R1+0x1fc] ;  /* 0x0001fc00010e7983 */ /* 0x000ee60000300800 */
        /* <DEDUP_REMOVED lines=9> */
[----:B0-----:R-:W0:Y:S02]  /*4ee20*/  S2R R2, SR_TID.X ;  /* 0x0000000000027919 */ /* 0x001e240000002100 */
[----:B0-----:R-:W-:-:S02]  /*4ee30*/  LOP3.LUT R15, R2, 0x7f, RZ, 0xc0, !PT ;  /* 0x0000007f020f7812 */ /* 0x001fc400078ec0ff */
[----:B------:R-:W2:Y:S01]  /*4ee40*/  LDL.LU R2, [R1+0x138] ;  /* 0x0001380001027983 */ /* 0x000ea20000300800 */
[----:B------:R-:W2:Y:S03]  /*4ee50*/  LDL.LU R22, [R1+0xc0] ;  /* 0x0000c00001167983 */ /* 0x000ea60000300800 */
[----:B------:R0:W-:Y:S01]  /*4ee60*/  STS.U16 [R19+0x2cd00], R29 ;  /* 0x02cd001d13007388 */ /* 0x0001e20000000400 */
[C---:B------:R-:W-:Y:S02]  /*4ee70*/  IMAD.SHL.U32 R20, R15.reuse, 0x2, RZ ;  /* 0x000000020f147824 */ /* 0x040fe400078e00ff */
[----:B------:R-:W2:Y:S02]  /*4ee80*/  LDL.LU R26, [R1+0xac] ;  /* 0x0000ac00011a7983 */ /* 0x000ea40000300800 */
[----:B------:R1:W-:Y:S01]  /*4ee90*/  STS.U16 [R19+0x2d500], R27 ;  /* 0x02d5001b13007388 */ /* 0x0003e20000000400 */
[----:B------:R1:W-:Y:S01]  /*4eea0*/  STS.U16 [R19+0x2dd00], R13 ;  /* 0x02dd000d13007388 */ /* 0x0003e20000000400 */
[----:B---3--:R3:W-:Y:S01]  /*4eeb0*/  STS.U16 [R19+0x2e500], R12 ;  /* 0x02e5000c13007388 */ /* 0x0087e20000000400 */
[----:B------:R-:W-:Y:S01]  /*4eec0*/  LOP3.LUT R20, R20, 0x60, RZ, 0x3c, !PT ;  /* 0x0000006014147812 */ /* 0x000fe200078e3cff */
[----:B------:R3:W-:Y:S01]  /*4eed0*/  STS.U16 [R19+0x2ed00], R11 ;  /* 0x02ed000b13007388 */ /* 0x0007e20000000400 */
[----:B0-----:R-:W2:Y:S01]  /*4eee0*/  LDL.LU R29, [R1+0x8] ;  /* 0x00000800011d7983 */ /* 0x001ea20000300800 */
[----:B-1----:R-:W2:Y:S03]  /*4eef0*/  LDL.LU R27, [R1+0xc] ;  /* 0x00000c00011b7983 */ /* 0x002ea60000300800 */
[----:B----4-:R0:W-:Y:S04]  /*4ef00*/  STS.U16 [R19+0x2f500], R10 ;  /* 0x02f5000a13007388 */ /* 0x0101e80000000400 */
[----:B------:R-:W4:Y:S01]  /*4ef10*/  LDL.LU R13, [R1+0xd4] ;  /* 0x0000d400010d7983 */ /* 0x000f220000300800 */
[----:B---3--:R-:W3:Y:S02]  /*4ef20*/  LDL.LU R12, [R1+0xe8] ;  /* 0x0000e800010c7983 */ /* 0x008ee40000300800 */
[----:B------:R1:W-:Y:S01]  /*4ef30*/  STS.U16 [R19+0x2fd00], R9 ;  /* 0x02fd000913007388 */ /* 0x0003e20000000400 */
[----:B------:R-:W3:Y:S01]  /*4ef40*/  LDL.LU R11, [R1+0xfc] ;  /* 0x0000fc00010b7983 */ /* 0x000ee20000300800 */
[----:B------:R1:W-:Y:S02]  /*4ef50*/  STS.U16 [R20+0x20600], R17 ;  /* 0x0206001114007388 */ /* 0x0003e40000000400 */
[----:B------:R1:W-:Y:S01]  /*4ef60*/  STS.U16 [R20+0x20e00], R16 ;  /* 0x020e001014007388 */ /* 0x0003e20000000400 */
[----:B0-----:R-:W3:Y:S01]  /*4ef70*/  LDL.LU R10, [R1+0x110] ;  /* 0x00011000010a7983 */ /* 0x001ee20000300800 */
[----:B-1----:R-:W3:Y:S02]  /*4ef80*/  LDL.LU R19, [R1+0x648c] ;  /* 0x00648c0001137983 */ /* 0x002ee40000300800 */
[----:B------:R-:W3:Y:S02]  /*4ef90*/  LDL.LU R9, [R1+0x124] ;  /* 0x0001240001097983 */ /* 0x000ee40000300800 */
[----:B------:R0:W-:Y:S01]  /*4efa0*/  STS.U16 [R20+0x21600], R18 ;  /* 0x0216001214007388 */ /* 0x0001e20000000400 */
[----:B------:R1:W-:Y:S04]  /*4efb0*/  STS.U16 [R20+0x21e00], R14 ;  /* 0x021e000e14007388 */ /* 0x0003e80000000400 */
[----:B------:R-:W4:Y:S01]  /*4efc0*/  LDL.LU R17, [R1+0x6488] ;  /* 0x0064880001117983 */ /* 0x000f220000300800 */
[----:B------:R-:W4:Y:S02]  /*4efd0*/  LDL.LU R16, [R1+0x6484] ;  /* 0x0064840001107983 */ /* 0x000f240000300800 */
[----:B------:R1:W-:Y:S02]  /*4efe0*/  STS.U16 [R20+0x22600], R3 ;  /* 0x0226000314007388 */ /* 0x0003e40000000400 */
[----:B------:R1:W-:Y:S01]  /*4eff0*/  STS.U16 [R20+0x22e00], R4 ;  /* 0x022e000414007388 */ /* 0x0003e20000000400 */
[----:B------:R1:W-:Y:S04]  /*4f000*/  STS.U16 [R20+0x23600], R5 ;  /* 0x0236000514007388 */ /* 0x0003e80000000400 */
[----:B0-----:R-:W4:Y:S01]  /*4f010*/  LDL.LU R18, [R1+0x6480] ;  /* 0x0064800001127983 */ /* 0x001f220000300800 */
[----:B-1----:R-:W4:Y:S03]  /*4f020*/  LDL.LU R14, [R1] ;  /* 0x00000000010e7983 */ /* 0x002f260000300800 */
[----:B------:R0:W-:Y:S04]  /*4f030*/  STS.U16 [R20+0x23e00], R6 ;  /* 0x023e000614007388 */ /* 0x0001e80000000400 */
[----:B------:R-:W4:Y:S01]  /*4f040*/  LDL.LU R3, [R1+0x647c] ;  /* 0x00647c0001037983 */ /* 0x000f220000300800 */
[----:B------:R-:W4:Y:S02]  /*4f050*/  LDL.LU R4, [R1+0x6478] ;  /* 0x0064780001047983 */ /* 0x000f240000300800 */
[----:B------:R-:W4:Y:S02]  /*4f060*/  LDL.LU R5, [R1+0x6474] ;  /* 0x0064740001057983 */ /* 0x000f240000300800 */
[----:B------:R1:W-:Y:S01]  /*4f070*/  STS.U16 [R20+0x24600], R7 ;  /* 0x0246000714007388 */ /* 0x0003e20000000400 */
[----:B------:R1:W-:Y:S01]  /*4f080*/  STS.U16 [R20+0x24e00], R8 ;  /* 0x024e000814007388 */ /* 0x0003e20000000400 */
[----:B------:R1:W-:Y:S03]  /*4f090*/  STS.U16 [R20+0x25600], R28 ;  /* 0x0256001c14007388 */ /* 0x0003e60000000400 */
[----:B0-----:R-:W4:Y:S01]  /*4f0a0*/  LDL.LU R6, [R1+0x6470] ;  /* 0x0064700001067983 */ /* 0x001f220000300800 */
[----:B------:R0:W-:Y:S03]  /*4f0b0*/  STS.U16 [R20+0x25e00], R0 ;  /* 0x025e000014007388 */ /* 0x0001e60000000400 */
[----:B-1----:R-:W4:Y:S01]  /*4f0c0*/  LDL.LU R7, [R1+0x646c] ;  /* 0x00646c0001077983 */ /* 0x002f220000300800 */
[----:B------:R-:W4:Y:S02]  /*4f0d0*/  LDL.LU R8, [R1+0x6468] ;  /* 0x0064680001087983 */ /* 0x000f240000300800 */
[----:B------:R-:W4:Y:S01]  /*4f0e0*/  LDL.LU R28, [R1+0x6464] ;  /* 0x00646400011c7983 */ /* 0x000f220000300800 */
[----:B0-----:R-:W4:Y:S04]  /*4f0f0*/  LDL.LU R0, [R1+0x6460] ;  /* 0x0064600001007983 */ /* 0x001f280000300800 */
[----:B--2---:R0:W-:Y:S04]  /*4f100*/  STS.U16 [R20+0x26600], R2 ;  /* 0x0266000214007388 */ /* 0x0041e80000000400 */
[----:B0-----:R-:W2:Y:S04]  /*4f110*/  LDL.LU R2, [R1+0x645c] ;  /* 0x00645c0001027983 */ /* 0x001ea80000300800 */
[----:B---3--:R-:W-:Y:S01]  /*4f120*/  STS.U16 [R20+0x26e00], R9 ;  /* 0x026e000914007388 */ /* 0x008fe20000000400 */
[----:B------:R-:W-:Y:S02]  /*4f130*/  STS.U16 [R20+0x27600], R10 ;  /* 0x0276000a14007388 */ /* 0x000fe40000000400 */
[----:B------:R-:W-:Y:S02]  /*4f140*/  STS.U16 [R20+0x27e00], R11 ;  /* 0x027e000b14007388 */ /* 0x000fe40000000400 */
[----:B------:R-:W-:Y:S01]  /*4f150*/  STS.U16 [R20+0x28600], R12 ;  /* 0x0286000c14007388 */ /* 0x000fe20000000400 */
[----:B----4-:R-:W-:Y:S01]  /*4f160*/  STS.U16 [R20+0x28e00], R13 ;  /* 0x028e000d14007388 */ /* 0x010fe20000000400 */
[----:B------:R0:W-:Y:S02]  /*4f170*/  STS.U16 [R20+0x29600], R22 ;  /* 0x0296001614007388 */ /* 0x0001e40000000400 */
[----:B------:R1:W-:Y:S01]  /*4f180*/  STS.U16 [R20+0x29e00], R26 ;  /* 0x029e001a14007388 */ /* 0x0003e20000000400 */
[----:B0-----:R-:W3:Y:S01]  /*4f190*/  LDL.LU R22, [R1+0x234] ;  /* 0x0002340001167983 */ /* 0x001ee20000300800 */
[----:B-1----:R-:W4:Y:S03]  /*4f1a0*/  LDL.LU R26, [R1+0x220] ;  /* 0x00022000011a7983 */ /* 0x002f260000300800 */
[----:B--2---:R0:W-:Y:S01]  /*4f1b0*/  STS.U16 [R20+0x2a600], R2 ;  /* 0x02a6000214007388 */ /* 0x0041e20000000400 */
[----:B------:R1:W-:Y:S03]  /*4f1c0*/  STS.U16 [R20+0x2ae00], R0 ;  /* 0x02ae000014007388 */ /* 0x0003e60000000400 */
[----:B0-----:R-:W2:Y:S01]  /*4f1d0*/  LDL.LU R2, [R1+0x20c] ;  /* 0x00020c0001027983 */ /* 0x001ea20000300800 */
[----:B-1----:R-:W2:Y:S02]  /*4f1e0*/  LDL.LU R0, [R1+0x1f8] ;  /* 0x0001f80001007983 */ /* 0x002ea40000300800 */
[----:B------:R-:W2:Y:S02]  /*4f1f0*/  LDL.LU R9, [R1+0x134] ;  /* 0x0001340001097983 */ /* 0x000ea40000300800 */
[----:B------:R-:W2:Y:S01]  /*4f200*/  LDL.LU R10, [R1+0x120] ;  /* 0x00012000010a7983 */ /* 0x000ea20000300800 */
[----:B------:R-:W2:Y:S01]  /*4f210*/  LDL.LU R11, [R1+0x10c] ;  /* 0x00010c00010b7983 */ /* 0x000ea20000300800 */
[----:B------:R-:W2:Y:S03]  /*4f220*/  LDL.LU R12, [R1+0xf8] ;  /* 0x0000f800010c7983 */ /* 0x000ea60000300800 */
[----:B------:R0:W-:Y:S01]  /*4f230*/  STS.U16 [R20+0x2b600], R27 ;  /* 0x02b6001b14007388 */ /* 0x0001e20000000400 */
[----:B------:R-:W2:Y:S02]  /*4f240*/  LDL.LU R13, [R1+0xe4] ;  /* 0x0000e400010d7983 */ /* 0x000ea40000300800 */
[----:B------:R1:W-:Y:S02]  /*4f250*/  STS.U16 [R20+0x2be00], R29 ;  /* 0x02be001d14007388 */ /* 0x0003e40000000400 */
[----:B------:R-:W-:Y:S01]  /*4f260*/  IMAD.SHL.U32 R15, R15, 0x2, RZ ;  /* 0x000000020f0f7824 */ /* 0x000fe200078e00ff */
[----:B------:R3:W-:Y:S01]  /*4f270*/  STS.U16 [R20+0x2c600], R14 ;  /* 0x02c6000e14007388 */ /* 0x0007e20000000400 */
[----:B------:R3:W-:Y:S02]  /*4f280*/  STS.U16 [R20+0x2ce00], R28 ;  /* 0x02ce001c14007388 */ /* 0x0007e40000000400 */
[----:B------:R4:W-:Y:S01]  /*4f290*/  STS.U16 [R20+0x2d600], R8 ;  /* 0x02d6000814007388 */ /* 0x0009e20000000400 */
[----:B0-----:R-:W2:Y:S01]  /*4f2a0*/  LDL.LU R27, [R1+0xd0] ;  /* 0x0000d000011b7983 */ /* 0x001ea20000300800 */
[----:B-1----:R-:W2:Y:S02]  /*4f2b0*/  LDL.LU R29, [R1+0xa8] ;  /* 0x0000a800011d7983 */ /* 0x002ea40000300800 */
[----:B------:R0:W-:Y:S01]  /*4f2c0*/  STS.U16 [R20+0x2de00], R7 ;  /* 0x02de000714007388 */ /* 0x0001e20000000400 */
[----:B---3--:R-:W3:Y:S01]  /*4f2d0*/  LDL.LU R14, [R1+0x94] ;  /* 0x00009400010e7983 */ /* 0x008ee20000300800 */
[----:B------:R-:W3:Y:S02]  /*4f2e0*/  LDL.LU R28, [R1+0x148] ;  /* 0x00014800011c7983 */ /* 0x000ee40000300800 */
[----:B----4-:R-:W4:Y:S02]  /*4f2f0*/  LDL.LU R8, [R1+0x15c] ;  /* 0x00015c0001087983 */ /* 0x010f240000300800 */
[----:B------:R1:W-:Y:S01]  /*4f300*/  STS.U16 [R20+0x2e600], R6 ;  /* 0x02e6000614007388 */ /* 0x0003e20000000400 */
[----:B------:R-:W-:Y:S01]  /*4f310*/  LOP3.LUT R15, R15, 0x70, RZ, 0x3c, !PT ;  /* 0x000000700f0f7812 */ /* 0x000fe200078e3cff */
[----:B------:R1:W-:Y:S04]  /*4f320*/  STS.U16 [R20+0x2ee00], R5 ;  /* 0x02ee000514007388 */ /* 0x0003e80000000400 */
[----:B0-----:R-:W3:Y:S01]  /*4f330*/  LDL.LU R7, [R1+0x170] ;  /* 0x0001700001077983 */ /* 0x001ee20000300800 */
[----:B------:R0:W-:Y:S02]  /*4f340*/  STS.U16 [R20+0x2f600], R4 ;  /* 0x02f6000414007388 */ /* 0x0001e40000000400 */
[----:B------:R0:W-:Y:S02]  /*4f350*/  STS.U16 [R20+0x2fe00], R3 ;  /* 0x02fe000314007388 */ /* 0x0001e40000000400 */
[----:B------:R0:W-:Y:S01]  /*4f360*/  STS.U16 [R15+0x20700], R22 ;  /* 0x020700160f007388 */ /* 0x0001e20000000400 */
[----:B-1----:R-:W3:Y:S01]  /*4f370*/  LDL.LU R6, [R1+0x184] ;  /* 0x0001840001067983 */ /* 0x002ee20000300800 */
[----:B------:R-:W3:Y:S03]  /*4f380*/  LDL.LU R5, [R1+0x198] ;  /* 0x0001980001057983 */ /* 0x000ee60000300800 */
[----:B0-----:R-:W3:Y:S01]  /*4f390*/  LDL.LU R4, [R1+0x1ac] ;  /* 0x0001ac0001047983 */ /* 0x001ee20000300800 */
[----:B------:R-:W3:Y:S02]  /*4f3a0*/  LDL.LU R20, [R1+0x6458] ;  /* 0x0064580001147983 */ /* 0x000ee40000300800 */
[----:B------:R-:W3:Y:S02]  /*4f3b0*/  LDL.LU R3, [R1+0x1e4] ;  /* 0x0001e40001037983 */ /* 0x000ee40000300800 */
[----:B------:R-:W4:Y:S01]  /*4f3c0*/  LDL.LU R22, [R1+0x6454] ;  /* 0x0064540001167983 */ /* 0x000f220000300800 */
[----:B------:R0:W-:Y:S04]  /*4f3d0*/  STS.U16 [R15+0x20f00], R26 ;  /* 0x020f001a0f007388 */ /* 0x0001e80000000400 */
[----:B0-----:R-:W4:Y:S04]  /*4f3e0*/  LDL.LU R26, [R1+0x6450] ;  /* 0x00645000011a7983 */ /* 0x001f280000300800 */
[----:B--2---:R0:W-:Y:S01]  /*4f3f0*/  STS.U16 [R15+0x21700], R2 ;  /* 0x021700020f007388 */ /* 0x0041e20000000400 */
[----:B------:R1:W-:Y:S03]  /*4f400*/  STS.U16 [R15+0x21f00], R0 ;  /* 0x021f00000f007388 */ /* 0x0003e60000000400 */
[----:B0-----:R-:W2:Y:S01]  /*4f410*/  LDL.LU R2, [R1+0x644c] ;  /* 0x00644c0001027983 */ /* 0x001ea20000300800 */
[----:B-1----:R-:W2:Y:S03]  /*4f420*/  LDL.LU R0, [R1+0x6448] ;  /* 0x0064480001007983 */ /* 0x002ea60000300800 */
[----:B---3--:R-:W-:Y:S04]  /*4f430*/  STS.U16 [R15+0x22700], R3 ;  /* 0x022700030f007388 */ /* 0x008fe80000000400 */
[----:B--2---:R0:W-:Y:S01]  /*4f440*/  STS.U16 [R15+0x22f00], R0 ;  /* 0x022f00000f007388 */ /* 0x0041e20000000400 */
[----:B------:R-:W-:Y:S02]  /*4f450*/  STS.U16 [R15+0x23700], R4 ;  /* 0x023700040f007388 */ /* 0x000fe40000000400 */
[----:B------:R-:W-:Y:S02]  /*4f460*/  STS.U16 [R15+0x23f00], R5 ;  /* 0x023f00050f007388 */ /* 0x000fe40000000400 */
[----:B------:R-:W-:Y:S01]  /*4f470*/  STS.U16 [R15+0x24700], R6 ;  /* 0x024700060f007388 */ /* 0x000fe20000000400 */
[----:B------:R-:W-:Y:S01]  /*4f480*/  STS.U16 [R15+0x24f00], R7 ;  /* 0x024f00070f007388 */ /* 0x000fe20000000400 */
        /* <DEDUP_REMOVED lines=9> */
[----:B0-----:R-:W2:Y:S04]  /*4f520*/  LDL R0, [R1+0xd30] ;  /* 0x000d300001007983 */ /* 0x001ea80000100800 */
[----:B-1----:R-:W3:Y:S01]  /*4f530*/  LDL R2, [R1+0xd3c] ;  /* 0x000d3c0001027983 */ /* 0x002ee20000100800 */
        /* <DEDUP_REMOVED lines=13> */
[----:B------:R-:W-:Y:S06]  /*4f610*/  BAR.SYNC.DEFER_BLOCKING 0x0 ;  /* 0x0000000000007b1d */ /* 0x000fec0000010000 */
[----:B--2---:R-:W-:Y:S04]  /*4f620*/  LDSM.16.MT88.4 R12, [R0] ;  /* 0x00000000000c783b */ /* 0x004fe80000004200 */
[----:B---3--:R-:W0:Y:S04]  /*4f630*/  LDSM.16.M88.4 R8, [R2+0x20000] ;  /* 0x020000000208783b */ /* 0x008e280000000200 */
[----:B------:R-:W1:Y:S04]  /*4f640*/  LDSM.16.M88.4 R4, [R2+0x21000] ;  /* 0x021000000204783b */ /* 0x000e680000000200 */
[----:B------:R-:W2:Y:S04]  /*4f650*/  LDSM.16.M88.4 R16, [R2+0x22000] ;  /* 0x022000000210783b */ /* 0x000ea80000000200 */
[----:B------:R-:W-:Y:S04]  /*4f660*/  LDSM.16.M88.4 R24, [R2+0x26000] ;  /* 0x026000000218783b */ /* 0x000fe80000000200 */
[----:B0-----:R-:W-:Y:S01]  /*4f670*/  STL.64 [R1+0x50], R8 ;  /* 0x0000500801007387 */ /* 0x001fe20000100a00 */
[----:B------:R-:W-:Y:S02]  /*4f680*/  STL.64 [R1+0x58], R10 ;  /* 0x0000580a01007387 */ /* 0x000fe40000100a00 */
[----:B------:R-:W0:Y:S04]  /*4f690*/  LDSM.16.M88.4 R8, [R2+0x23000] ;  /* 0x023000000208783b */ /* 0x000e280000000200 */
[----:B-1----:R1:W-:Y:S01]  /*4f6a0*/  STL.64 [R1+0x40], R4 ;  /* 0x0000400401007387 */ /* 0x0023e20000100a00 */
[----:B------:R-:W-:Y:S01]  /*4f6b0*/  STL.64 [R1+0x48], R6 ;  /* 0x0000480601007387 */ /* 0x000fe20000100a00 */
[----:B--2---:R-:W-:Y:S02]  /*4f6c0*/  STL.64 [R1+0x30], R16 ;  /* 0x0000301001007387 */ /* 0x004fe40000100a00 */
[----:B------:R-:W-:Y:S02]  /*4f6d0*/  STL.64 [R1+0x38], R18 ;  /* 0x0000381201007387 */ /* 0x000fe40000100a00 */
[----:B------:R-:W2:Y:S04]  /*4f6e0*/  LDSM.16.M88.4 R16, [R2+0x24000] ;  /* 0x024000000210783b */ /* 0x000ea80000000200 */
[----:B0-----:R-:W-:Y:S01]  /*4f6f0*/  STL.64 [R1+0x20], R8 ;  /* 0x0000200801007387 */ /* 0x001fe20000100a00 */
[----:B-1----:R-:W-:-:S02]  /*4f700*/  IMAD.MOV.U32 R4, RZ, RZ, R8 ;  /* 0x000000ffff047224 */ /* 0x002fc400078e0008 */
[----:B------:R-:W-:Y:S02]  /*4f710*/  STL.64 [R1+0x28], R10 ;  /* 0x0000280a01007387 */ /* 0x000fe40000100a00 */
[----:B------:R-:W-:Y:S02]  /*4f720*/  IMAD.MOV.U32 R29, RZ, RZ, R9 ;  /* 0x000000ffff1d7224 */ /* 0x000fe400078e0009 */
[----:B------:R-:W0:Y:S04]  /*4f730*/  LDSM.16.M88.4 R8, [R2+0x25000] ;  /* 0x025000000208783b */ /* 0x000e280000000200 */
[----:B--2---:R-:W-:Y:S01]  /*4f740*/  STL.64 [R1+0x10], R16 ;  /* 0x0000101001007387 */ /* 0x004fe20000100a00 */
[----:B------:R-:W-:Y:S02]  /*4f750*/  STL.64 [R1+0x18], R18 ;  /* 0x0000181201007387 */ /* 0x000fe40000100a00 */
[----:B------:R-:W-:Y:S01]  /*4f760*/  LDSM.16.M88.4 R16, [R2+0x28000] ;  /* 0x028000000210783b */ /* 0x000fe20000000200 */
[----:B0-----:R-:W-:Y:S03]  /*4f770*/  STL.64 [R1], R8 ;  /* 0x0000000801007387 */ /* 0x001fe60000100a00 */
[----:B------:R-:W-:-:S02]  /*4f780*/  IMAD.MOV.U32 R28, RZ, RZ, R8 ;  /* 0x000000ffff1c7224 */ /* 0x000fc400078e0008 */
[----:B------:R-:W-:Y:S02]  /*4f790*/  STL.64 [R1+0x8], R10 ;  /* 0x0000080a01007387 */ /* 0x000fe40000100a00 */
[----:B------:R-:W-:Y:S02]  /*4f7a0*/  IMAD.MOV.U32 R0, RZ, RZ, R9 ;  /* 0x000000ffff007224 */ /* 0x000fe400078e0009 */
[----:B------:R-:W0:Y:S04]  /*4f7b0*/  LDSM.16.M88.4 R8, [R2+0x27000] ;  /* 0x027000000208783b */ /* 0x000e280000000200 */
[----:B------:R-:W-:Y:S01]  /*4f7c0*/  STL [R1+0x55ac], R26 ;  /* 0x0055ac1a01007387 */ /* 0x000fe20000100800 */
[----:B------:R-:W-:Y:S03]  /*4f7d0*/  STL [R1+0x55a8], R27 ;  /* 0x0055a81b01007387 */ /* 0x000fe60000100800 */
[----:B0-----:R-:W-:Y:S01]  /*4f7e0*/  STL.64 [R1+0xc0], R8 ;  /* 0x0000c00801007387 */ /* 0x001fe20000100a00 */
[----:B------:R-:W-:-:S02]  /*4f7f0*/  IMAD.MOV.U32 R3, RZ, RZ, R8 ;  /* 0x000000ffff037224 */ /* 0x000fc400078e0008 */
[----:B------:R-:W-:Y:S02]  /*4f800*/  STL.64 [R1+0xc8], R10 ;  /* 0x0000c80a01007387 */ /* 0x000fe40000100a00 */
[----:B------:R-:W-:Y:S02]  /*4f810*/  IMAD.MOV.U32 R5, RZ, RZ, R9 ;  /* 0x000000ffff057224 */ /* 0x000fe400078e0009 */
[----:B------:R-:W0:Y:S04]  /*4f820*/  LDSM.16.M88.4 R8, [R2+0x29000] ;  /* 0x029000000208783b */ /* 0x000e280000000200 */
[----:B------:R-:W-:Y:S01]  /*4f830*/  STL.64 [R1+0xb0], R16 ;  /* 0x0000b01001007387 */ /* 0x000fe20000100a00 */
[----:B------:R-:W-:Y:S02]  /*4f840*/  STL.64 [R1+0xb8], R18 ;  /* 0x0000b81201007387 */ /* 0x000fe40000100a00 */
[----:B------:R-:W-:Y:S01]  /*4f850*/  LDSM.16.M88.4 R16, [R2+0x2b000] ;  /* 0x02b000000210783b */ /* 0x000fe20000000200 */
[----:B0-----:R-:W-:Y:S03]  /*4f860*/  STL.64 [R1+0xa0], R8 ;  /* 0x0000a00801007387 */ /* 0x001fe60000100a00 */
[----:B------:R-:W-:-:S02]  /*4f870*/  IMAD.MOV.U32 R23, RZ, RZ, R8 ;  /* 0x000000ffff177224 */ /* 0x000fc400078e0008 */
[----:B------:R-:W-:Y:S02]  /*4f880*/  STL.64 [R1+0xa8], R10 ;  /* 0x0000a80a01007387 */ /* 0x000fe40000100a00 */
[----:B------:R-:W-:Y:S02]  /*4f890*/  IMAD.MOV.U32 R22, RZ, RZ, R9 ;  /* 0x000000ffff167224 */ /* 0x000fe400078e0009 */
[----:B------:R-:W0:Y:S04]  /*4f8a0*/  LDSM.16.M88.4 R8, [R2+0x2a000] ;  /* 0x02a000000208783b */ /* 0x000e280000000200 */
[----:B0-----:R-:W-:Y:S01]  /*4f8b0*/  STL.64 [R1+0x90], R8 ;  /* 0x0000900801007387 */ /* 0x001fe20000100a00 */
[----:B------:R-:W-:Y:S02]  /*4f8c0*/  STL.64 [R1+0x98], R10 ;  /* 0x0000980a01007387 */ /* 0x000fe40000100a00 */
[----:B------:R-:W0:Y:S04]  /*4f8d0*/  LDSM.16.M88.4 R8, [R2+0x2c000] ;  /* 0x02c000000208783b */ /* 0x000e280000000200 */
[----:B------:R-:W-:Y:S01]  /*4f8e0*/  STL.64 [R1+0x80], R16 ;  /* 0x0000801001007387 */ /* 0x000fe20000100a00 */
[----:B------:R-:W-:Y:S04]  /*4f8f0*/  STL.64 [R1+0x88], R18 ;  /* 0x0000881201007387 */ /* 0x000fe80000100a00 */
[----:B0-----:R-:W-:Y:S01]  /*4f900*/  STL.64 [R1+0x70], R8 ;  /* 0x0000700801007387 */ /* 0x001fe20000100a00 */
[----:B------:R-:W-:-:S02]  /*4f910*/  IMAD.MOV.U32 R27, RZ, RZ, R8 ;  /* 0x000000ffff1b7224 */ /* 0x000fc400078e0008 */
[----:B------:R-:W-:Y:S02]  /*4f920*/  STL.64 [R1+0x78], R10 ;  /* 0x0000780a01007387 */ /* 0x000fe40000100a00 */
[----:B------:R-:W-:Y:S02]  /*4f930*/  IMAD.MOV.U32 R26, RZ, RZ, R9 ;  /* 0x000000ffff1a7224 */ /* 0x000fe400078e0009 */
[----:B------:R-:W0:Y:S04]  /*4f940*/  LDSM.16.M88.4 R8, [R2+0x2d000] ;  /* 0x02d000000208783b */ /* 0x000e280000000200 */
[----:B------:R1:W-:Y:S01]  /*4f950*/  STL.64 [R1+0x63f0], R26 ;  /* 0x0063f01a01007387 */ /* 0x0003e20000100a00 */
[----:B------:R2:W-:Y:S02]  /*4f960*/  STL.64 [R1+0x63e8], R24 ;  /* 0x0063e81801007387 */ /* 0x0005e40000100a00 */
[----:B-1----:R-:W-:-:S05]  /*4f970*/  IMAD.MOV.U32 R27, RZ, RZ, R3 ;  /* 0x000000ffff1b7224 */ /* 0x002fca00078e0003 */
[----:B------:R1:W-:Y:S04]  /*4f980*/  STL [R1+0x6430], R27 ;  /* 0x0064301b01007387 */ /* 0x0003e80000100800 */
[----:B0-----:R-:W-:Y:S01]  /*4f990*/  STL.64 [R1+0x60], R8 ;  /* 0x0000600801007387 */ /* 0x001fe20000100a00 */
[----:B------:R-:W-:Y:S02]  /*4f9a0*/  STL.64 [R1+0x68], R10 ;  /* 0x0000680a01007387 */ /* 0x000fe40000100a00 */
[----:B--2---:R-:W2:Y:S02]  /*4f9b0*/  LDL.LU.64 R24, [R1+0x1340] ;  /* 0x0013400001187983 */ /* 0x004ea40000300a00 */
[----:B-1----:R-:W3:Y:S02]  /*4f9c0*/  LDL.LU.64 R26, [R1+0x1348] ;  /* 0x00134800011a7983 */ /* 0x002ee40000300a00 */
[----:B------:R-:W-:-:S02]  /*4f9d0*/  IMAD.MOV.U32 R20, RZ, RZ, R8 ;  /* 0x000000ffff147224 */ /* 0x000fc400078e0008 */
[----:B------:R-:W-:Y:S02]  /*4f9e0*/  IMAD.MOV.U32 R3, RZ, RZ, R9 ;  /* 0x000000ffff037224 */ /* 0x000fe400078e0009 */
[----:B------:R-:W0:Y:S04]  /*4f9f0*/  LDSM.16.M88.4 R8, [R2+0x2e000] ;  /* 0x02e000000208783b */ /* 0x000e280000000200 */
[----:B---3--:R-:W-:Y:S01]  /*4fa00*/  STL.64 [R1+0x6440], R26 ;  /* 0x0064401a01007387 */ /* 0x008fe20000100a00 */
[----:B--2---:R1:W-:Y:S03]  /*4fa10*/  STL.64 [R1+0x6438], R24 ;  /* 0x0064381801007387 */ /* 0x0043e60000100a00 */
[----:B-1----:R-:W2:Y:S01]  /*4fa20*/  LDL.64 R24, [R1+0x50] ;  /* 0x0000500001187983 */ /* 0x002ea20000100a00 */
[----:B------:R1:W-:Y:S03]  /*4fa30*/  STL [R1+0x63f8], R20 ;  /* 0x0063f81401007387 */ /* 0x0003e60000100800 */
[----:B-1----:R-:W3:Y:S01]  /*4fa40*/  LDL.64 R20, [R1+0x10] ;  /* 0x0000100001147983 */ /* 0x002ee20000100a00 */
[----:B------:R-:W-:-:S02]  /*4fa50*/  IMAD.MOV.U32 R26, RZ, RZ, R5 ;  /* 0x000000ffff1a7224 */ /* 0x000fc400078e0005 */
[----:B------:R-:W-:Y:S02]  /*4fa60*/  IMAD.MOV.U32 R27, RZ, RZ, R4 ;  /* 0x000000ffff1b7224 */ /* 0x000fe400078e0004 */
[----:B------:R-:W1:Y:S04]  /*4fa70*/  LDSM.16.M88.4 R4, [R2+0x2f000] ;  /* 0x02f000000204783b */ /* 0x000e680000000200 */
[----:B---3--:R-:W-:Y:S01]  /*4fa80*/  STL.64 [R1+0x6408], R20 ;  /* 0x0064081401007387 */ /* 0x008fe20000100a00 */
[----:B0-----:R-:W-:Y:S02]  /*4fa90*/  STL [R1+0x552c], R10 ;  /* 0x00552c0a01007387 */ /* 0x001fe40000100800 */
[----:B------:R-:W-:Y:S02]  /*4faa0*/  STL [R1+0x5528], R11 ;  /* 0x0055280b01007387 */ /* 0x000fe40000100800 */
[----:B------:R0:W-:Y:S02]  /*4fab0*/  STL.64 [R1+0x6360], R8 ;  /* 0x0063600801007387 */ /* 0x0001e40000100a00 */
[----:B0-----:R-:W2:Y:S01]  /*4fac0*/  LDL.LU.64 R8, [R1+0x1370] ;  /* 0x0013700001087983 */ /* 0x001ea20000300a00 */
[----:B------:R-:W2:Y:S02]  /*4fad0*/  LDL.LU.64 R10, [R1+0x1378] ;  /* 0x00137800010a7983 */ /* 0x000ea40000300a00 */
[----:B-1----:R-:W-:Y:S02]  /*4fae0*/  STL [R1+0x572c], R6 ;  /* 0x00572c0601007387 */ /* 0x002fe40000100800 */
[----:B------:R-:W-:Y:S01]  /*4faf0*/  STL [R1+0x5728], R7 ;  /* 0x0057280701007387 */ /* 0x000fe20000100800 */
[----:B------:R0:W-:Y:S04]  /*4fb00*/  STL [R1+0x3848], R2 ;  /* 0x0038480201007387 */ /* 0x0001e80000100800 */
[----:B0-----:R-:W3:Y:S04]  /*4fb10*/  LDL R2, [R1+0xd30] ;  /* 0x000d300001027983 */ /* 0x001ee80000100800 */
[----:B---3--:R-:W0:Y:S01]  /*4fb20*/  LDSM.16.MT88.4 R16, [R2+0x80] ;  /* 0x000080000210783b */ /* 0x008e220000004200 */
[----:B--2---:R-:W-:Y:S03]  /*4fb30*/  HMMA.16816.F32.BF16 R8, R12, R24, R8 ;  /* 0x000000180c08723c */ /* 0x004fe60000041808 */
[----:B0-----:R0:W-:Y:S01]  /*4fb40*/  STL.64 [R1+0x6358], R18 ;  /* 0x0063581201007387 */ /* 0x0011e20000100a00 */
[----:B------:R-:W-:Y:S11]  /*4fb50*/  STL.64 [R1+0x6350], R16 ;  /* 0x0063501001007387 */ /* 0x000ff60000100a00 */
[----:B------:R-:W-:Y:S08]  /*4fb60*/  @!UPT UIADD3 URZ, URZ, URZ, URZ ;  /* 0x0000003f3f3ff290 */ /* 0x000ff0000fffe03f */
[----:B------:R-:W-:Y:S02]  /*4fb70*/  STL.64 [R1+0x450], R8 ;  /* 0x0004500801007387 */ /* 0x000fe40000100a00 */
[----:B------:R1:W-:Y:S02]  /*4fb80*/  STL.64 [R1+0x458], R10 ;  /* 0x0004580a01007387 */ /* 0x0003e40000100a00 */
[----:B0-----:R-:W-:Y:S02]  /*4fb90*/  IMAD.MOV.U32 R18, RZ, RZ, R26 ;  /* 0x000000ffff127224 */ /* 0x001fe400078e001a */
[----:B------:R-:W-:Y:S02]  /*4fba0*/  IMAD.MOV.U32 R19, RZ, RZ, R27 ;  /* 0x000000ffff137224 */ /* 0x000fe400078e001b */
[----:B-1----:R-:W-:Y:S02]  /*4fbb0*/  IMAD.MOV.U32 R11, RZ, RZ, R24 ;  /* 0x000000ffff0b7224 */ /* 0x002fe400078e0018 */
[----:B------:R-:W-:Y:S01]  /*4fbc0*/  IMAD.MOV.U32 R10, RZ, RZ, R25 ;  /* 0x000000ffff0a7224 */ /* 0x000fe200078e0019 */
[----:B------:R-:W2:Y:S01]  /*4fbd0*/  LDL.LU.64 R26, [R1+0x6440] ;  /* 0x00644000011a7983 */ /* 0x000ea20000300a00 */
[----:B------:R-:W2:Y:S03]  /*4fbe0*/  LDL.LU.64 R24, [R1+0x6438] ;  /* 0x0064380001187983 */ /* 0x000ea60000300a00 */
[----:B------:R-:W-:Y:S01]  /*4fbf0*/  STL.64 [R1+0x6400], R10 ;  /* 0x0064000a01007387 */ /* 0x000fe20000100a00 */
[----:B------:R-:W2:Y:S02]  /*4fc00*/  LDL.64 R8, [R1+0x40] ;  /* 0x0000400001087983 */ /* 0x000ea40000100a00 */
[----:B------:R-:W-:-:S02]  /*4fc10*/  IMAD.MOV.U32 R16, RZ, RZ, R23 ;  /* 0x000000ffff107224 */ /* 0x000fc400078e0017 */
[----:B------:R-:W-:Y:S01]  /*4fc20*/  IMAD.MOV.U32 R17, RZ, RZ, R22 ;  /* 0x000000ffff117224 */ /* 0x000fe200078e0016 */
[----:B--2---:R-:W-:Y:S11]  /*4fc30*/  HMMA.16816.F32.BF16 R24, R12, R8, R24 ;  /* 0x000000080c18723c */ /* 0x004ff60000041818 */
[----:B------:R-:W-:Y:S11]  /*4fc40*/  @!UPT UIADD3 URZ, URZ, URZ, URZ ;  /* 0x0000003f3f3ff290 */ /* 0x000ff6000fffe03f */
[----:B------:R-:W-:Y:S01]  /*4fc50*/  @!UPT UIADD3 URZ, URZ, URZ, URZ ;  /* 0x0000003f3f3ff290 */ /* 0x000fe2000fffe03f */
[----:B------:R-:W-:Y:S01]  /*4fc60*/  STL.64 [R1+0x440], R24 ;  /* 0x0004401801007387 */ /* 0x000fe20000100a00 */
[----:B------:R0:W-:Y:S03]  /*4fc70*/  STL.64 [R1+0x448], R26 ;  /* 0x0004481a01007387 */ /* 0x0001e60000100a00 */
[----:B0-----:R-:W2:Y:S01]  /*4fc80*/  LDL.LU R27, [R1+0x6430] ;  /* 0x00643000011b7983 */ /* 0x001ea20000300800 */
[----:B------:R-:W3:Y:S02]  /*4fc90*/  LDL.LU.64 R20, [R1+0x1310] ;  /* 0x0013100001147983 */ /* 0x000ee40000300a00 */
[----:B------:R-:W4:Y:S02]  /*4fca0*/  LDL.LU.64 R22, [R1+0x1318] ;  /* 0x0013180001167983 */ /* 0x000f240000300a00 */
[----:B------:R-:W-:Y:S02]  /*4fcb0*/  IMAD.MOV.U32 R7, RZ, RZ, R8 ;  /* 0x000000ffff077224 */ /* 0x000fe400078e0008 */
[----:B------:R-:W-:Y:S01]  /*4fcc0*/  IMAD.MOV.U32 R6, RZ, RZ, R9 ;  /* 0x000000ffff067224 */ /* 0x000fe200078e0009 */
[----:B----4-:R-:W-:Y:S01]  /*4fcd0*/  STL.64 [R1+0x6418], R22 ;  /* 0x0064181601007387 */ /* 0x010fe20000100a00 */
[----:B---3--:R0:W-:Y:S03]  /*4fce0*/  STL.64 [R1+0x6410], R20 ;  /* 0x0064101401007387 */ /* 0x0081e60000100a00 */
[----:B0-----:R-:W3:Y:S01]  /*4fcf0*/  LDL.64 R20, [R1+0x30] ;  /* 0x0000300001147983 */ /* 0x001ee20000100a00 */
[----:B------:R-:W4:Y:S02]  /*4fd00*/  LDL.LU.64 R8, [R1+0x11e0] ;  /* 0x0011e00001087983 */ /* 0x000f240000300a00 */
[----:B------:R-:W2:Y:S02]  /*4fd10*/  LDL.LU.64 R10, [R1+0x11e8] ;  /* 0x0011e800010a7983 */ /* 0x000ea40000300a00 */
[----:B--2---:R-:W-:Y:S01]  /*4fd20*/  STL.64 [R1+0x6428], R10 ;  /* 0x0064280a01007387 */ /* 0x004fe20000100a00 */
[----:B----4-:R0:W-:Y:S03]  /*4fd30*/  STL.64 [R1+0x6420], R8 ;  /* 0x0064200801007387 */ /* 0x0101e60000100a00 */
[----:B0-----:R-:W2:Y:S01]  /*4fd40*/  LDL.LU.64 R8, [R1+0x1320] ;  /* 0x0013200001087983 */ /* 0x001ea20000300a00 */
[----:B------:R-:W2:Y:S02]  /*4fd50*/  LDL.LU.64 R10, [R1+0x1328] ;  /* 0x00132800010a7983 */ /* 0x000ea40000300a00 */
[----:B------:R-:W-:-:S02]  /*4fd60*/  IMAD.MOV.U32 R23, RZ, RZ, R27 ;  /* 0x000000ffff177224 */ /* 0x000fc400078e001b */
[----:B------:R-:W4:Y:S01]  /*4fd70*/  LDL.LU.64 R24, [R1+0x1170] ;  /* 0x0011700001187983 */ /* 0x000f220000300a00 */
[----:B------:R-:W4:Y:S01]  /*4fd80*/  LDL.LU.64 R26, [R1+0x1178] ;  /* 0x00117800011a7983 */ /* 0x000f220000300a00 */
[----:B------:R0:W-:Y:S02]  /*4fd90*/  STL.64 [R1+0x63c8], R16 ;  /* 0x0063c81001007387 */ /* 0x0001e40000100a00 */
[----:B0-----:R-:W-:Y:S02]  /*4fda0*/  IMAD.MOV.U32 R16, RZ, RZ, R23 ;  /* 0x000000ffff107224 */ /* 0x001fe400078e0017 */
[----:B------:R-:W-:-:S05]  /*4fdb0*/  IMAD.MOV.U32 R17, RZ, RZ, R18 ;  /* 0x000000ffff117224 */ /* 0x000fca00078e0012 */
[----:B------:R-:W-:Y:S01]  /*4fdc0*/  STL.64 [R1+0x63e0], R16 ;  /* 0x0063e01001007387 */ /* 0x000fe20000100a00 */
[----:B------:R-:W-:Y:S02]  /*4fdd0*/  STL.64 [R1+0x6370], R6 ;  /* 0x0063700601007387 */ /* 0x000fe40000100a00 */
[----:B------:R0:W-:Y:S02]  /*4fde0*/  STL.64 [R1+0x6368], R4 ;  /* 0x0063680401007387 */ /* 0x0001e40000100a00 */
[----:B0-----:R-:W-:Y:S02]  /*4fdf0*/  IMAD.MOV.U32 R5, RZ, RZ, R0 ;  /* 0x000000ffff057224 */ /* 0x001fe400078e0000 */
[----:B---3--:R-:W-:Y:S01]  /*4fe00*/  IMAD.MOV.U32 R0, RZ, RZ, R21 ;  /* 0x000000ffff007224 */ /* 0x008fe200078e0015 */
[----:B--2---:R-:W-:Y:S11]  /*4fe10*/  HMMA.16816.F32.BF16 R8, R12, R20, R8 ;  /* 0x000000140c08723c */ /* 0x004ff60000041808 */
[----:B------:R-:W-:Y:S11]  /*4fe20*/  @!UPT UIADD3 URZ, URZ, URZ, URZ ;  /* 0x0000003f3f3ff290 */ /* 0x000ff6000fffe03f */
[----:B------:R-:W-:Y:S01]  /*4fe30*/  @!UPT UIADD3 URZ, URZ, URZ, URZ ;  /* 0x0000003f3f3ff290 */ /* 0x000fe2000fffe03f */
[----:B------:R-:W-:Y:S01]  /*4fe40*/  STL.64 [R1+0x430], R8 ;  /* 0x0004300801007387 */ /* 0x000fe20000100a00 */
[----:B------:R0:W-:Y:S03]  /*4fe50*/  STL.64 [R1+0x438], R10 ;  /* 0x0004380a01007387 */ /* 0x0001e60000100a00 */
[----:B0-----:R-:W2:Y:S01]  /*4fe60*/  LDL.LU.64 R10, [R1+0x6428] ;  /* 0x00642800010a7983 */ /* 0x001ea20000300a00 */
[----:B------:R-:W2:Y:S02]  /*4fe70*/  LDL.LU.64 R8, [R1+0x6420] ;  /* 0x0064200001087983 */ /* 0x000ea40000300a00 */
[----:B------:R-:W3:Y:S02]  /*4fe80*/  LDL.LU.64 R22, [R1+0x6418] ;  /* 0x0064180001167983 */ /* 0x000ee40000300a00 */
[----:B------:R-:W3:Y:S02]  /*4fe90*/  LDL.LU.64 R20, [R1+0x6410] ;  /* 0x0064100001147983 */ /* 0x000ee40000300a00 */
[----:B------:R-:W-:-:S02]  /*4fea0*/  IMAD.MOV.U32 R16, RZ, RZ, R19 ;  /* 0x000000ffff107224 */ /* 0x000fc400078e0013 */
[----:B------:R-:W-:Y:S01]  /*4feb0*/  IMAD.MOV.U32 R17, RZ, RZ, R29 ;  /* 0x000000ffff117224 */ /* 0x000fe200078e001d */
[----:B------:R-:W-:Y:S06]  /*4fec0*/  STL [R1+0x6390], R0 ;  /* 0x0063900001007387 */ /* 0x000fec0000100800 */
[C---:B---3--:R-:W-:Y:S01]  /*4fed0*/  HMMA.16816.F32.BF16 R16, R12.reuse, R16, R20 ;  /* 0x000000100c10723c */ /* 0x048fe20000041814 */
[----:B------:R-:W2:Y:S01]  /*4fee0*/  LDL.LU.64 R20, [R1+0x6408] ;  /* 0x0064080001147983 */ /* 0x000ea20000300a00 */
[----:B------:R-:W-:Y:S11]  /*4fef0*/  IMAD.MOV.U32 R4, RZ, RZ, R28 ;  /* 0x000000ffff047224 */ /* 0x000ff600078e001c */
[----:B------:R-:W-:Y:S10]  /*4ff00*/  @!UPT UIADD3 URZ, URZ, URZ, URZ ;  /* 0x0000003f3f3ff290 */ /* 0x000ff4000fffe03f */
[----:B------:R0:W-:Y:S01]  /*4ff10*/  STL.64 [R1+0x420], R16 ;  /* 0x0004201001007387 */ /* 0x0001e20000100a00 */
[----:B------:R1:W-:Y:S03]  /*4ff20*/  STL.64 [R1+0x428], R18 ;  /* 0x0004281201007387 */ /* 0x0003e60000100a00 */
[----:B0-----:R-:W3:Y:S01]  /*4ff30*/  LDL.LU.64 R16, [R1+0x11c0] ;  /* 0x0011c00001107983 */ /* 0x001ee20000300a00 */
[----:B-1----:R-:W3:Y:S01]  /*4ff40*/  LDL.LU.64 R18, [R1+0x11c8] ;  /* 0x0011c80001127983 */ /* 0x002ee20000300a00 */
[C---:B----4-:R-:W-:Y:S08]  /*4ff50*/  HMMA.16816.F32.BF16 R4, R12.reuse, R4, R24 ;  /* 0x000000040c04723c */ /* 0x050ff00000041818 */
[----:B--2---:R-:W-:Y:S11]  /*4ff60*/  HMMA.16816.F32.BF16 R8, R12, R20, R8 ;  /* 0x000000140c08723c */ /* 0x004ff60000041808 */
[----:B------:R-:W-:Y:S11]  /*4ff70*/  @!UPT UIADD3 URZ, URZ, URZ, URZ ;  /* 0x0000003f3f3ff290 */ /* 0x000ff6000fffe03f */
[----:B------:R-:W-:Y:S01]  /*4ff80*/  @!UPT UIADD3 URZ, URZ, URZ, URZ ;  /* 0x0000003f3f3ff290 */ /* 0x000fe2000fffe03f */
[----:B------:R-:W-:Y:S01]  /*4ff90*/  STL.64 [R1+0x410], R8 ;  /* 0x0004100801007387 */ /* 0x000fe20000100a00 */
[----:B------:R0:W-:Y:S03]  /*4ffa0*/  STL.64 [R1+0x418], R10 ;  /* 0x0004180a01007387 */ /* 0x0001e60000100a00 */
[----:B0-----:R-:W2:Y:S01]  /*4ffb0*/  LDL.LU.64 R10, [R1+0x6400] ;  /* 0x00640000010a7983 */ /* 0x001ea20000300a00 */
[----:B------:R-:W4:Y:S02]  /*4ffc0*/  LDL.LU R20, [R1+0x63f8] ;  /* 0x0063f80001147983 */ /* 0x000f240000300800 */
[----:B------:R-:W2:Y:S02]  /*4ffd0*/  LDL.LU.64 R26, [R1+0x63f0] ;  /* 0x0063f000011a7983 */ /* 0x000ea40000300a00 */
[----:B------:R-:W3:Y:S01]  /*4ffe0*/  LDL.LU.64 R24, [R1+0x63e8] ;  /* 0x0063e80001187983 */ /* 0x000ee20000300a00 */
[----:B------:R0:W-:Y:S01]  /*4fff0*/  STL.64 [R1+0x400], R4 ;  /* 0x0004000401007387 */ /* 0x0001e20000100a00 */
[----:B------:R1:W-:Y:S03]  /*50000*/  STL.64 [R1+0x408], R6 ;  /* 0x0004080601007387 */ /* 0x0003e60000100a00 */
[----:B0-----:R-:W2:Y:S01]  /*50010*/  LDL.LU.64 R4, [R1+0x1070] ;  /* 0x0010700001047983 */ /* 0x001ea20000300a00 */
[----:B-1----:R-:W2:Y:S02]  /*50020*/  LDL.LU.64 R6, [R1+0x1078] ;  /* 0x0010780001067983 */ /* 0x002ea40000300a00 */
[----:B------:R-:W-:-:S02]  /*50030*/  IMAD.MOV.U32 R0, RZ, RZ, R21 ;  /* 0x000000ffff007224 */ /* 0x000fc400078e0015 */
[----:B------:R-:W-:Y:S02]  /*50040*/  IMAD.MOV.U32 R9, RZ, RZ, R3 ;  /* 0x000000ffff097224 */ /* 0x000fe400078e0003 */
[----:B----4-:R-:W-:Y:S02]  /*50050*/  IMAD.MOV.U32 R8, RZ, RZ, R20 ;  /* 0x000000ffff087224 */ /* 0x010fe400078e0014 */
[----:B------:R-:W0:Y:S01]  /*50060*/  LDSM.16.MT88.4 R20, [R2+0x100] ;  /* 0x000100000214783b */ /* 0x000e220000004200 */
[----:B---3--:R-:W-:Y:S03]  /*50070*/  HMMA.16816.F32.BF16 R16, R12, R24, R16 ;  /* 0x000000180c10723c */ /* 0x008fe60000041810 */
[----:B--2---:R-:W-:Y:S01]  /*50080*/  STL.64 [R1+0x63d8], R6 ;  /* 0x0063d80601007387 */ /* 0x004fe20000100a00 */
[----:B------:R1:W-:Y:S03]  /*50090*/  STL.64 [R1+0x63d0], R4 ;  /* 0x0063d00401007387 */ /* 0x0003e60000100a00 */
[----:B-1----:R-:W2:Y:S01]  /*500a0*/  LDL.LU.64 R4, [R1+0x1190] ;  /* 0x0011900001047983 */ /* 0x002ea20000300a00 */
[----:B------:R-:W2:Y:S02]  /*500b0*/  LDL.LU.64 R6, [R1+0x1198] ;  /* 0x0011980001067983 */ /* 0x000ea40000300a00 */
[----:B------:R-:W-:Y:S01]  /*500c0*/  STL.64 [R1+0x6378], R8 ;  /* 0x0063780801007387 */ /* 0x000fe20000100a00 */
[----:B0-----:R-:W-:Y:S01]  /*500d0*/  STL.64 [R1+0x62c8], R22 ;  /* 0x0062c81601007387 */ /* 0x001fe20000100a00 */
[----:B------:R0:W-:Y:S03]  /*500e0*/  STL.64 [R1+0x62c0], R20 ;  /* 0x0062c01401007387 */ /* 0x0001e60000100a00 */
[----:B0-----:R-:W3:Y:S08]  /*500f0*/  LDL.64 R20, [R1+0xb0] ;  /* 0x0000b00001147983 */ /* 0x001ef00000100a00 */
[----:B------:R0:W-:Y:S02]  /*50100*/  STL.64 [R1+0x8e0], R16 ;  /* 0x0008e01001007387 */ /* 0x0001e40000100a00 */
[----:B0-----:R-:W2:Y:S01]  /*50110*/  LDL.LU.64 R16, [R1+0x63e0] ;  /* 0x0063e00001107983 */ /* 0x001ea20000300a00 */
[----:B------:R-:W-:-:S02]  /*50120*/  IMAD.MOV.U32 R28, RZ, RZ, R18 ;  /* 0x000000ffff1c7224 */ /* 0x000fc400078e0012 */
[----:B------:R-:W-:Y:S02]  /*50130*/  IMAD.MOV.U32 R3, RZ, RZ, R19 ;  /* 0x000000ffff037224 */ /* 0x000fe400078e0013 */
[----:B------:R-:W-:Y:S02]  /*50140*/  IMAD.MOV.U32 R8, RZ, RZ, R27 ;  /* 0x000000ffff087224 */ /* 0x000fe400078e001b */
[----:B------:R-:W-:Y:S01]  /*50150*/  IMAD.MOV.U32 R9, RZ, RZ, R26 ;  /* 0x000000ffff097224 */ /* 0x000fe200078e001a */
[----:B------:R-:W-:Y:S04]  /*50160*/  STL.64 [R1+0x63a0], R10 ;  /* 0x0063a00a01007387 */ /* 0x000fe80000100a00 */
[----:B------:R0:W-:Y:S04]  /*50170*/  STL.64 [R1+0x6398], R8 ;  /* 0x0063980801007387 */ /* 0x0001e80000100a00 */
[----:B0-----:R-:W3:Y:S01]  /*50180*/  LDL.LU.64 R8, [R1+0x10a0] ;  /* 0x0010a00001087983 */ /* 0x001ee20000300a00 */
[----:B------:R-:W3:Y:S02]  /*50190*/  LDL.LU.64 R10, [R1+0x10a8] ;  /* 0x0010a800010a7983 */ /* 0x000ee40000300a00 */
[----:B------:R-:W-:Y:S02]  /*501a0*/  STL [R1+0x5680], R3 ;  /* 0x0056800301007387 */ /* 0x000fe40000100800 */
[----:B------:R-:W-:Y:S01]  /*501b0*/  STL [R1+0x5668], R28 ;  /* 0x0056681c01007387 */ /* 0x000fe20000100800 */
[C---:B--2---:R-:W-:Y:S01]  /*501c0*/  HMMA.16816.F32.BF16 R16, R12.reuse, R16, R4 ;  /* 0x000000100c10723c */ /* 0x044fe20000041804 */
[----:B------:R-:W2:Y:S01]  /*501d0*/  LDL.LU.64 R6, [R1+0x63d8] ;  /* 0x0063d80001067983 */ /* 0x000ea20000300a00 */
[----:B------:R-:W2:Y:S11]  /*501e0*/  LDL.LU.64 R4, [R1+0x63d0] ;  /* 0x0063d00001047983 */ /* 0x000eb60000300a00 */
[----:B------:R-:W-:Y:S10]  /*501f0*/  @!UPT UIADD3 URZ, URZ, URZ, URZ ;  /* 0x0000003f3f3ff290 */ /* 0x000ff4000fffe03f */
[----:B------:R0:W-:Y:S01]  /*50200*/  STL.64 [R1+0x8d0], R16 ;  /* 0x0008d01001007387 */ /* 0x0001e20000100a00 */
[----:B------:R-:W-:Y:S03]  /*50210*/  STL [R1+0x8d8], R18 ;  /* 0x0008d81201007387 */ /* 0x000fe60000100800 */
[----:B0-----:R-:W2:Y:S01]  /*50220*/  LDL.LU.64 R16, [R1+0x63c8] ;  /* 0x0063c80001107983 */ /* 0x001ea20000300a00 */
[----:B---3--:R-:W-:Y:S01]  /*50230*/  HMMA.16816.F32.BF16 R8, R12, R20, R8 ;  /* 0x000000140c08723c */ /* 0x008fe20000041808 */
[----:B------:R-:W-:-:S05]  /*50240*/  IMAD.MOV.U32 R29, RZ, RZ, R19 ;  /* 0x000000ffff1d7224 */ /* 0x000fca00078e0013 */
[----:B------:R-:W-:Y:S01]  /*50250*/  STL [R1+0x55b0], R29 ;  /* 0x0055b01d01007387 */ /* 0x000fe20000100800 */
[----:B------:R-:W-:Y:S11]  /*50260*/  STL.64 [R1+0x6318], R20 ;  /* 0x0063181401007387 */ /* 0x000ff60000100a00 */
[----:B------:R-:W-:Y:S05]  /*50270*/  @!UPT UIADD3 URZ, URZ, URZ, URZ ;  /* 0x0000003f3f3ff290 */ /* 0x000fea000fffe03f */
[----:B------:R0:W-:Y:S01]  /*50280*/  STL.64 [R1+0x8c0], R8 ;  /* 0x0008c00801007387 */ /* 0x0001e20000100a00 */
[----:B------:R1:W-:Y:S01]  /*50290*/  STL.64 [R1+0x8c8], R10 ;  /* 0x0008c80a01007387 */ /* 0x0003e20000100a00 */
[C---:B--2---:R-:W-:Y:S11]  /*502a0*/  HMMA.16816.F32.BF16 R4, R12.reuse, R16, R4 ;  /* 0x000000100c04723c */ /* 0x044ff60000041804 */
[----:B------:R-:W-:Y:S11]  /*502b0*/  @!UPT UIADD3 URZ, URZ, URZ, URZ ;  /* 0x0000003f3f3ff290 */ /* 0x000ff6000fffe03f */
[----:B------:R-:W-:Y:S01]  /*502c0*/  @!UPT UIADD3 URZ, URZ, URZ, URZ ;  /* 0x0000003f3f3ff290 */ /* 0x000fe2000fffe03f */
[----:B------:R-:W-:Y:S01]  /*502d0*/  STL [R1+0x8b0], R4 ;  /* 0x0008b00401007387 */ /* 0x000fe20000100800 */
[----:B0-----:R-:W2:Y:S02]  /*502e0*/  LDL.LU.64 R8, [R1+0x1030] ;  /* 0x0010300001087983 */ /* 0x001ea40000300a00 */
[----:B-1----:R-:W3:Y:S02]  /*502f0*/  LDL.LU.64 R10, [R1+0x1038] ;  /* 0x00103800010a7983 */ /* 0x002ee40000300a00 */
[----:B------:R-:W-:Y:S02]  /*50300*/  IMAD.MOV.U32 R29, RZ, RZ, R5 ;  /* 0x000000ffff1d7224 */ /* 0x000fe400078e0005 */
[----:B------:R-:W-:Y:S02]  /*50310*/  IMAD.MOV.U32 R26, RZ, RZ, R6 ;  /* 0x000000ffff1a7224 */ /* 0x000fe400078e0006 */
[----:B------:R-:W-:Y:S01]  /*50320*/  IMAD.MOV.U32 R27, RZ, RZ, R7 ;  /* 0x000000ffff1b7224 */ /* 0x000fe200078e0007 */
[----:B---3--:R-:W-:Y:S01]  /*50330*/  STL.64 [R1+0x63b0], R10 ;  /* 0x0063b00a01007387 */ /* 0x008fe20000100a00 */
[----:B--2---:R0:W-:Y:S03]  /*50340*/  STL.64 [R1+0x63a8], R8 ;  /* 0x0063a80801007387 */ /* 0x0041e60000100a00 */
[----:B0-----:R-:W2:Y:S04]  /*50350*/  LDL R8, [R1+0x90] ;  /* 0x0000900001087983 */ /* 0x001ea80000100800 */
[----:B------:R-:W2:Y:S01]  /*50360*/  LDL R9, [R1+0x94] ;  /* 0x0000940001097983 */ /* 0x000ea20000100800 */
[----:B------:R-:W3:Y:S02]  /*50370*/  LDL.LU.64 R4, [R1+0xfd0] ;  /* 0x000fd00001047983 */ /* 0x000ee40000300a00 */
[----:B------:R-:W4:Y:S02]  /*50380*/  LDL.LU.64 R6, [R1+0xfd8] ;  /* 0x000fd80001067983 */ /* 0x000f240000300a00 */
[----:B----4-:R-:W-:Y:S01]  /*50390*/  STL.64 [R1+0x6388], R6 ;  /* 0x0063880601007387 */ /* 0x010fe20000100a00 */
[----:B---3--:R0:W-:Y:S03]  /*503a0*/  STL.64 [R1+0x6380], R4 ;  /* 0x0063800401007387 */ /* 0x0081e60000100a00 */
[----:B0-----:R-:W3:Y:S01]  /*503b0*/  LDL.LU.64 R4, [R1+0xff0] ;  /* 0x000ff00001047983 */ /* 0x001ee20000300a00 */
[----:B------:R-:W4:Y:S03]  /*503c0*/  LDL.LU.64 R6, [R1+0xff8] ;  /* 0x000ff80001067983 */ /* 0x000f260000300a00 */
[----:B----4-:R-:W-:Y:S01]  /*503d0*/  STL.64 [R1+0x63c0], R6 ;  /* 0x0063c00601007387 */ /* 0x010fe20000100a00 */
[----:B---3--:R0:W-:Y:S03]  /*503e0*/  STL.64 [R1+0x63b8], R4 ;  /* 0x0063b80401007387 */ /* 0x0081e60000100a00 */
[----:B0-----:R-:W2:Y:S01]  /*503f0*/  LDL.LU.64 R4, [R1+0x1060] ;  /* 0x0010600001047983 */ /* 0x001ea20000300a00 */
[----:B------:R-:W2:Y:S02]  /*50400*/  LDL.LU.64 R6, [R1+0x1068] ;  /* 0x0010680001067983 */ /* 0x000ea40000300a00 */
[----:B------:R-:W3:Y:S02]  /*50410*/  LDL.LU.64 R16, [R1+0xfc0] ;  /* 0x000fc00001107983 */ /* 0x000ee40000300a00 */
[----:B------:R-:W3:Y:S01]  /*50420*/  LDL.LU.64 R18, [R1+0xfc8] ;  /* 0x000fc80001127983 */ /* 0x000ee20000300a00 */
[----:B------:R-:W4:Y:S01]  /*50430*/  LDL.64 R20, [R1+0x20] ;  /* 0x0000200001147983 */ /* 0x000f220000100a00 */
[C---:B--2---:R-:W-:Y:S03]  /*50440*/  HMMA.16816.F32.BF16 R8, R12.reuse, R8, R4 ;  /* 0x000000080c08723c */ /* 0x044fe60000041804 */
[----:B----4-:R0:W-:Y:S04]  /*50450*/  STL.64 [R1+0x6338], R20 ;  /* 0x0063381401007387 */ /* 0x0101e80000100a00 */
[----:B0-----:R-:W2:Y:S01]  /*50460*/  LDL.LU.64 R20, [R1+0xf80] ;  /* 0x000f800001147983 */ /* 0x001ea20000300a00 */
[----:B------:R-:W2:Y:S02]  /*50470*/  LDL.LU.64 R22, [R1+0xf88] ;  /* 0x000f880001167983 */ /* 0x000ea40000300a00 */
[----:B------:R-:W-:Y:S02]  /*50480*/  STL [R1+0x568c], R27 ;  /* 0x00568c1b01007387 */ /* 0x000fe40000100800 */
[----:B------:R-:W-:Y:S01]  /*50490*/  STL [R1+0x5688], R26 ;  /* 0x0056881a01007387 */ /* 0x000fe20000100800 */
[----:B------:R0:W-:Y:S04]  /*504a0*/  STL.64 [R1+0x6328], R24 ;  /* 0x0063281801007387 */ /* 0x0001e80000100a00 */
[----:B0-----:R-:W4:Y:S04]  /*504b0*/  LDL R24, [R1+0x80] ;  /* 0x0000800001187983 */ /* 0x001f280000100800 */
[----:B------:R-:W4:Y:S01]  /*504c0*/  LDL R25, [R1+0x84] ;  /* 0x0000840001197983 */ /* 0x000f220000100800 */
[----:B------:R-:W-:Y:S02]  /*504d0*/  STL [R1+0x5684], R29 ;  /* 0x0056841d01007387 */ /* 0x000fe40000100800 */
[----:B------:R-:W2:Y:S02]  /*504e0*/  LDL.LU.64 R6, [R1+0x63c0] ;  /* 0x0063c00001067983 */ /* 0x000ea40000300a00 */
[----:B------:R-:W2:Y:S01]  /*504f0*/  LDL.LU.64 R4, [R1+0x63b8] ;  /* 0x0063b80001047983 */ /* 0x000ea20000300a00 */
[----:B------:R-:W-:Y:S01]  /*50500*/  STL.64 [R1+0x8a0], R8 ;  /* 0x0008a00801007387 */ /* 0x000fe20000100a00 */
[----:B------:R0:W-:Y:S03]  /*50510*/  STL.64 [R1+0x8a8], R10 ;  /* 0x0008a80a01007387 */ /* 0x0001e60000100a00 */
[----:B0-----:R-:W4:Y:S01]  /*50520*/  LDL.LU.64 R10, [R1+0x63b0] ;  /* 0x0063b000010a7983 */ /* 0x001f220000300a00 */
[----:B------:R-:W4:Y:S02]  /*50530*/  LDL.LU.64 R8, [R1+0x63a8] ;  /* 0x0063a80001087983 */ /* 0x000f240000300a00 */
[----:B----4-:R-:W-:Y:S01]  /*50540*/  HMMA.16816.F32.BF16 R24, R12, R24, R8 ;  /* 0x000000180c18723c */ /* 0x010fe20000041808 */
[----:B------:R-:W4:Y:S01]  /*50550*/  LDL.LU.64 R10, [R1+0x63a0] ;  /* 0x0063a000010a7983 */ /* 0x000f220000300a00 */
[----:B------:R-:W2:Y:S11]  /*50560*/  LDL.LU.64 R8, [R1+0x6398] ;  /* 0x0063980001087983 */ /* 0x000eb60000300a00 */
[----:B------:R-:W-:Y:S10]  /*50570*/  @!UPT UIADD3 URZ, URZ, URZ, URZ ;  /* 0x0000003f3f3ff290 */ /* 0x000ff4000fffe03f */
[----:B------:R0:W-:Y:S01]  /*50580*/  STL.64 [R1+0x890], R24 ;  /* 0x0008901801007387 */ /* 0x0001e20000100a00 */
[----:B------:R-:W-:Y:S03]  /*50590*/  STL.64 [R1+0x898], R26 ;  /* 0x0008981a01007387 */ /* 0x000fe60000100a00 */
[----:B0-----:R-:W2:Y:S01]  /*505a0*/  LDL R24, [R1+0x10] ;  /* 0x0000100001187983 */ /* 0x001ea20000100800 */
[----:B------:R-:W-:Y:S02]  /*505b0*/  IMAD.MOV.U32 R25, RZ, RZ, R0 ;  /* 0x000000ffff197224 */ /* 0x000fe400078e0000 */
[----:B------:R-:W3:Y:S03]  /*505c0*/  LDL.LU R0, [R1+0x6390] ;  /* 0x0063900001007983 */ /* 0x000ee60000300800 */
[----:B--2---:R4:W-:Y:S02]  /*505d0*/  STL.64 [R1+0x6340], R24 ;  /* 0x0063401801007387 */ /* 0x0049e40000100a00 */
[----:B----4-:R-:W-:-:S02]  /*505e0*/  IMAD.MOV.U32 R24, RZ, RZ, R11 ;  /* 0x000000ffff187224 */ /* 0x010fc400078e000b */
[----:B------:R-:W-:Y:S02]  /*505f0*/  IMAD.MOV.U32 R25, RZ, RZ, R10 ;  /* 0x000000ffff197224 */ /* 0x000fe400078e000a */
[C---:B------:R-:W-:Y:S01]  /*50600*/  HMMA.16816.F32.BF16 R8, R12.reuse, R8, R4 ;  /* 0x000000080c08723c */ /* 0x040fe20000041804 */
[----:B------:R-:W2:Y:S01]  /*50610*/  LDL.LU.64 R6, [R1+0x6388] ;  /* 0x0063880001067983 */ /* 0x000ea20000300a00 */
[----:B------:R-:W2:Y:S11]  /*50620*/  LDL.LU.64 R4, [R1+0x6380] ;  /* 0x0063800001047983 */ /* 0x000eb60000300a00 */
[----:B------:R-:W-:Y:S10]  /*50630*/  @!UPT UIADD3 URZ, URZ, URZ, URZ ;  /* 0x0000003f3f3ff290 */ /* 0x000ff4000fffe03f */
[----:B------:R0:W-:Y:S01]  /*50640*/  STL.64 [R1+0x880], R8 ;  /* 0x0008800801007387 */ /* 0x0001e20000100a00 */
[----:B------:R2:W-:Y:S03]  /*50650*/  STL.64 [R1+0x888], R10 ;  /* 0x0008880a01007387 */ /* 0x0005e60000100a00 */
[----:B0-----:R-:W2:Y:S02]  /*50660*/  LDL.LU.64 R8, [R1+0x6378] ;  /* 0x0063780001087983 */ /* 0x001ea40000300a00 */
[C---:B--2---:R-:W-:Y:S02]  /*50670*/  HMMA.16816.F32.BF16 R8, R12.reuse, R8, R4 ;  /* 0x000000080c08723c */ /* 0x044fe40000041804 */
[----:B------:R-:W2:Y:S01]  /*50680*/  LDL.LU.64 R6, [R1+0x6370] ;  /* 0x0063700001067983 */ /* 0x000ea20000300a00 */
[----:B------:R-:W4:Y:S11]  /*50690*/  LDL.LU.64 R4, [R1+0x6368] ;  /* 0x0063680001047983 */ /* 0x000f360000300a00 */
[----:B------:R-:W-:Y:S09]  /*506a0*/  @!UPT UIADD3 URZ, URZ, URZ, URZ ;  /* 0x0000003f3f3ff290 */ /* 0x000ff2000fffe03f */
[----:B------:R0:W-:Y:S01]  /*506b0*/  STL.64 [R1+0x870], R8 ;  /* 0x0008700801007387 */ /* 0x0001e20000100a00 */
[----:B------:R-:W-:Y:S03]  /*506c0*/  STL.64 [R1+0x878], R10 ;  /* 0x0008780a01007387 */ /* 0x000fe60000100a00 */
[----:B0-----:R-:W3:Y:S02]  /*506d0*/  LDL.LU.64 R8, [R1+0x6360] ;  /* 0x0063600001087983 */ /* 0x001ee40000300a00 */
[C---:B---3--:R-:W-:Y:S08]  /*506e0*/  HMMA.16816.F32.BF16 R16, R12.reuse, R8, R16 ;  /* 0x000000080c10723c */ /* 0x048ff00000041810 */
[----:B----4-:R-:W-:Y:S11]  /*506f0*/  HMMA.16816.F32.BF16 R12, R12, R4, R20 ;  /* 0x000000040c0c723c */ /* 0x010ff60000041814 */
[----:B------:R-:W-:Y:S04]  /*50700*/  @!UPT UIADD3 URZ, URZ, URZ, URZ ;  /* 0x0000003f3f3ff290 */ /* 0x000fe8000fffe03f */
[----:B------:R-:W-:Y:S01]  /*50710*/  STL.64 [R1+0x860], R16 ;  /* 0x0008601001007387 */ /* 0x000fe20000100a00 */
[----:B------:R0:W-:Y:S03]  /*50720*/  STL.64 [R1+0x868], R18 ;  /* 0x0008681201007387 */ /* 0x0001e60000100a00 */
[----:B0-----:R-:W3:Y:S01]  /*50730*/  LDL.LU.64 R18, [R1+0x6358] ;  /* 0x0063580001127983 */ /* 0x001ee20000300a00 */
[----:B------:R-:W3:Y:S02]  /*50740*/  LDL.LU.64 R16, [R1+0x6350] ;  /* 0x0063500001107983 */ /* 0x000ee40000300a00 */
[----:B------:R0:W-:Y:S02]  /*50750*/  STL.64 [R1+0x6348], R8 ;  /* 0x0063480801007387 */ /* 0x0001e40000100a00 */
[----:B0-----:R-:W3:Y:S01]  /*50760*/  LDL.LU.64 R8, [R1+0x12c0] ;  /* 0x0012c00001087983 */ /* 0x001ee20000300a00 */
[----:B------:R-:W3:Y:S02]  /*50770*/  LDL.LU.64 R10, [R1+0x12c8] ;  /* 0x0012c800010a7983 */ /* 0x000ee40000300a00 */
[----:B------:R-:W4:Y:S02]  /*50780*/  LDL.LU.64 R20, [R1+0x1290] ;  /* 0x0012900001147983 */ /* 0x000f240000300a00 */
[----:B------:R-:W4:Y:S01]  /*50790*/  LDL.LU.64 R22, [R1+0x1298] ;  /* 0x0012980001167983 */ /* 0x000f220000300a00 */
[----:B------:R0:W-:Y:S01]  /*507a0*/  STL.64 [R1+0x3f0], R12 ;  /* 0x0003f00c01007387 */ /* 0x0001e20000100a00 */
[----:B------:R-:W-:Y:S03]  /*507b0*/  STL.64 [R1+0x3f8], R14 ;  /* 0x0003f80e01007387 */ /* 0x000fe60000100a00 */
[----:B0-----:R-:W2:Y:S04]  /*507c0*/  LDL.64 R12, [R1] ;  /* 0x00000000010c7983 */ /* 0x001ea80000100a00 */
[----:B--2---:R0:W-:Y:S01]  /*507d0*/  STL.64 [R1+0x6330], R12 ;  /* 0x0063300c01007387 */ /* 0x0041e20000100a00 */
[----:B------:R-:W-:Y:S02]  /*507e0*/  STL [R1+0x62dc], R4 ;  /* 0x0062dc0401007387 */ /* 0x000fe40000100800 */
[----:B------:R1:W-:Y:S02]  /*507f0*/  STL [R1+0x62d8], R5 ;  /* 0x0062d80501007387 */ /* 0x0003e40000100800 */
[----:B0-----:R-:W-:-:S02]  /*50800*/  IMAD.MOV.U32 R12, RZ, RZ, R7 ;  /* 0x000000ffff0c7224 */ /* 0x001fc400078e0007 */
[----:B------:R-:W-:Y:S01]  /*50810*/  IMAD.MOV.U32 R13, RZ, RZ, R6 ;  /* 0x000000ffff0d7224 */ /* 0x000fe200078e0006 */
[----:B-1----:R-:W2:Y:S01]  /*50820*/  LDL.LU.64 R4, [R1+0x12a0] ;  /* 0x0012a00001047983 */ /* 0x002ea20000300a00 */
[----:B------:R-:W2:Y:S01]  /*50830*/  LDL.LU.64 R6, [R1+0x12a8] ;  /* 0x0012a80001067983 */ /* 0x000ea20000300a00 */
[C---:B---3--:R-:W-:Y:S01]  /*50840*/  HMMA.16816.F32.BF16 R24, R16.reuse, R24, R8 ;  /* 0x000000181018723c */ /* 0x048fe20000041808 */
[----:B------:R-:W3:Y:S11]  /*50850*/  LDL.LU.64 R8, [R1+0x6348] ;  /* 0x0063480001087983 */ /* 0x000ef60000300a00 */
[----:B------:R-:W-:Y:S11]  /*50860*/  @!UPT UIADD3 URZ, URZ, URZ, URZ ;  /* 0x0000003f3f3ff290 */ /* 0x000ff6000fffe03f */
[----:B------:R0:W-:Y:S01]  /*50870*/  STL.64 [R1+0x3d0], R24 ;  /* 0x0003d01801007387 */ /* 0x0001e20000100a00 */
[----:B------:R-:W-:Y:S03]  /*50880*/  STL.64 [R1+0x3d8], R26 ;  /* 0x0003d81a01007387 */ /* 0x000fe60000100a00 */
[----:B0-----:R-:W3:Y:S01]  /*50890*/  LDL.LU.64 R24, [R1+0x6340] ;  /* 0x0063400001187983 */ /* 0x001ee20000300a00 */
[----:B--2---:R-:W-:Y:S11]  /*508a0*/  HMMA.16816.F32.BF16 R4, R16, R12, R4 ;  /* 0x0000000c1004723c */ /* 0x004ff60000041804 */
[----:B------:R-:W-:Y:S11]  /*508b0*/  @!UPT UIADD3 URZ, URZ, URZ, URZ ;  /* 0x0000003f3f3ff290 */ /* 0x000ff6000fffe03f */
[----:B------:R-:W-:Y:S01]  /*508c0*/  @!UPT UIADD3 URZ, URZ, URZ, URZ ;  /* 0x0000003f3f3ff290 */ /* 0x000fe2000fffe03f */
[----:B------:R0:W-:Y:S01]  /*508d0*/  STL.64 [R1+0x3c0], R4 ;  /* 0x0003c00401007387 */ /* 0x0001e20000100a00 */
[----:B------:R-:W-:Y:S02]  /*508e0*/  IMAD.MOV.U32 R11, RZ, RZ, R7 ;  /* 0x000000ffff0b7224 */ /* 0x000fe400078e0007 */
[----:B------:R-:W-:Y:S02]  /*508f0*/  IMAD.MOV.U32 R10, RZ, RZ, R6 ;  /* 0x000000ffff0a7224 */ /* 0x000fe400078e0006 */
[----:B------:R-:W2:Y:S01]  /*50900*/  LDL.LU.64 R12, [R1+0x1160] ;  /* 0x00116000010c7983 */ /* 0x000ea20000300a00 */
[----:B------:R-:W2:Y:S04]  /*50910*/  LDL.LU.64 R14, [R1+0x1168] ;  /* 0x00116800010e7983 */ /* 0x000ea80000300a00 */
[----:B0-----:R-:W2:Y:S01]  /*50920*/  LDL.LU.64 R4, [R1+0x10d0] ;  /* 0x0010d00001047983 */ /* 0x001ea20000300a00 */
[----:B------:R-:W2:Y:S02]  /*50930*/  LDL.LU.64 R6, [R1+0x10d8] ;  /* 0x0010d80001067983 */ /* 0x000ea40000300a00 */
[----:B------:R-:W-:Y:S02]  /*50940*/  STL [R1+0x5734], R11 ;  /* 0x0057340b01007387 */ /* 0x000fe40000100800 */
[----:B------:R-:W-:Y:S01]  /*50950*/  STL [R1+0x5730], R10 ;  /* 0x0057300a01007387 */ /* 0x000fe20000100800 */
[----:B---3--:R0:W-:Y:S04]  /*50960*/  STL.64 [R1+0x62f0], R8 ;  /* 0x0062f00801007387 */ /* 0x0081e80000100a00 */
[----:B0-----:R-:W4:Y:S01]  /*50970*/  LDL R8, [R1+0x30] ;  /* 0x0000300001087983 */ /* 0x001f220000100800 */
[----:B------:R-:W-:-:S07]  /*50980*/  IMAD.MOV.U32 R9, RZ, RZ, R0 ;  /* 0x000000ffff097224 */ /* 0x000fce00078e0000 */
[----:B----4-:R-:W-:Y:S01]  /*50990*/  HMMA.16816.F32.BF16 R8, R16, R8, R20 ;  /* 0x000000081008723c */ /* 0x010fe20000041814 */
[----:B------:R-:W3:Y:S11]  /*509a0*/  LDL.LU.64 R20, [R1+0x6338] ;  /* 0x0063380001147983 */ /* 0x000ef60000300a00 */
[----:B------:R-:W-:Y:S11]  /*509b0*/  @!UPT UIADD3 URZ, URZ, URZ, URZ ;  /* 0x0000003f3f3ff290 */ /* 0x000ff6000fffe03f */
[----:B------:R0:W-:Y:S01]  /*509c0*/  STL.64 [R1+0x3b0], R8 ;  /* 0x0003b00801007387 */ /* 0x0001e20000100a00 */
[----:B------:R-:W-:Y:S03]  /*509d0*/  STL.64 [R1+0x3b8], R10 ;  /* 0x0003b80a01007387 */ /* 0x000fe60000100a00 */
[----:B0-----:R-:W4:Y:S04]  /*509e0*/  LDL.64 R8, [R1+0x90] ;  /* 0x0000900001087983 */ /* 0x001f280000100a00 */
[----:B----4-:R0:W-:Y:S04]  /*509f0*/  STL.64 [R1+0x6308], R8 ;  /* 0x0063080801007387 */ /* 0x0101e80000100a00 */
[----:B0-----:R-:W4:Y:S04]  /*50a00*/  LDL.64 R8, [R1+0xa0] ;  /* 0x0000a00001087983 */ /* 0x001f280000100a00 */
[----:B----4-:R0:W-:Y:S04]  /*50a10*/  STL.64 [R1+0x6320], R8 ;  /* 0x0063200801007387 */ /* 0x0101e80000100a00 */
[----:B0-----:R-:W4:Y:S01]  /*50a20*/  LDL.LU.64 R8, [R1+0x1270] ;  /* 0x0012700001087983 */ /* 0x001f220000300a00 */
[----:B------:R-:W4:Y:S02]  /*50a30*/  LDL.LU.64 R10, [R1+0x1278] ;  /* 0x00127800010a7983 */ /* 0x000f240000300a00 */
[----:B---3--:R-:W-:-:S02]  /*50a40*/  IMAD.MOV.U32 R0, RZ, RZ, R21 ;  /* 0x000000ffff007224 */ /* 0x008fc400078e0015 */
[----:B------:R-:W-:Y:S01]  /*50a50*/  IMAD.MOV.U32 R3, RZ, RZ, R20 ;  /* 0x000000ffff037224 */ /* 0x000fe200078e0014 */
[C---:B--2---:R-:W-:Y:S08]  /*50a60*/  HMMA.16816.F32.BF16 R24, R16.reuse, R24, R12 ;  /* 0x000000181018723c */ /* 0x044ff0000004180c */
[C---:B----4-:R-:W-:Y:S11]  /*50a70*/  HMMA.16816.F32.BF16 R8, R16.reuse, R20, R8 ;  /* 0x000000141008723c */ /* 0x050ff60000041808 */
[----:B------:R-:W-:Y:S11]  /*50a80*/  @!UPT UIADD3 URZ, URZ, URZ, URZ ;  /* 0x0000003f3f3ff290 */ /* 0x000ff6000fffe03f */
[----:B------:R-:W-:Y:S01]  /*50a90*/  @!UPT UIADD3 URZ, URZ, URZ, URZ ;  /* 0x0000003f3f3ff290 */ /* 0x000fe2000fffe03f */
[----:B------:R0:W-:Y:S01]  /*50aa0*/  STL.64 [R1+0x3a0], R8 ;  /* 0x0003a00801007387 */ /* 0x0001e20000100a00 */
[----:B------:R1:W-:Y:S03]  /*50ab0*/  STL.64 [R1+0x3a8], R10 ;  /* 0x0003a80a01007387 */ /* 0x0003e60000100a00 */
[----:B0-----:R-:W2:Y:S01]  /*50ac0*/  LDL.LU.64 R8, [R1+0x1130] ;  /* 0x0011300001087983 */ /* 0x001ea20000300a00 */
[----:B-1----:R-:W2:Y:S02]  /*50ad0*/  LDL.LU.64 R10, [R1+0x1138] ;  /* 0x00113800010a7983 */ /* 0x002ea40000300a00 */
[----:B------:R-:W3:Y:S02]  /*50ae0*/  LDL.LU.64 R20, [R1+0x1100] ;  /* 0x0011000001147983 */ /* 0x000ee40000300a00 */
[----:B------:R-:W3:Y:S01]  /*50af0*/  LDL.LU.64 R22, [R1+0x1108] ;  /* 0x0011080001167983 */ /* 0x000ee20000300a00 */
[----:B------:R-:W-:Y:S01]  /*50b00*/  STL [R1+0x62d4], R0 ;  /* 0x0062d40001007387 */ /* 0x000fe20000100800 */
[----:B------:R-:W-:Y:S02]  /*50b10*/  STL [R1+0x62d0], R3 ;  /* 0x0062d00301007387 */ /* 0x000fe40000100800 */
[----:B------:R-:W4:Y:S02]  /*50b20*/  LDL.LU.64 R12, [R1+0x6330] ;  /* 0x00633000010c7983 */ /* 0x000f240000300a00 */
[----:B------:R0:W-:Y:S01]  /*50b30*/  STL.64 [R1+0x390], R24 ;  /* 0x0003901801007387 */ /* 0x0001e20000100a00 */
[----:B------:R-:W-:Y:S04]  /*50b40*/  STL.64 [R1+0x398], R26 ;  /* 0x0003981a01007387 */ /* 0x000fe80000100a00 */
[----:B0-----:R-:W2:Y:S01]  /*50b50*/  LDL.LU.64 R24, [R1+0x6328] ;  /* 0x0063280001187983 */ /* 0x001ea20000300a00 */
[----:B----4-:R-:W-:Y:S01]  /*50b60*/  HMMA.16816.F32.BF16 R4, R16, R12, R4 ;  /* 0x0000000c1004723c */ /* 0x010fe20000041804 */
[----:B------:R-:W-:-:S02]  /*50b70*/  IMAD.MOV.U32 R29, RZ, RZ, R12 ;  /* 0x000000ffff1d7224 */ /* 0x000fc400078e000c */
[----:B------:R-:W-:Y:S02]  /*50b80*/  IMAD.MOV.U32 R28, RZ, RZ, R13 ;  /* 0x000000ffff1c7224 */ /* 0x000fe400078e000d */
[----:B------:R-:W0:Y:S11]  /*50b90*/  LDSM.16.MT88.4 R12, [R2+0x180] ;  /* 0x00018000020c783b */ /* 0x000e360000004200 */
[----:B------:R-:W-:Y:S07]  /*50ba0*/  @!UPT UIADD3 URZ, URZ, URZ, URZ ;  /* 0x0000003f3f3ff290 */ /* 0x000fee000fffe03f */
[----:B------:R1:W-:Y:S01]  /*50bb0*/  STL.64 [R1+0x380], R4 ;  /* 0x0003800401007387 */ /* 0x0003e20000100a00 */
[----:B------:R4:W-:Y:S03]  /*50bc0*/  STL.64 [R1+0x388], R6 ;  /* 0x0003880601007387 */ /* 0x0009e60000100a00 */
[----:B-1----:R-:W3:Y:S01]  /*50bd0*/  LDL.LU.64 R4, [R1+0xf50] ;  /* 0x000f500001047983 */ /* 0x002ee20000300a00 */
[----:B----4-:R-:W4:Y:S03]  /*50be0*/  LDL.LU.64 R6, [R1+0xf58] ;  /* 0x000f580001067983 */ /* 0x010f260000300a00 */
[----:B0-----:R-:W-:Y:S01]  /*50bf0*/  STL.64 [R1+0x61f8], R14 ;  /* 0x0061f80e01007387 */ /* 0x001fe20000100a00 */
[----:B------:R0:W-:Y:S03]  /*50c00*/  STL.64 [R1+0x61f0], R12 ;  /* 0x0061f00c01007387 */ /* 0x0001e60000100a00 */
[----:B0-----:R-:W3:Y:S01]  /*50c10*/  LDL.64 R12, [R1+0x70] ;  /* 0x00007000010c7983 */ /* 0x001ee20000100a00 */
[C---:B--2---:R-:W-:Y:S03]  /*50c20*/  HMMA.16816.F32.BF16 R8, R16.reuse, R24, R8 ;  /* 0x000000181008723c */ /* 0x044fe60000041808 */
[----:B---3--:R0:W-:Y:S04]  /*50c30*/  STL.64 [R1+0x6310], R12 ;  /* 0x0063100c01007387 */ /* 0x0081e80000100a00 */
[----:B0-----:R-:W2:Y:S11]  /*50c40*/  LDL.64 R12, [R1+0xc0] ;  /* 0x0000c000010c7983 */ /* 0x001eb60000100a00 */
[----:B------:R-:W-:Y:S05]  /*50c50*/  @!UPT UIADD3 URZ, URZ, URZ, URZ ;  /* 0x0000003f3f3ff290 */ /* 0x000fea000fffe03f */
[----:B------:R0:W-:Y:S02]  /*50c60*/  STL.64 [R1+0x840], R8 ;  /* 0x0008400801007387 */ /* 0x0001e40000100a00 */
[----:B------:R-:W-:Y:S01]  /*50c70*/  STL.64 [R1+0x848], R10 ;  /* 0x0008480a01007387 */ /* 0x000fe20000100a00 */
[----:B0-----:R-:W3:Y:S01]  /*50c80*/  LDL.LU.64 R8, [R1+0x6320] ;  /* 0x0063200001087983 */ /* 0x001ee20000300a00 */
[C---:B--2---:R-:W-:Y:S01]  /*50c90*/  HMMA.16816.F32.BF16 R20, R16.reuse, R12, R20 ;  /* 0x0000000c1014723c */ /* 0x044fe20000041814 */
[----:B------:R-:W-:Y:S02]  /*50ca0*/  IMAD.MOV.U32 R27, RZ, RZ, R12 ;  /* 0x000000ffff1b7224 */ /* 0x000fe400078e000c */
[----:B------:R-:W-:Y:S11]  /*50cb0*/  IMAD.MOV.U32 R26, RZ, RZ, R13 ;  /* 0x000000ffff1a7224 */ /* 0x000ff600078e000d */
[----:B------:R-:W-:Y:S09]  /*50cc0*/  @!UPT UIADD3 URZ, URZ, URZ, URZ ;  /* 0x0000003f3f3ff290 */ /* 0x000ff2000fffe03f */
[----:B------:R0:W-:Y:S01]  /*50cd0*/  STL.64 [R1+0x830], R20 ;  /* 0x0008301401007387 */ /* 0x0001e20000100a00 */
[----:B------:R-:W-:Y:S03]  /*50ce0*/  STL.64 [R1+0x838], R22 ;  /* 0x0008381601007387 */ /* 0x000fe60000100a00 */
[----:B0-----:R-:W4:Y:S01]  /*50cf0*/  LDL.LU.64 R20, [R1+0x6318] ;  /* 0x0063180001147983 */ /* 0x001f220000300a00 */
[----:B------:R-:W3:Y:S02]  /*50d00*/  LDL.LU.64 R12, [R1+0xf30] ;  /* 0x000f3000010c7983 */ /* 0x000ee40000300a00 */
[----:B------:R-:W3:Y:S02]  /*50d10*/  LDL.LU.64 R14, [R1+0xf38] ;  /* 0x000f3800010e7983 */ /* 0x000ee40000300a00 */
[----:B------:R-:W-:Y:S01]  /*50d20*/  STL.64 [R1+0x6298], R26 ;  /* 0x0062981a01007387 */ /* 0x000fe20000100a00 */
[----:B------:R0:W-:Y:S04]  /*50d30*/  STL.64 [R1+0x6290], R24 ;  /* 0x0062901801007387 */ /* 0x0001e80000100a00 */
[----:B0-----:R-:W2:Y:S01]  /*50d40*/  LDL.64 R24, [R1+0x80] ;  /* 0x0000800001187983 */ /* 0x001ea20000100a00 */
[C---:B----4-:R-:W-:Y:S08]  /*50d50*/  HMMA.16816.F32.BF16 R4, R16.reuse, R20, R4 ;  /* 0x000000141004723c */ /* 0x050ff00000041804 */
[----:B---3--:R-:W-:Y:S01]  /*50d60*/  HMMA.16816.F32.BF16 R12, R16, R8, R12 ;  /* 0x00000008100c723c */ /* 0x008fe2000004180c */
[----:B--2---:R0:W-:Y:S04]  /*50d70*/  STL.64 [R1+0x6300], R24 ;  /* 0x0063001801007387 */ /* 0x0041e80000100a00 */
[----:B0-----:R-:W2:Y:S01]  /*50d80*/  LDL.LU.64 R24, [R1+0xf10] ;  /* 0x000f100001187983 */ /* 0x001ea20000300a00 */
[----:B------:R-:W2:Y:S09]  /*50d90*/  LDL.LU.64 R26, [R1+0xf18] ;  /* 0x000f1800011a7983 */ /* 0x000eb20000300a00 */
[----:B------:R-:W-:Y:S02]  /*50da0*/  STL.64 [R1+0x820], R4 ;  /* 0x0008200401007387 */ /* 0x000fe40000100a00 */
[----:B------:R0:W-:Y:S02]  /*50db0*/  STL.64 [R1+0x828], R6 ;  /* 0x0008280601007387 */ /* 0x0001e40000100a00 */
[----:B0-----:R-:W-:-:S02]  /*50dc0*/  IMAD.MOV.U32 R7, RZ, RZ, R20 ;  /* 0x000000ffff077224 */ /* 0x001fc400078e0014 */
[----:B------:R-:W-:-:S05]  /*50dd0*/  IMAD.MOV.U32 R6, RZ, RZ, R21 ;  /* 0x000000ffff067224 */ /* 0x000fca00078e0015 */
[----:B------:R0:W-:Y:S01]  /*50de0*/  STL.64 [R1+0x62f8], R6 ;  /* 0x0062f80601007387 */ /* 0x0001e20000100a00 */
[----:B------:R-:W3:Y:S03]  /*50df0*/  LDL.LU.64 R4, [R1+0xf00] ;  /* 0x000f000001047983 */ /* 0x000ee60000300a00 */
[----:B0-----:R-:W3:Y:S01]  /*50e00*/  LDL.LU.64 R6, [R1+0xf08] ;  /* 0x000f080001067983 */ /* 0x001ee20000300a00 */
[----:B------:R-:W4:Y:S02]  /*50e10*/  LDL.LU.64 R20, [R1+0xed0] ;  /* 0x000ed00001147983 */ /* 0x000f240000300a00 */
[----:B------:R-:W4:Y:S02]  /*50e20*/  LDL.LU.64 R22, [R1+0xed8] ;  /* 0x000ed80001167983 */ /* 0x000f240000300a00 */
[----:B------:R0:W-:Y:S01]  /*50e30*/  STL.64 [R1+0x810], R12 ;  /* 0x0008100c01007387 */ /* 0x0001e20000100a00 */
[----:B------:R1:W-:Y:S04]  /*50e40*/  STL.64 [R1+0x818], R14 ;  /* 0x0008180e01007387 */ /* 0x0003e80000100a00 */
[----:B0-----:R-:W4:Y:S01]  /*50e50*/  LDL.LU.64 R12, [R1+0x6310] ;  /* 0x00631000010c7983 */ /* 0x001f220000300a00 */
[----:B-1----:R-:W-:-:S02]  /*50e60*/  IMAD.MOV.U32 R15, RZ, RZ, R8 ;  /* 0x000000ffff0f7224 */ /* 0x002fc400078e0008 */
[----:B------:R-:W-:Y:S02]  /*50e70*/  IMAD.MOV.U32 R14, RZ, RZ, R9 ;  /* 0x000000ffff0e7224 */ /* 0x000fe400078e0009 */
[----:B------:R-:W2:Y:S02]  /*50e80*/  LDL.LU.64 R8, [R1+0x6308] ;  /* 0x0063080001087983 */ /* 0x000ea40000300a00 */
[C---:B--2---:R-:W-:Y:S11]  /*50e90*/  HMMA.16816.F32.BF16 R24, R16.reuse, R8, R24 ;  /* 0x000000081018723c */ /* 0x044ff60000041818 */
[----:B------:R-:W-:Y:S11]  /*50ea0*/  @!UPT UIADD3 URZ, URZ, URZ, URZ ;  /* 0x0000003f3f3ff290 */ /* 0x000ff6000fffe03f */
[----:B------:R-:W-:Y:S01]  /*50eb0*/  @!UPT UIADD3 URZ, URZ, URZ, URZ ;  /* 0x0000003f3f3ff290 */ /* 0x000fe2000fffe03f */
[----:B------:R0:W-:Y:S01]  /*50ec0*/  STL.64 [R1+0x800], R24 ;  /* 0x0008001801007387 */ /* 0x0001e20000100a00 */
[----:B------:R-:W-:Y:S03]  /*50ed0*/  STL.64 [R1+0x808], R26 ;  /* 0x0008081a01007387 */ /* 0x000fe60000100a00 */
[----:B0-----:R-:W3:Y:S01]  /*50ee0*/  LDL.LU.64 R24, [R1+0x6300] ;  /* 0x0063000001187983 */ /* 0x001ee20000300a00 */
[----:B------:R-:W-:Y:S02]  /*50ef0*/  IMAD.MOV.U32 R0, RZ, RZ, R8 ;  /* 0x000000ffff007224 */ /* 0x000fe400078e0008 */
[----:B------:R-:W-:Y:S02]  /*50f00*/  IMAD.MOV.U32 R3, RZ, RZ, R9 ;  /* 0x000000ffff037224 */ /* 0x000fe400078e0009 */
[----:B------:R-:W2:Y:S01]  /*50f10*/  LDL.LU.64 R8, [R1+0xea0] ;  /* 0x000ea00001087983 */ /* 0x000ea20000300a00 */
[----:B------:R-:W2:Y:S01]  /*50f20*/  LDL.LU.64 R10, [R1+0xea8] ;  /* 0x000ea800010a7983 */ /* 0x000ea20000300a00 */
[C---:B---3--:R-:W-:Y:S11]  /*50f30*/  HMMA.16816.F32.BF16 R4, R16.reuse, R24, R4 ;  /* 0x000000181004723c */ /* 0x048ff60000041804 */
[----:B------:R-:W-:Y:S11]  /*50f40*/  @!UPT UIADD3 URZ, URZ, URZ, URZ ;  /* 0x0000003f3f3ff290 */ /* 0x000ff6000fffe03f */
[----:B------:R-:W-:Y:S01]  /*50f50*/  @!UPT UIADD3 URZ, URZ, URZ, URZ ;  /* 0x0000003f3f3ff290 */ /* 0x000fe2000fffe03f */
[----:B------:R-:W-:Y:S01]  /*50f60*/  STL.64 [R1+0x7f0], R4 ;  /* 0x0007f00401007387 */ /* 0x000fe20000100a00 */
[----:B------:R0:W-:Y:S03]  /*50f70*/  STL.64 [R1+0x7f8], R6 ;  /* 0x0007f80601007387 */ /* 0x0001e60000100a00 */
[----:B0-----:R-:W3:Y:S01]  /*50f80*/  LDL.LU.64 R6, [R1+0x62f8] ;  /* 0x0062f80001067983 */ /* 0x001ee20000300a00 */
[----:B------:R-:W-:Y:S02]  /*50f90*/  IMAD.MOV.U32 R4, RZ, RZ, R24 ;  /* 0x000000ffff047224 */ /* 0x000fe400078e0018 */
[----:B------:R-:W-:Y:S02]  /*50fa0*/  IMAD.MOV.U32 R5, RZ, RZ, R25 ;  /* 0x000000ffff057224 */ /* 0x000fe400078e0019 */
[C---:B----4-:R-:W-:Y:S01]  /*50fb0*/  HMMA.16816.F32.BF16 R24, R16.reuse, R12, R20 ;  /* 0x0000000c1018723c */ /* 0x050fe20000041814 */
[----:B---3--:R-:W-:Y:S02]  /*50fc0*/  STL.64 [R1+0x62e8], R6 ;  /* 0x0062e80601007387 */ /* 0x008fe40000100a00 */
[----:B------:R0:W-:Y:S02]  /*50fd0*/  STL.64 [R1+0x62e0], R4 ;  /* 0x0062e00401007387 */ /* 0x0001e40000100a00 */
[----:B0-----:R-:W3:Y:S01]  /*50fe0*/  LDL.LU.64 R4, [R1+0xe70] ;  /* 0x000e700001047983 */ /* 0x001ee20000300a00 */
[----:B------:R-:W3:Y:S02]  /*50ff0*/  LDL.LU.64 R6, [R1+0xe78] ;  /* 0x000e780001067983 */ /* 0x000ee40000300a00 */
[----:B------:R-:W4:Y:S02]  /*51000*/  LDL.LU.64 R20, [R1+0xe40] ;  /* 0x000e400001147983 */ /* 0x000f240000300a00 */
[----:B------:R-:W4:Y:S11]  /*51010*/  LDL.LU.64 R22, [R1+0xe48] ;  /* 0x000e480001167983 */ /* 0x000f360000300a00 */
[----:B------:R-:W-:Y:S02]  /*51020*/  @!UPT UIADD3 URZ, URZ, URZ, URZ ;  /* 0x0000003f3f3ff290 */ /* 0x000fe4000fffe03f */
[----:B------:R0:W-:Y:S01]  /*51030*/  STL.64 [R1+0x7e0], R24 ;  /* 0x0007e01801007387 */ /* 0x0001e20000100a00 */
[----:B------:R-:W-:Y:S03]  /*51040*/  STL.64 [R1+0x7e8], R26 ;  /* 0x0007e81a01007387 */ /* 0x000fe60000100a00 */
[----:B0-----:R-:W2:Y:S04]  /*51050*/  LDL.64 R24, [R1+0x10] ;  /* 0x0000100001187983 */ /* 0x001ea80000100a00 */
[----:B--2---:R0:W-:Y:S04]  /*51060*/  STL.64 [R1+0x62a0], R24 ;  /* 0x0062a01801007387 */ /* 0x0041e80000100a00 */
[----:B0-----:R-:W2:Y:S04]  /*51070*/  LDL.64 R24, [R1+0x30] ;  /* 0x0000300001187983 */ /* 0x001ea80000100a00 */
[----:B--2---:R0:W-:Y:S04]  /*51080*/  STL.64 [R1+0x62b8], R24 ;  /* 0x0062b81801007387 */ /* 0x0041e80000100a00 */
[----:B0-----:R-:W2:Y:S01]  /*51090*/  LDL.64 R24, [R1+0x60] ;  /* 0x0000600001187983 */ /* 0x001ea20000100a00 */
[----:B------:R-:W-:Y:S01]  /*510a0*/  STL.64 [R1+0x6220], R12 ;  /* 0x0062200c01007387 */ /* 0x000fe20000100a00 */
[C---:B--2---:R-:W-:Y:S11]  /*510b0*/  HMMA.16816.F32.BF16 R8, R16.reuse, R24, R8 ;  /* 0x000000181008723c */ /* 0x044ff60000041808 */
[----:B------:R-:W-:Y:S11]  /*510c0*/  @!UPT UIADD3 URZ, URZ, URZ, URZ ;  /* 0x0000003f3f3ff290 */ /* 0x000ff6000fffe03f */
[----:B------:R-:W-:Y:S01]  /*510d0*/  @!UPT UIADD3 URZ, URZ, URZ, URZ ;  /* 0x0000003f3f3ff290 */ /* 0x000fe2000fffe03f */
[----:B------:R0:W-:Y:S01]  /*510e0*/  STL.64 [R1+0x7d0], R8 ;  /* 0x0007d00801007387 */ /* 0x0001e20000100a00 */
[----:B------:R1:W-:Y:S03]  /*510f0*/  STL.64 [R1+0x7d8], R10 ;  /* 0x0007d80a01007387 */ /* 0x0003e60000100a00 */
[----:B0-----:R-:W3:Y:S01]  /*51100*/  LDL.LU.64 R8, [R1+0x62f0] ;  /* 0x0062f00001087983 */ /* 0x001ee20000300a00 */
[----:B-1----:R-:W-:Y:S02]  /*51110*/  IMAD.MOV.U32 R11, RZ, RZ, R24 ;  /* 0x000000ffff0b7224 */ /* 0x002fe400078e0018 */
[----:B------:R-:W-:Y:S02]  /*51120*/  IMAD.MOV.U32 R10, RZ, RZ, R25 ;  /* 0x000000ffff0a7224 */ /* 0x000fe400078e0019 */
[----:B------:R-:W2:Y:S01]  /*51130*/  LDL.LU.64 R24, [R1+0x1000] ;  /* 0x0010000001187983 */ /* 0x000ea20000300a00 */
[----:B------:R-:W2:Y:S01]  /*51140*/  LDL.LU.64 R26, [R1+0x1008] ;  /* 0x00100800011a7983 */ /* 0x000ea20000300a00 */
[----:B---3--:R-:W-:Y:S11]  /*51150*/  HMMA.16816.F32.BF16 R4, R16, R8, R4 ;  /* 0x000000081004723c */ /* 0x008ff60000041804 */
[----:B------:R-:W-:Y:S11]  /*51160*/  @!UPT UIADD3 URZ, URZ, URZ, URZ ;  /* 0x0000003f3f3ff290 */ /* 0x000ff6000fffe03f */
[----:B------:R-:W-:Y:S01]  /*51170*/  @!UPT UIADD3 URZ, URZ, URZ, URZ ;  /* 0x0000003f3f3ff290 */ /* 0x000fe2000fffe03f */
[----:B------:R-:W-:Y:S01]  /*51180*/  STL.64 [R1+0x7c0], R4 ;  /* 0x0007c00401007387 */ /* 0x000fe20000100a00 */
[----:B------:R0:W-:Y:S03]  /*51190*/  STL.64 [R1+0x7c8], R6 ;  /* 0x0007c80601007387 */ /* 0x0001e60000100a00 */
[----:B0-----:R-:W3:Y:S01]  /*511a0*/  LDL.LU.64 R6, [R1+0x62e8] ;  /* 0x0062e80001067983 */ /* 0x001ee20000300a00 */
[----:B------:R-:W2:Y:S02]  /*511b0*/  LDL.LU.64 R4, [R1+0x62e0] ;  /* 0x0062e00001047983 */ /* 0x000ea40000300a00 */
[----:B--2---:R-:W-:Y:S02]  /*511c0*/  IMAD.MOV.U32 R12, RZ, RZ, R4 ;  /* 0x000000ffff0c7224 */ /* 0x004fe400078e0004 */
[----:B------:R-:W-:Y:S01]  /*511d0*/  IMAD.MOV.U32 R13, RZ, RZ, R5 ;  /* 0x000000ffff0d7224 */ /* 0x000fe200078e0005 */
[----:B------:R-:W4:Y:S01]  /*511e0*/  LDL.LU R4, [R1+0x62dc] ;  /* 0x0062dc0001047983 */ /* 0x000f220000300800 */
[----:B------:R-:W4:Y:S03]  /*511f0*/  LDL.LU R5, [R1+0x62d8] ;  /* 0x0062d80001057983 */ /* 0x000f260000300800 */
[----:B------:R0:W-:Y:S02]  /*51200*/  STL.64 [R1+0x6230], R12 ;  /* 0x0062300c01007387 */ /* 0x0001e40000100a00 */
[----:B0-----:R-:W-:-:S02]  /*51210*/  IMAD.MOV.U32 R12, RZ, RZ, R0 ;  /* 0x000000ffff0c7224 */ /* 0x001fc400078e0000 */
[----:B------:R-:W-:Y:S01]  /*51220*/  IMAD.MOV.U32 R13, RZ, RZ, R3 ;  /* 0x000000ffff0d7224 */ /* 0x000fe200078e0003 */
[----:B------:R-:W2:Y:S01]  /*51230*/  LDL.LU R0, [R1+0x62d4] ;  /* 0x0062d40001007983 */ /* 0x000ea20000300800 */
[----:B------:R-:W2:Y:S03]  /*51240*/  LDL.LU R3, [R1+0x62d0] ;  /* 0x0062d00001037983 */ /* 0x000ea60000300800 */
[----:B------:R-:W-:Y:S01]  /*51250*/  STL.64 [R1+0x6248], R12 ;  /* 0x0062480c01007387 */ /* 0x000fe20000100a00 */
[----:B------:R0:W-:Y:S02]  /*51260*/  STL.64 [R1+0x6208], R8 ;  /* 0x0062080801007387 */ /* 0x0001e40000100a00 */
[----:B------:R-:W-:Y:S01]  /*51270*/  STL.64 [R1+0x6228], R10 ;  /* 0x0062280a01007387 */ /* 0x000fe20000100a00 */
[----:B0-----:R-:W2:Y:S04]  /*51280*/  LDL R8, [R1+0x50] ;  /* 0x0000500001087983 */ /* 0x001ea80000100800 */
[----:B------:R-:W2:Y:S01]  /*51290*/  LDL R9, [R1+0x54] ;  /* 0x0000540001097983 */ /* 0x000ea20000100800 */
[----:B----4-:R-:W-:Y:S03]  /*512a0*/  HMMA.16816.F32.BF16 R16, R16, R4, R20 ;  /* 0x000000041010723c */ /* 0x010fe60000041814 */
[----:B------:R-:W2:Y:S01]  /*512b0*/  LDL.LU.64 R22, [R1+0x62c8] ;  /* 0x0062c80001167983 */ /* 0x000ea20000300a00 */
[----:B------:R-:W2:Y:S11]  /*512c0*/  LDL.LU.64 R20, [R1+0x62c0] ;  /* 0x0062c00001147983 */ /* 0x000eb60000300a00 */
[----:B------:R-:W-:Y:S08]  /*512d0*/  @!UPT UIADD3 URZ, URZ, URZ, URZ ;  /* 0x0000003f3f3ff290 */ /* 0x000ff0000fffe03f */
[----:B------:R0:W-:Y:S01]  /*512e0*/  STL.64 [R1+0x370], R16 ;  /* 0x0003701001007387 */ /* 0x0001e20000100a00 */
[----:B------:R-:W-:Y:S03]  /*512f0*/  STL.64 [R1+0x378], R18 ;  /* 0x0003781201007387 */ /* 0x000fe60000100a00 */
[----:B0-----:R-:W4:Y:S01]  /*51300*/  LDL.64 R16, [R1+0x40] ;  /* 0x0000400001107983 */ /* 0x001f220000100a00 */
[----:B------:R-:W-:Y:S01]  /*51310*/  STL.64 [R1+0x6200], R4 ;  /* 0x0062000401007387 */ /* 0x000fe20000100a00 */
[----:B--2---:R-:W-:Y:S02]  /*51320*/  HMMA.16816.F32.BF16 R8, R20, R8, R24 ;  /* 0x000000081408723c */ /* 0x004fe40000041818 */
[----:B------:R-:W2:Y:S11]  /*51330*/  LDL.LU.64 R24, [R1+0x62b8] ;  /* 0x0062b80001187983 */ /* 0x000eb60000300a00 */
[----:B------:R-:W-:Y:S10]  /*51340*/  @!UPT UIADD3 URZ, URZ, URZ, URZ ;  /* 0x0000003f3f3ff290 */ /* 0x000ff4000fffe03f */
[----:B------:R0:W-:Y:S01]  /*51350*/  STL.64 [R1+0x360], R8 ;  /* 0x0003600801007387 */ /* 0x0001e20000100a00 */
[----:B------:R1:W-:Y:S03]  /*51360*/  STL.64 [R1+0x368], R10 ;  /* 0x0003680a01007387 */ /* 0x0003e60000100a00 */
[----:B0-----:R-:W2:Y:S01]  /*51370*/  LDL.LU.64 R8, [R1+0xf20] ;  /* 0x000f200001087983 */ /* 0x001ea20000300a00 */
[----:B-1----:R-:W2:Y:S02]  /*51380*/  LDL.LU.64 R10, [R1+0xf28] ;  /* 0x000f2800010a7983 */ /* 0x002ea40000300a00 */
[----:B------:R-:W-:Y:S02]  /*51390*/  IMAD.MOV.U32 R12, RZ, RZ, R15 ;  /* 0x000000ffff0c7224 */ /* 0x000fe400078e000f */
[----:B------:R-:W-:Y:S01]  /*513a0*/  IMAD.MOV.U32 R13, RZ, RZ, R14 ;  /* 0x000000ffff0d7224 */ /* 0x000fe200078e000e */
[----:B--2---:R-:W-:Y:S01]  /*513b0*/  STL.64 [R1+0x62b0], R10 ;  /* 0x0062b00a01007387 */ /* 0x004fe20000100a00 */
[----:B------:R0:W-:Y:S03]  /*513c0*/  STL.64 [R1+0x62a8], R8 ;  /* 0x0062a80801007387 */ /* 0x0001e60000100a00 */
[----:B0-----:R-:W2:Y:S01]  /*513d0*/  LDL.LU.64 R8, [R1+0xf90] ;  /* 0x000f900001087983 */ /* 0x001ea20000300a00 */
[----:B------:R-:W2:Y:S02]  /*513e0*/  LDL.LU.64 R10, [R1+0xf98] ;  /* 0x000f9800010a7983 */ /* 0x000ea40000300a00 */
[----:B------:R0:W-:Y:S02]  /*513f0*/  STL.64 [R1+0x6260], R12 ;  /* 0x0062600c01007387 */ /* 0x0001e40000100a00 */
[----:B0-----:R-:W3:Y:S01]  /*51400*/  LDL.LU.64 R12, [R1+0xfe0] ;  /* 0x000fe000010c7983 */ /* 0x001ee20000300a00 */
[----:B------:R-:W3:Y:S02]  /*51410*/  LDL.LU.64 R14, [R1+0xfe8] ;  /* 0x000fe800010e7983 */ /* 0x000ee40000300a00 */
[----:B----4-:R-:W-:-:S02]  /*51420*/  IMAD.MOV.U32 R5, RZ, RZ, R16 ;  /* 0x000000ffff057224 */ /* 0x010fc400078e0010 */
[----:B------:R-:W-:Y:S01]  /*51430*/  IMAD.MOV.U32 R4, RZ, RZ, R17 ;  /* 0x000000ffff047224 */ /* 0x000fe200078e0011 */
[C---:B--2---:R-:W-:Y:S08]  /*51440*/  HMMA.16816.F32.BF16 R8, R20.reuse, R24, R8 ;  /* 0x000000181408723c */ /* 0x044ff00000041808 */
[----:B---3--:R-:W-:Y:S11]  /*51450*/  HMMA.16816.F32.BF16 R12, R20, R16, R12 ;  /* 0x00000010140c723c */ /* 0x008ff6000004180c */
[----:B------:R-:W-:Y:S11]  /*51460*/  @!UPT UIADD3 URZ, URZ, URZ, URZ ;  /* 0x0000003f3f3ff290 */ /* 0x000ff6000fffe03f */
[----:B------:R-:W-:Y:S01]  /*51470*/  @!UPT UIADD3 URZ, URZ, URZ, URZ ;  /* 0x0000003f3f3ff290 */ /* 0x000fe2000fffe03f */
[----:B------:R0:W-:Y:S01]  /*51480*/  STL.64 [R1+0x350], R12 ;  /* 0x0003500c01007387 */ /* 0x0001e20000100a00 */
[----:B------:R-:W-:Y:S02]  /*51490*/  STL.64 [R1+0x358], R14 ;  /* 0x0003580e01007387 */ /* 0x000fe40000100a00 */
[----:B0-----:R-:W-:Y:S02]  /*514a0*/  IMAD.MOV.U32 R12, RZ, RZ, R7 ;  /* 0x000000ffff0c7224 */ /* 0x001fe400078e0007 */
[----:B------:R-:W-:Y:S02]  /*514b0*/  IMAD.MOV.U32 R13, RZ, RZ, R6 ;  /* 0x000000ffff0d7224 */ /* 0x000fe400078e0006 */
[----:B------:R-:W-:Y:S02]  /*514c0*/  IMAD.MOV.U32 R7, RZ, RZ, R24 ;  /* 0x000000ffff077224 */ /* 0x000fe400078e0018 */
[----:B------:R-:W-:Y:S01]  /*514d0*/  IMAD.MOV.U32 R6, RZ, RZ, R25 ;  /* 0x000000ffff067224 */ /* 0x000fe200078e0019 */
[----:B------:R-:W-:Y:S01]  /*514e0*/  STL.64 [R1+0x6278], R12 ;  /* 0x0062780c01007387 */ /* 0x000fe20000100a00 */
[----:B------:R-:W-:Y:S02]  /*514f0*/  STL.64 [R1+0x340], R8 ;  /* 0x0003400801007387 */ /* 0x000fe40000100a00 */
[----:B------:R0:W-:Y:S02]  /*51500*/  STL.64 [R1+0x348], R10 ;  /* 0x0003480a01007387 */ /* 0x0001e40000100a00 */
[----:B0-----:R-:W2:Y:S01]  /*51510*/  LDL.LU.64 R10, [R1+0x62b0] ;  /* 0x0062b000010a7983 */ /* 0x001ea20000300a00 */
[----:B------:R-:W2:Y:S02]  /*51520*/  LDL.LU.64 R8, [R1+0x62a8] ;  /* 0x0062a80001087983 */ /* 0x000ea40000300a00 */
[----:B------:R-:W2:Y:S02]  /*51530*/  LDL.LU.64 R24, [R1+0x62a0] ;  /* 0x0062a00001187983 */ /* 0x000ea40000300a00 */
[----:B------:R-:W-:Y:S01]  /*51540*/  STL.64 [R1+0x6240], R6 ;  /* 0x0062400601007387 */ /* 0x000fe20000100a00 */
[----:B------:R0:W-:Y:S04]  /*51550*/  STL.64 [R1+0x6238], R4 ;  /* 0x0062380401007387 */ /* 0x0001e80000100a00 */
[----:B0-----:R-:W3:Y:S01]  /*51560*/  LDL.LU.64 R4, [R1+0xf70] ;  /* 0x000f700001047983 */ /* 0x001ee20000300a00 */
[----:B------:R-:W3:Y:S02]  /*51570*/  LDL.LU.64 R6, [R1+0xf78] ;  /* 0x000f780001067983 */ /* 0x000ee40000300a00 */
[----:B------:R-:W-:-:S02]  /*51580*/  IMAD.MOV.U32 R12, RZ, RZ, R3 ;  /* 0x000000ffff0c7224 */ /* 0x000fc400078e0003 */
[----:B------:R-:W-:-:S07]  /*51590*/  IMAD.MOV.U32 R13, RZ, RZ, R0 ;  /* 0x000000ffff0d7224 */ /* 0x000fce00078e0000 */
[C---:B---3--:R-:W-:Y:S08]  /*515a0*/  HMMA.16816.F32.BF16 R12, R20.reuse, R12, R4 ;  /* 0x0000000c140c723c */ /* 0x048ff00000041804 */
[----:B--2---:R-:W-:Y:S01]  /*515b0*/  HMMA.16816.F32.BF16 R4, R20, R24, R8 ;  /* 0x000000181404723c */ /* 0x004fe20000041808 */
[----:B------:R-:W-:Y:S02]  /*515c0*/  IMAD.MOV.U32 R3, RZ, RZ, R24 ;  /* 0x000000ffff037224 */ /* 0x000fe400078e0018 */
[----:B------:R-:W-:Y:S11]  /*515d0*/  IMAD.MOV.U32 R0, RZ, RZ, R25 ;  /* 0x000000ffff007224 */ /* 0x000ff600078e0019 */
[----:B------:R-:W-:Y:S01]  /*515e0*/  @!UPT UIADD3 URZ, URZ, URZ, URZ ;  /* 0x0000003f3f3ff290 */ /* 0x000fe2000fffe03f */
[----:B------:R0:W-:Y:S01]  /*515f0*/  STL.64 [R1+0x330], R12 ;  /* 0x0003300c01007387 */ /* 0x0001e20000100a00 */
[----:B------:R1:W-:Y:S07]  /*51600*/  STL.64 [R1+0x338], R14 ;  /* 0x0003380e01007387 */ /* 0x0003ee0000100a00 */
[----:B------:R-:W-:Y:S02]  /*51610*/  STL.64 [R1+0x320], R4 ;  /* 0x0003200401007387 */ /* 0x000fe40000100a00 */
[----:B------:R-:W-:Y:S01]  /*51620*/  STL.64 [R1+0x328], R6 ;  /* 0x0003280601007387 */ /* 0x000fe20000100a00 */
[----:B------:R-:W2:Y:S01]  /*51630*/  LDL.LU.64 R24, [R1+0xef0] ;  /* 0x000ef00001187983 */ /* 0x000ea20000300a00 */
[----:B------:R-:W2:Y:S03]  /*51640*/  LDL.LU.64 R26, [R1+0xef8] ;  /* 0x000ef800011a7983 */ /* 0x000ea60000300a00 */
[----:B0-----:R-:W3:Y:S01]  /*51650*/  LDL.LU.64 R12, [R1+0xec0] ;  /* 0x000ec000010c7983 */ /* 0x001ee20000300a00 */
[----:B-1----:R-:W4:Y:S03]  /*51660*/  LDL.LU.64 R14, [R1+0xec8] ;  /* 0x000ec800010e7983 */ /* 0x002f260000300a00 */
[----:B----4-:R-:W-:Y:S01]  /*51670*/  STL.64 [R1+0x6288], R14 ;  /* 0x0062880e01007387 */ /* 0x010fe20000100a00 */
[----:B---3--:R0:W-:Y:S03]  /*51680*/  STL.64 [R1+0x6280], R12 ;  /* 0x0062800c01007387 */ /* 0x0081e60000100a00 */
[----:B0-----:R-:W3:Y:S01]  /*51690*/  LDL.LU.64 R12, [R1+0xee0] ;  /* 0x000ee000010c7983 */ /* 0x001ee20000300a00 */
[----:B------:R-:W3:Y:S02]  /*516a0*/  LDL.LU.64 R14, [R1+0xee8] ;  /* 0x000ee800010e7983 */ /* 0x000ee40000300a00 */
[----:B------:R-:W4:Y:S02]  /*516b0*/  LDL.LU.64 R4, [R1+0xdf0] ;  /* 0x000df00001047983 */ /* 0x000f240000300a00 */
[----:B------:R-:W2:Y:S02]  /*516c0*/  LDL.LU.64 R6, [R1+0xdf8] ;  /* 0x000df80001067983 */ /* 0x000ea40000300a00 */
[----:B--2---:R-:W-:Y:S01]  /*516d0*/  STL.64 [R1+0x6258], R6 ;  /* 0x0062580601007387 */ /* 0x004fe20000100a00 */
[----:B----4-:R0:W-:Y:S03]  /*516e0*/  STL.64 [R1+0x6250], R4 ;  /* 0x0062500401007387 */ /* 0x0101e60000100a00 */
[----:B0-----:R-:W2:Y:S01]  /*516f0*/  LDL.LU.64 R4, [R1+0xe00] ;  /* 0x000e000001047983 */ /* 0x001ea20000300a00 */
[----:B------:R-:W4:Y:S02]  /*51700*/  LDL.LU.64 R6, [R1+0xe08] ;  /* 0x000e080001067983 */ /* 0x000f240000300a00 */
[----:B------:R-:W-:-:S02]  /*51710*/  IMAD.MOV.U32 R16, RZ, RZ, R29 ;  /* 0x000000ffff107224 */ /* 0x000fc400078e001d */
[----:B------:R-:W-:-:S07]  /*51720*/  IMAD.MOV.U32 R17, RZ, RZ, R28 ;  /* 0x000000ffff117224 */ /* 0x000fce00078e001c */
[C---:B------:R-:W-:Y:S01]  /*51730*/  HMMA.16816.F32.BF16 R16, R20.reuse, R16, R24 ;  /* 0x000000101410723c */ /* 0x040fe20000041818 */
[----:B----4-:R-:W-:Y:S01]  /*51740*/  STL.64 [R1+0x6270], R6 ;  /* 0x0062700601007387 */ /* 0x010fe20000100a00 */
[----:B--2---:R0:W-:Y:S03]  /*51750*/  STL.64 [R1+0x6268], R4 ;  /* 0x0062680401007387 */ /* 0x0041e60000100a00 */
[----:B0-----:R-:W2:Y:S01]  /*51760*/  LDL.LU.64 R4, [R1+0xe10] ;  /* 0x000e100001047983 */ /* 0x001ea20000300a00 */
[----:B------:R-:W2:Y:S02]  /*51770*/  LDL.LU.64 R6, [R1+0xe18] ;  /* 0x000e180001067983 */ /* 0x000ea40000300a00 */
[----:B------:R-:W4:Y:S02]  /*51780*/  LDL.LU.64 R8, [R1+0xdd0] ;  /* 0x000dd00001087983 */ /* 0x000f240000300a00 */
[----:B------:R-:W4:Y:S01]  /*51790*/  LDL.LU.64 R10, [R1+0xdd8] ;  /* 0x000dd800010a7983 */ /* 0x000f220000300a00 */
[----:B------:R-:W2:Y:S01]  /*517a0*/  LDL.LU.64 R26, [R1+0x6298] ;  /* 0x00629800011a7983 */ /* 0x000ea20000300a00 */
[----:B------:R-:W3:Y:S11]  /*517b0*/  LDL.LU.64 R24, [R1+0x6290] ;  /* 0x0062900001187983 */ /* 0x000ef60000300a00 */
[----:B------:R-:W-:Y:S02]  /*517c0*/  STL.64 [R1+0x310], R16 ;  /* 0x0003101001007387 */ /* 0x000fe40000100a00 */
[----:B------:R-:W-:Y:S02]  /*517d0*/  STL.64 [R1+0x318], R18 ;  /* 0x0003181201007387 */ /* 0x000fe40000100a00 */
[----:B------:R-:W0:Y:S04]  /*517e0*/  LDSM.16.MT88.4 R16, [R2+0x200] ;  /* 0x000200000210783b */ /* 0x000e280000004200 */
[----:B0-----:R-:W-:Y:S01]  /*517f0*/  STL.64 [R1+0x60f0], R18 ;  /* 0x0060f01201007387 */ /* 0x001fe20000100a00 */
[----:B------:R-:W-:Y:S01]  /*51800*/  STL.64 [R1+0x60e8], R16 ;  /* 0x0060e81001007387 */ /* 0x000fe20000100a00 */
[----:B---3--:R-:W-:Y:S11]  /*51810*/  HMMA.16816.F32.BF16 R12, R20, R24, R12 ;  /* 0x00000018140c723c */ /* 0x008ff6000004180c */
[----:B------:R-:W-:Y:S11]  /*51820*/  @!UPT UIADD3 URZ, URZ, URZ, URZ ;  /* 0x0000003f3f3ff290 */ /* 0x000ff6000fffe03f */
[----:B------:R-:W-:Y:S01]  /*51830*/  @!UPT UIADD3 URZ, URZ, URZ, URZ ;  /* 0x0000003f3f3ff290 */ /* 0x000fe2000fffe03f */
[----:B------:R-:W-:Y:S01]  /*51840*/  STL.64 [R1+0x7b0], R12 ;  /* 0x0007b00c01007387 */ /* 0x000fe20000100a00 */
[----:B------:R0:W-:Y:S03]  /*51850*/  STL.64 [R1+0x7b8], R14 ;  /* 0x0007b80e01007387 */ /* 0x0001e60000100a00 */
[----:B0-----:R-:W3:Y:S01]  /*51860*/  LDL.LU.64 R14, [R1+0x6288] ;  /* 0x00628800010e7983 */ /* 0x001ee20000300a00 */
[----:B------:R-:W3:Y:S02]  /*51870*/  LDL.LU.64 R12, [R1+0x6280] ;  /* 0x00628000010c7983 */ /* 0x000ee40000300a00 */
[----:B--2---:R-:W-:Y:S02]  /*51880*/  IMAD.MOV.U32 R16, RZ, RZ, R27 ;  /* 0x000000ffff107224 */ /* 0x004fe400078e001b */
[----:B------:R-:W-:-:S07]  /*51890*/  IMAD.MOV.U32 R17, RZ, RZ, R26 ;  /* 0x000000ffff117224 */ /* 0x000fce00078e001a */
[C---:B---3--:R-:W-:Y:S11]  /*518a0*/  HMMA.16816.F32.BF16 R12, R20.reuse, R16, R12 ;  /* 0x00000010140c723c */ /* 0x048ff6000004180c */
[----:B------:R-:W-:Y:S11]  /*518b0*/  @!UPT UIADD3 URZ, URZ, URZ, URZ ;  /* 0x0000003f3f3ff290 */ /* 0x000ff6000fffe03f */
[----:B------:R-:W-:Y:S01]  /*518c0*/  @!UPT UIADD3 URZ, URZ, URZ, URZ ;  /* 0x0000003f3f3ff290 */ /* 0x000fe2000fffe03f */
[----:B------:R0:W-:Y:S01]  /*518d0*/  STL.64 [R1+0x7a0], R12 ;  /* 0x0007a00c01007387 */ /* 0x0001e20000100a00 */
[----:B------:R-:W-:Y:S03]  /*518e0*/  STL.64 [R1+0x7a8], R14 ;  /* 0x0007a80e01007387 */ /* 0x000fe60000100a00 */
[----:B0-----:R-:W2:Y:S01]  /*518f0*/  LDL.LU.64 R12, [R1+0x6278] ;  /* 0x00627800010c7983 */ /* 0x001ea20000300a00 */
[----:B------:R0:W-:Y:S03]  /*51900*/  STL.64 [R1+0x6178], R16 ;  /* 0x0061781001007387 */ /* 0x0001e60000100a00 */
[----:B0-----:R-:W3:Y:S01]  /*51910*/  LDL.64 R16, [R1] ;  /* 0x0000000001107983 */ /* 0x001ee20000100a00 */
[C---:B--2---:R-:W-:Y:S03]  /*51920*/  HMMA.16816.F32.BF16 R12, R20.reuse, R12, R4 ;  /* 0x0000000c140c723c */ /* 0x044fe60000041804 */
[----:B---3--:R0:W-:Y:S04]  /*51930*/  STL.64 [R1+0x6180], R16 ;  /* 0x0061801001007387 */ /* 0x0081e80000100a00 */
[----:B0-----:R-:W2:Y:S01]  /*51940*/  LDL.LU.64 R16, [R1+0xdc0] ;  /* 0x000dc00001107983 */ /* 0x001ea20000300a00 */
[----:B------:R-:W2:Y:S02]  /*51950*/  LDL.LU.64 R18, [R1+0xdc8] ;  /* 0x000dc80001127983 */ /* 0x000ea40000300a00 */
[----:B------:R-:W3:Y:S02]  /*51960*/  LDL.LU.64 R6, [R1+0x6270] ;  /* 0x0062700001067983 */ /* 0x000ee40000300a00 */
[----:B------:R-:W3:Y:S11]  /*51970*/  LDL.LU.64 R4, [R1+0x6268] ;  /* 0x0062680001047983 */ /* 0x000ef60000300a00 */
[----:B------:R0:W-:Y:S01]  /*51980*/  STL.64 [R1+0x790], R12 ;  /* 0x0007900c01007387 */ /* 0x0001e20000100a00 */
[----:B------:R3:W-:Y:S03]  /*51990*/  STL.64 [R1+0x798], R14 ;  /* 0x0007980e01007387 */ /* 0x0007e60000100a00 */
[----:B0-----:R-:W3:Y:S02]  /*519a0*/  LDL.LU.64 R12, [R1+0x6260] ;  /* 0x00626000010c7983 */ /* 0x001ee40000300a00 */
[C---:B---3--:R-:W-:Y:S02]  /*519b0*/  HMMA.16816.F32.BF16 R12, R20.reuse, R12, R4 ;  /* 0x0000000c140c723c */ /* 0x048fe40000041804 */
[----:B------:R-:W3:Y:S01]  /*519c0*/  LDL.LU.64 R6, [R1+0x6258] ;  /* 0x0062580001067983 */ /* 0x000ee20000300a00 */
[----:B------:R-:W3:Y:S11]  /*519d0*/  LDL.LU.64 R4, [R1+0x6250] ;  /* 0x0062500001047983 */ /* 0x000ef60000300a00 */
[----:B------:R-:W-:Y:S09]  /*519e0*/  @!UPT UIADD3 URZ, URZ, URZ, URZ ;  /* 0x0000003f3f3ff290 */ /* 0x000ff2000fffe03f */
[----:B------:R0:W-:Y:S01]  /*519f0*/  STL.64 [R1+0x780], R12 ;  /* 0x0007800c01007387 */ /* 0x0001e20000100a00 */
[----:B------:R3:W-:Y:S03]  /*51a00*/  STL.64 [R1+0x788], R14 ;  /* 0x0007880e01007387 */ /* 0x0007e60000100a00 */
[----:B0-----:R-:W3:Y:S02]  /*51a10*/  LDL.LU.64 R12, [R1+0x6248] ;  /* 0x00624800010c7983 */ /* 0x001ee40000300a00 */
[C---:B---3--:R-:W-:Y:S02]  /*51a20*/  HMMA.16816.F32.BF16 R12, R20.reuse, R12, R4 ;  /* 0x0000000c140c723c */ /* 0x048fe40000041804 */
[----:B------:R-:W3:Y:S01]  /*51a30*/  LDL.LU.64 R6, [R1+0x6240] ;  /* 0x0062400001067983 */ /* 0x000ee20000300a00 */
[----:B------:R-:W2:Y:S11]  /*51a40*/  LDL.LU.64 R4, [R1+0x6238] ;  /* 0x0062380001047983 */ /* 0x000eb60000300a00 */
[----:B------:R-:W-:Y:S09]  /*51a50*/  @!UPT UIADD3 URZ, URZ, URZ, URZ ;  /* 0x0000003f3f3ff290 */ /* 0x000ff2000fffe03f */
[----:B------:R0:W-:Y:S01]  /*51a60*/  STL.64 [R1+0x770], R12 ;  /* 0x0007700c01007387 */ /* 0x0001e20000100a00 */
[----:B------:R4:W-:Y:S03]  /*51a70*/  STL.64 [R1+0x778], R14 ;  /* 0x0007780e01007387 */ /* 0x0009e60000100a00 */
[----:B0-----:R-:W4:Y:S02]  /*51a80*/  LDL.LU.64 R12, [R1+0x6230] ;  /* 0x00623000010c7983 */ /* 0x001f240000300a00 */
[C---:B----4-:R-:W-:Y:S02]  /*51a90*/  HMMA.16816.F32.BF16 R12, R20.reuse, R12, R8 ;  /* 0x0000000c140c723c */ /* 0x050fe40000041808 */
[----:B------:R-:W4:Y:S11]  /*51aa0*/  LDL.LU.64 R10, [R1+0x6228] ;  /* 0x00622800010a7983 */ /* 0x000f360000300a00 */
[----:B------:R-:W-:Y:S10]  /*51ab0*/  @!UPT UIADD3 URZ, URZ, URZ, URZ ;  /* 0x0000003f3f3ff290 */ /* 0x000ff4000fffe03f */
[----:B------:R0:W-:Y:S01]  /*51ac0*/  STL.64 [R1+0x760], R12 ;  /* 0x0007600c01007387 */ /* 0x0001e20000100a00 */
[----:B------:R-:W-:Y:S03]  /*51ad0*/  STL.64 [R1+0x768], R14 ;  /* 0x0007680e01007387 */ /* 0x000fe60000100a00 */
[----:B0-----:R-:W2:Y:S02]  /*51ae0*/  LDL.LU.64 R12, [R1+0x6220] ;  /* 0x00622000010c7983 */ /* 0x001ea40000300a00 */
[----:B--2---:R-:W-:Y:S01]  /*51af0*/  HMMA.16816.F32.BF16 R16, R20, R12, R16 ;  /* 0x0000000c1410723c */ /* 0x004fe20000041810 */
[----:B------:R-:W-:Y:S11]  /*51b00*/  IMAD.MOV.U32 R27, RZ, RZ, R13 ;  /* 0x000000ffff1b7224 */ /* 0x000ff600078e000d */
[----:B------:R-:W-:Y:S11]  /*51b10*/  @!UPT UIADD3 URZ, URZ, URZ, URZ ;  /* 0x0000003f3f3ff290 */ /* 0x000ff6000fffe03f */
[----:B------:R-:W-:Y:S01]  /*51b20*/  STL.64 [R1+0x750], R16 ;  /* 0x0007501001007387 */ /* 0x000fe20000100a00 */
[----:B------:R-:W-:Y:S02]  /*51b30*/  STL.64 [R1+0x758], R18 ;  /* 0x0007581201007387 */ /* 0x000fe40000100a00 */
[----:B------:R-:W-:Y:S02]  /*51b40*/  STL [R1+0x6190], R27 ;  /* 0x0061901b01007387 */ /* 0x000fe40000100800 */
[----:B------:R0:W-:Y:S02]  /*51b50*/  STL.64 [R1+0x6188], R24 ;  /* 0x0061881801007387 */ /* 0x0001e40000100a00 */
[----:B0-----:R-:W2:Y:S04]  /*51b60*/  LDL.64 R24, [R1+0x20] ;  /* 0x0000200001187983 */ /* 0x001ea80000100a00 */
[----:B--2---:R3:W-:Y:S02]  /*51b70*/  STL.64 [R1+0x61a8], R24 ;  /* 0x0061a81801007387 */ /* 0x0047e40000100a00 */
[----:B---3--:R-:W-:-:S02]  /*51b80*/  IMAD.MOV.U32 R24, RZ, RZ, R7 ;  /* 0x000000ffff187224 */ /* 0x008fc400078e0007 */
[----:B------:R-:W-:-:S05]  /*51b90*/  IMAD.MOV.U32 R25, RZ, RZ, R6 ;  /* 0x000000ffff197224 */ /* 0x000fca00078e0006 */
[----:B------:R0:W-:Y:S02]  /*51ba0*/  STL.64 [R1+0x61c0], R24 ;  /* 0x0061c01801007387 */ /* 0x0001e40000100a00 */
[----:B0-----:R-:W-:Y:S02]  /*51bb0*/  IMAD.MOV.U32 R24, RZ, RZ, R5 ;  /* 0x000000ffff187224 */ /* 0x001fe400078e0005 */
[----:B------:R-:W-:Y:S02]  /*51bc0*/  IMAD.MOV.U32 R25, RZ, RZ, R4 ;  /* 0x000000ffff197224 */ /* 0x000fe400078e0004 */
[----:B------:R-:W2:Y:S01]  /*51bd0*/  LDL.LU.64 R4, [R1+0xcd0] ;  /* 0x000cd00001047983 */ /* 0x000ea20000300a00 */
[----:B------:R-:W3:Y:S03]  /*51be0*/  LDL.LU.64 R6, [R1+0xcd8] ;  /* 0x000cd80001067983 */ /* 0x000ee60000300a00 */
[----:B---3--:R-:W-:Y:S01]  /*51bf0*/  STL.64 [R1+0x6218], R6 ;  /* 0x0062180601007387 */ /* 0x008fe20000100a00 */
[----:B--2---:R0:W-:Y:S03]  /*51c00*/  STL.64 [R1+0x6210], R4 ;  /* 0x0062100401007387 */ /* 0x0041e60000100a00 */
[----:B0-----:R-:W2:Y:S01]  /*51c10*/  LDL.LU.64 R4, [R1+0xce0] ;  /* 0x000ce00001047983 */ /* 0x001ea20000300a00 */
[----:B------:R-:W2:Y:S02]  /*51c20*/  LDL.LU.64 R6, [R1+0xce8] ;  /* 0x000ce80001067983 */ /* 0x000ea40000300a00 */
[----:B------:R-:W3:Y:S02]  /*51c30*/  LDL.LU.64 R12, [R1+0xcb0] ;  /* 0x000cb000010c7983 */ /* 0x000ee40000300a00 */
[----:B------:R-:W3:Y:S01]  /*51c40*/  LDL.LU.64 R14, [R1+0xcb8] ;  /* 0x000cb800010e7983 */ /* 0x000ee20000300a00 */
[----:B------:R0:W-:Y:S04]  /*51c50*/  STL.64 [R1+0x61d8], R24 ;  /* 0x0061d81801007387 */ /* 0x0001e80000100a00 */
[----:B0-----:R-:W2:Y:S01]  /*51c60*/  LDL.64 R24, [R1+0x50] ;  /* 0x0000500001187983 */ /* 0x001ea20000100a00 */
[----:B------:R-:W2:Y:S02]  /*51c70*/  LDL.LU.64 R16, [R1+0xc30] ;  /* 0x000c300001107983 */ /* 0x000ea40000300a00 */
[----:B------:R-:W2:Y:S02]  /*51c80*/  LDL.LU.64 R18, [R1+0xc38] ;  /* 0x000c380001127983 */ /* 0x000ea40000300a00 */
[----:B--2---:R-:W-:Y:S01]  /*51c90*/  STL.64 [R1+0x61a0], R18 ;  /* 0x0061a01201007387 */ /* 0x004fe20000100a00 */
[----:B------:R0:W-:Y:S03]  /*51ca0*/  STL.64 [R1+0x6198], R16 ;  /* 0x0061981001007387 */ /* 0x0001e60000100a00 */
[----:B0-----:R-:W2:Y:S01]  /*51cb0*/  LDL.LU.64 R16, [R1+0xc40] ;  /* 0x000c400001107983 */ /* 0x001ea20000300a00 */
[----:B------:R-:W2:Y:S03]  /*51cc0*/  LDL.LU.64 R18, [R1+0xc48] ;  /* 0x000c480001127983 */ /* 0x000ea60000300a00 */
[----:B--2---:R-:W-:Y:S01]  /*51cd0*/  STL.64 [R1+0x61b8], R18 ;  /* 0x0061b81201007387 */ /* 0x004fe20000100a00 */
[----:B------:R0:W-:Y:S03]  /*51ce0*/  STL.64 [R1+0x61b0], R16 ;  /* 0x0061b01001007387 */ /* 0x0001e60000100a00 */
[----:B0-----:R-:W2:Y:S01]  /*51cf0*/  LDL.LU.64 R16, [R1+0xc60] ;  /* 0x000c600001107983 */ /* 0x001ea20000300a00 */
[----:B------:R-:W2:Y:S02]  /*51d00*/  LDL.LU.64 R18, [R1+0xc68] ;  /* 0x000c680001127983 */ /* 0x000ea40000300a00 */
[----:B----4-:R-:W-:-:S02]  /*51d10*/  IMAD.MOV.U32 R8, RZ, RZ, R11 ;  /* 0x000000ffff087224 */ /* 0x010fc400078e000b */
[----:B------:R-:W-:-:S07]  /*51d20*/  IMAD.MOV.U32 R9, RZ, RZ, R10 ;  /* 0x000000ffff097224 */ /* 0x000fce00078e000a */
[C---:B------:R-:W-:Y:S01]  /*51d30*/  HMMA.16816.F32.BF16 R8, R20.reuse, R8, R4 ;  /* 0x000000081408723c */ /* 0x040fe20000041804 */
[----:B--2---:R-:W-:Y:S01]  /*51d40*/  STL.64 [R1+0x61d0], R18 ;  /* 0x0061d01201007387 */ /* 0x004fe20000100a00 */
[----:B------:R0:W-:Y:S03]  /*51d50*/  STL.64 [R1+0x61c8], R16 ;  /* 0x0061c81001007387 */ /* 0x0001e60000100a00 */
[----:B0-----:R-:W2:Y:S01]  /*51d60*/  LDL.LU.64 R16, [R1+0xc80] ;  /* 0x000c800001107983 */ /* 0x001ea20000300a00 */
[----:B------:R-:W4:Y:S03]  /*51d70*/  LDL.LU.64 R18, [R1+0xc88] ;  /* 0x000c880001127983 */ /* 0x000f260000300a00 */
[----:B----4-:R-:W-:Y:S01]  /*51d80*/  STL.64 [R1+0x61e8], R18 ;  /* 0x0061e81201007387 */ /* 0x010fe20000100a00 */
[----:B--2---:R0:W-:Y:S03]  /*51d90*/  STL.64 [R1+0x61e0], R16 ;  /* 0x0061e01001007387 */ /* 0x0041e60000100a00 */
[----:B0-----:R-:W2:Y:S01]  /*51da0*/  LDL.LU.64 R16, [R1+0xc90] ;  /* 0x000c900001107983 */ /* 0x001ea20000300a00 */
[----:B------:R-:W2:Y:S02]  /*51db0*/  LDL.LU.64 R18, [R1+0xc98] ;  /* 0x000c980001127983 */ /* 0x000ea40000300a00 */
[----:B------:R-:W4:Y:S02]  /*51dc0*/  LDL.LU.64 R6, [R1+0x6218] ;  /* 0x0062180001067983 */ /* 0x000f240000300a00 */
[----:B------:R-:W4:Y:S05]  /*51dd0*/  LDL.LU.64 R4, [R1+0x6210] ;  /* 0x0062100001047983 */ /* 0x000f2a0000300a00 */
[----:B------:R0:W-:Y:S01]  /*51de0*/  STL.64 [R1+0x740], R8 ;  /* 0x0007400801007387 */ /* 0x0001e20000100a00 */
[----:B------:R-:W-:Y:S03]  /*51df0*/  STL.64 [R1+0x748], R10 ;  /* 0x0007480a01007387 */ /* 0x000fe60000100a00 */
[----:B0-----:R-:W4:Y:S02]  /*51e00*/  LDL.LU.64 R8, [R1+0x6208] ;  /* 0x0062080001087983 */ /* 0x001f240000300a00 */
[C---:B----4-:R-:W-:Y:S11]  /*51e10*/  HMMA.16816.F32.BF16 R4, R20.reuse, R8, R4 ;  /* 0x000000081404723c */ /* 0x050ff60000041804 */
[----:B------:R-:W-:Y:S11]  /*51e20*/  @!UPT UIADD3 URZ, URZ, URZ, URZ ;  /* 0x0000003f3f3ff290 */ /* 0x000ff6000fffe03f */
[----:B------:R-:W-:Y:S01]  /*51e30*/  @!UPT UIADD3 URZ, URZ, URZ, URZ ;  /* 0x0000003f3f3ff290 */ /* 0x000fe2000fffe03f */
[----:B------:R0:W-:Y:S01]  /*51e40*/  STL.64 [R1+0x730], R4 ;  /* 0x0007300401007387 */ /* 0x0001e20000100a00 */
[----:B------:R-:W-:Y:S03]  /*51e50*/  STL.64 [R1+0x738], R6 ;  /* 0x0007380601007387 */ /* 0x000fe60000100a00 */
[----:B0-----:R-:W3:Y:S02]  /*51e60*/  LDL.LU.64 R4, [R1+0x6200] ;  /* 0x0062000001047983 */ /* 0x001ee40000300a00 */
[----:B---3--:R-:W-:Y:S02]  /*51e70*/  HMMA.16816.F32.BF16 R20, R20, R4, R12 ;  /* 0x000000041414723c */ /* 0x008fe4000004180c */
[----:B------:R-:W2:Y:S01]  /*51e80*/  LDL.LU.64 R14, [R1+0x61f8] ;  /* 0x0061f800010e7983 */ /* 0x000ea20000300a00 */
[----:B------:R-:W2:Y:S02]  /*51e90*/  LDL.LU.64 R12, [R1+0x61f0] ;  /* 0x0061f000010c7983 */ /* 0x000ea40000300a00 */
[----:B------:R-:W-:Y:S11]  /*51ea0*/  IMAD.MOV.U32 R29, RZ, RZ, R25 ;  /* 0x000000ffff1d7224 */ /* 0x000ff600078e0019 */
[----:B------:R-:W-:Y:S07]  /*51eb0*/  @!UPT UIADD3 URZ, URZ, URZ, URZ ;  /* 0x0000003f3f3ff290 */ /* 0x000fee000fffe03f */
[----:B------:R0:W-:Y:S01]  /*51ec0*/  STL.64 [R1+0x300], R20 ;  /* 0x0003001401007387 */ /* 0x0001e20000100a00 */
[----:B------:R1:W-:Y:S03]  /*51ed0*/  STL.64 [R1+0x308], R22 ;  /* 0x0003081601007387 */ /* 0x0003e60000100a00 */
[----:B0-----:R-:W3:Y:S01]  /*51ee0*/  LDL.LU.64 R20, [R1+0xc20] ;  /* 0x000c200001147983 */ /* 0x001ee20000300a00 */
[----:B-1----:R-:W3:Y:S02]  /*51ef0*/  LDL.LU.64 R22, [R1+0xc28] ;  /* 0x000c280001167983 */ /* 0x002ee40000300a00 */
[----:B------:R-:W-:Y:S01]  /*51f00*/  STL.64 [R1+0x6140], R4 ;  /* 0x0061400401007387 */ /* 0x000fe20000100a00 */
[C---:B--2---:R-:W-:Y:S11]  /*51f10*/  HMMA.16816.F32.BF16 R16, R12.reuse, R24, R16 ;  /* 0x000000180c10723c */ /* 0x044ff60000041810 */
[----:B------:R-:W-:Y:S11]  /*51f20*/  @!UPT UIADD3 URZ, URZ, URZ, URZ ;  /* 0x0000003f3f3ff290 */ /* 0x000ff6000fffe03f */
[----:B------:R-:W-:Y:S01]  /*51f30*/  @!UPT UIADD3 URZ, URZ, URZ, URZ ;  /* 0x0000003f3f3ff290 */ /* 0x000fe2000fffe03f */
[----:B------:R-:W-:Y:S01]  /*51f40*/  STL.64 [R1+0x2f0], R16 ;  /* 0x0002f01001007387 */ /* 0x000fe20000100a00 */
[----:B------:R0:W-:Y:S03]  /*51f50*/  STL.64 [R1+0x2f8], R18 ;  /* 0x0002f81201007387 */ /* 0x0001e60000100a00 */
[----:B0-----:R-:W2:Y:S01]  /*51f60*/  LDL.LU.64 R18, [R1+0x61e8] ;  /* 0x0061e80001127983 */ /* 0x001ea20000300a00 */
[----:B------:R-:W2:Y:S02]  /*51f70*/  LDL.LU.64 R16, [R1+0x61e0] ;  /* 0x0061e00001107983 */ /* 0x000ea40000300a00 */
[----:B------:R-:W2:Y:S02]  /*51f80*/  LDL.LU.64 R24, [R1+0x61d8] ;  /* 0x0061d80001187983 */ /* 0x000ea40000300a00 */
[C---:B--2---:R-:W-:Y:S01]  /*51f90*/  HMMA.16816.F32.BF16 R24, R12.reuse, R24, R16 ;  /* 0x000000180c18723c */ /* 0x044fe20000041810 */
        /* <DEDUP_REMOVED lines=8> */
[----:B------:R-:W2:Y:S11]  /*52020*/  LDL.LU.64 R16, [R1+0x61b0] ;  /* 0x0061b00001107983 */ /* 0x000eb60000300a00 */
[----:B------:R-:W-:Y:S09]  /*52030*/  @!UPT UIADD3 URZ, URZ, URZ, URZ ;  /* 0x0000003f3f3ff290 */ /* 0x000ff2000fffe03f */
[----:B------:R0:W-:Y:S01]  /*52040*/  STL.64 [R1+0x2d0], R24 ;  /* 0x0002d01801007387 */ /* 0x0001e20000100a00 */
[----:B------:R-:W-:Y:S03]  /*52050*/  STL.64 [R1+0x2d8], R26 ;  /* 0x0002d81a01007387 */ /* 0x000fe60000100a00 */
[----:B0-----:R-:W2:Y:S02]  /*52060*/  LDL.LU.64 R24, [R1+0x61a8] ;  /* 0x0061a80001187983 */ /* 0x001ea40000300a00 */
[----:B--2---:R-:W-:Y:S11]  /*52070*/  HMMA.16816.F32.BF16 R16, R12, R24, R16 ;  /* 0x000000180c10723c */ /* 0x004ff60000041810 */
[----:B------:R-:W-:Y:S11]  /*52080*/  @!UPT UIADD3 URZ, URZ, URZ, URZ ;  /* 0x0000003f3f3ff290 */ /* 0x000ff6000fffe03f */
[----:B------:R-:W-:Y:S01]  /*52090*/  @!UPT UIADD3 URZ, URZ, URZ, URZ ;  /* 0x0000003f3f3ff290 */ /* 0x000fe2000fffe03f */
[----:B------:R-:W-:Y:S01]  /*520a0*/  STL.64 [R1+0x2c0], R16 ;  /* 0x0002c01001007387 */ /* 0x000fe20000100a00 */
[----:B------:R0:W-:Y:S03]  /*520b0*/  STL.64 [R1+0x2c8], R18 ;  /* 0x0002c81201007387 */ /* 0x0001e60000100a00 */
[----:B0-----:R-:W2:Y:S01]  /*520c0*/  LDL.LU.64 R18, [R1+0x61a0] ;  /* 0x0061a00001127983 */ /* 0x001ea20000300a00 */
[----:B------:R-:W2:Y:S02]  /*520d0*/  LDL.LU.64 R16, [R1+0x6198] ;  /* 0x0061980001107983 */ /* 0x000ea40000300a00 */
[----:B------:R-:W-:Y:S02]  /*520e0*/  IMAD.MOV.U32 R4, RZ, RZ, R3 ;  /* 0x000000ffff047224 */ /* 0x000fe400078e0003 */
[----:B------:R-:W-:Y:S02]  /*520f0*/  IMAD.MOV.U32 R5, RZ, RZ, R0 ;  /* 0x000000ffff057224 */ /* 0x000fe400078e0000 */
[----:B------:R-:W-:-:S02]  /*52100*/  IMAD.MOV.U32 R10, RZ, RZ, R24 ;  /* 0x000000ffff0a7224 */ /* 0x000fc400078e0018 */
[----:B------:R-:W-:Y:S01]  /*52110*/  IMAD.MOV.U32 R3, RZ, RZ, R25 ;  /* 0x000000ffff037224 */ /* 0x000fe200078e0019 */
[----:B------:R-:W4:Y:S01]  /*52120*/  LDL.LU R27, [R1+0x6190] ;  /* 0x00619000011b7983 */ /* 0x000f220000300800 */
[----:B------:R-:W3:Y:S01]  /*52130*/  LDL.LU.64 R24, [R1+0x6188] ;  /* 0x0061880001187983 */ /* 0x000ee20000300a00 */
[C---:B--2---:R-:W-:Y:S02]  /*52140*/  HMMA.16816.F32.BF16 R4, R12.reuse, R4, R16 ;  /* 0x000000040c04723c */ /* 0x044fe40000041810 */
[----:B------:R-:W3:Y:S11]  /*52150*/  LDL.LU.64 R16, [R1+0x6180] ;  /* 0x0061800001107983 */ /* 0x000ef60000300a00 */
[----:B------:R-:W-:Y:S10]  /*52160*/  @!UPT UIADD3 URZ, URZ, URZ, URZ ;  /* 0x0000003f3f3ff290 */ /* 0x000ff4000fffe03f */
[----:B------:R-:W-:Y:S01]  /*52170*/  STL.64 [R1+0x2b0], R4 ;  /* 0x0002b00401007387 */ /* 0x000fe20000100a00 */
[----:B------:R3:W-:Y:S02]  /*52180*/  STL.64 [R1+0x2b8], R6 ;  /* 0x0002b80601007387 */ /* 0x0007e40000100a00 */
[C---:B---3--:R-:W-:Y:S01]  /*52190*/  HMMA.16816.F32.BF16 R4, R12.reuse, R16, R20 ;  /* 0x000000100c04723c */ /* 0x048fe20000041814 */
[----:B------:R-:W-:Y:S02]  /*521a0*/  IMAD.MOV.U32 R28, RZ, RZ, R16 ;  /* 0x000000ffff1c7224 */ /* 0x000fe400078e0010 */
[----:B------:R-:W-:Y:S01]  /*521b0*/  IMAD.MOV.U32 R11, RZ, RZ, R17 ;  /* 0x000000ffff0b7224 */ /* 0x000fe200078e0011 */
[----:B------:R-:W0:Y:S11]  /*521c0*/  LDSM.16.MT88.4 R20, [R2+0x280] ;  /* 0x000280000214783b */ /* 0x000e360000004200 */
[----:B------:R-:W-:Y:S08]  /*521d0*/  @!UPT UIADD3 URZ, URZ, URZ, URZ ;  /* 0x0000003f3f3ff290 */ /* 0x000ff0000fffe03f */
[----:B------:R1:W-:Y:S01]  /*521e0*/  STL.64 [R1+0x2a0], R4 ;  /* 0x0002a00401007387 */ /* 0x0003e20000100a00 */
[----:B------:R2:W-:Y:S02]  /*521f0*/  STL.64 [R1+0x2a8], R6 ;  /* 0x0002a80601007387 */ /* 0x0005e40000100a00 */
[----:B------:R-:W3:Y:S02]  /*52200*/  LDL.LU.64 R16, [R1+0xc10] ;  /* 0x000c100001107983 */ /* 0x000ee40000300a00 */
[----:B------:R-:W3:Y:S01]  /*52210*/  LDL.LU.64 R18, [R1+0xc18] ;  /* 0x000c180001127983 */ /* 0x000ee20000300a00 */
[----:B-1----:R-:W3:Y:S01]  /*52220*/  LDL.LU.64 R4, [R1+0xbb0] ;  /* 0x000bb00001047983 */ /* 0x002ee20000300a00 */
[----:B--2---:R-:W2:Y:S03]  /*52230*/  LDL.LU.64 R6, [R1+0xbb8] ;  /* 0x000bb80001067983 */ /* 0x004ea60000300a00 */
[----:B--2---:R-:W-:Y:S01]  /*52240*/  STL.64 [R1+0x6150], R6 ;  /* 0x0061500601007387 */ /* 0x004fe20000100a00 */
[----:B---3--:R1:W-:Y:S03]  /*52250*/  STL.64 [R1+0x6148], R4 ;  /* 0x0061480401007387 */ /* 0x0083e60000100a00 */
[----:B-1----:R-:W2:Y:S01]  /*52260*/  LDL.LU.64 R4, [R1+0xbe0] ;  /* 0x000be00001047983 */ /* 0x002ea20000300a00 */
[----:B------:R-:W3:Y:S01]  /*52270*/  LDL.LU.64 R6, [R1+0xbe8] ;  /* 0x000be80001067983 */ /* 0x000ee20000300a00 */
[C---:B------:R-:W-:Y:S02]  /*52280*/  HMMA.16816.F32.BF16 R16, R12.reuse, R24, R16 ;  /* 0x000000180c10723c */ /* 0x040fe40000041810 */
[----:B---3--:R-:W-:Y:S01]  /*52290*/  STL.64 [R1+0x6160], R6 ;  /* 0x0061600601007387 */ /* 0x008fe20000100a00 */
[----:B--2---:R1:W-:Y:S03]  /*522a0*/  STL.64 [R1+0x6158], R4 ;  /* 0x0061580401007387 */ /* 0x0043e60000100a00 */
[----:B-1----:R-:W2:Y:S01]  /*522b0*/  LDL.LU.64 R4, [R1+0xbf0] ;  /* 0x000bf00001047983 */ /* 0x002ea20000300a00 */
[----:B------:R-:W3:Y:S03]  /*522c0*/  LDL.LU.64 R6, [R1+0xbf8] ;  /* 0x000bf80001067983 */ /* 0x000ee60000300a00 */
[----:B---3--:R-:W-:Y:S01]  /*522d0*/  STL.64 [R1+0x6170], R6 ;  /* 0x0061700601007387 */ /* 0x008fe20000100a00 */
[----:B--2---:R1:W-:Y:S03]  /*522e0*/  STL.64 [R1+0x6168], R4 ;  /* 0x0061680401007387 */ /* 0x0043e60000100a00 */
[----:B-1----:R-:W2:Y:S01]  /*522f0*/  LDL.LU.64 R4, [R1+0xc00] ;  /* 0x000c000001047983 */ /* 0x002ea20000300a00 */
[----:B------:R-:W2:Y:S02]  /*52300*/  LDL.LU.64 R6, [R1+0xc08] ;  /* 0x000c080001067983 */ /* 0x000ea40000300a00 */
[----:B------:R-:W-:Y:S02]  /*52310*/  STL.64 [R1+0x6110], R10 ;  /* 0x0061100a01007387 */ /* 0x000fe40000100a00 */
[----:B------:R1:W-:Y:S02]  /*52320*/  STL.64 [R1+0x6108], R8 ;  /* 0x0061080801007387 */ /* 0x0003e40000100a00 */
[----:B-1----:R-:W3:Y:S01]  /*52330*/  LDL.64 R8, [R1+0xb0] ;  /* 0x0000b00001087983 */ /* 0x002ee20000100a00 */
[----:B0-----:R-:W-:Y:S02]  /*52340*/  STL.64 [R1+0x6010], R22 ;  /* 0x0060101601007387 */ /* 0x001fe40000100a00 */
[----:B------:R0:W-:Y:S02]  /*52350*/  STL.64 [R1+0x6008], R20 ;  /* 0x0060081401007387 */ /* 0x0001e40000100a00 */
[----:B0-----:R-:W2:Y:S01]  /*52360*/  LDL.64 R20, [R1+0x80] ;  /* 0x0000800001147983 */ /* 0x001ea20000100a00 */
[----:B------:R0:W-:Y:S02]  /*52370*/  STL.64 [R1+0x720], R16 ;  /* 0x0007201001007387 */ /* 0x0001e40000100a00 */
[----:B------:R2:W-:Y:S01]  /*52380*/  STL.64 [R1+0x728], R18 ;  /* 0x0007281201007387 */ /* 0x0005e20000100a00 */
[----:B0-----:R-:W2:Y:S02]  /*52390*/  LDL.LU.64 R16, [R1+0x6178] ;  /* 0x0061780001107983 */ /* 0x001ea40000300a00 */
[----:B--2---:R-:W-:Y:S02]  /*523a0*/  HMMA.16816.F32.BF16 R16, R12, R16, R4 ;  /* 0x000000100c10723c */ /* 0x004fe40000041804 */
[----:B------:R-:W2:Y:S01]  /*523b0*/  LDL.LU.64 R6, [R1+0x6170] ;  /* 0x0061700001067983 */ /* 0x000ea20000300a00 */
[----:B------:R-:W2:Y:S02]  /*523c0*/  LDL.LU.64 R4, [R1+0x6168] ;  /* 0x0061680001047983 */ /* 0x000ea40000300a00 */
[----:B---3--:R-:W-:-:S02]  /*523d0*/  IMAD.MOV.U32 R26, RZ, RZ, R8 ;  /* 0x000000ffff1a7224 */ /* 0x008fc400078e0008 */
[----:B------:R-:W-:Y:S11]  /*523e0*/  IMAD.MOV.U32 R0, RZ, RZ, R9 ;  /* 0x000000ffff007224 */ /* 0x000ff600078e0009 */
[----:B------:R-:W-:Y:S05]  /*523f0*/  @!UPT UIADD3 URZ, URZ, URZ, URZ ;  /* 0x0000003f3f3ff290 */ /* 0x000fea000fffe03f */
[----:B------:R0:W-:Y:S01]  /*52400*/  STL.64 [R1+0x710], R16 ;  /* 0x0007101001007387 */ /* 0x0001e20000100a00 */
[----:B------:R1:W-:Y:S03]  /*52410*/  STL.64 [R1+0x718], R18 ;  /* 0x0007181201007387 */ /* 0x0003e60000100a00 */
[----:B0-----:R-:W3:Y:S01]  /*52420*/  LDL.LU.64 R16, [R1+0xb70] ;  /* 0x000b700001107983 */ /* 0x001ee20000300a00 */
[----:B-1----:R-:W3:Y:S01]  /*52430*/  LDL.LU.64 R18, [R1+0xb78] ;  /* 0x000b780001127983 */ /* 0x002ee20000300a00 */
[C---:B--2---:R-:W-:Y:S11]  /*52440*/  HMMA.16816.F32.BF16 R4, R12.reuse, R8, R4 ;  /* 0x000000080c04723c */ /* 0x044ff60000041804 */
[----:B------:R-:W-:Y:S11]  /*52450*/  @!UPT UIADD3 URZ, URZ, URZ, URZ ;  /* 0x0000003f3f3ff290 */ /* 0x000ff6000fffe03f */
[----:B------:R-:W-:Y:S01]  /*52460*/  @!UPT UIADD3 URZ, URZ, URZ, URZ ;  /* 0x0000003f3f3ff290 */ /* 0x000fe2000fffe03f */
[----:B------:R-:W-:Y:S01]  /*52470*/  STL.64 [R1+0x700], R4 ;  /* 0x0007000401007387 */ /* 0x000fe20000100a00 */
[----:B------:R0:W-:Y:S03]  /*52480*/  STL.64 [R1+0x708], R6 ;  /* 0x0007080601007387 */ /* 0x0001e60000100a00 */
[----:B0-----:R-:W2:Y:S01]  /*52490*/  LDL.LU.64 R6, [R1+0x6160] ;  /* 0x0061600001067983 */ /* 0x001ea20000300a00 */
[----:B------:R-:W2:Y:S02]  /*524a0*/  LDL.LU.64 R4, [R1+0x6158] ;  /* 0x0061580001047983 */ /* 0x000ea40000300a00 */
[----:B------:R-:W2:Y:S02]  /*524b0*/  LDL R8, [R1+0x60] ;  /* 0x0000600001087983 */ /* 0x000ea40000100800 */
[----:B------:R-:W2:Y:S02]  /*524c0*/  LDL R9, [R1+0x64] ;  /* 0x0000640001097983 */ /* 0x000ea40000100800 */
[----:B--2---:R0:W-:Y:S04]  /*524d0*/  STL.64 [R1+0x6128], R8 ;  /* 0x0061280801007387 */ /* 0x0041e80000100a00 */
[----:B0-----:R-:W2:Y:S04]  /*524e0*/  LDL R8, [R1+0xa0] ;  /* 0x0000a00001087983 */ /* 0x001ea80000100800 */
[----:B------:R-:W2:Y:S01]  /*524f0*/  LDL R9, [R1+0xa4] ;  /* 0x0000a40001097983 */ /* 0x000ea20000100800 */
[----:B------:R-:W-:Y:S02]  /*52500*/  STL [R1+0x60b0], R26 ;  /* 0x0060b01a01007387 */ /* 0x000fe40000100800 */
[----:B------:R0:W-:Y:S02]  /*52510*/  STL.64 [R1+0x60a8], R24 ;  /* 0x0060a81801007387 */ /* 0x0001e40000100a00 */
[----:B0-----:R-:W3:Y:S01]  /*52520*/  LDL.64 R24, [R1+0x90] ;  /* 0x0000900001187983 */ /* 0x001ee20000100a00 */
[C---:B--2---:R-:W-:Y:S03]  /*52530*/  HMMA.16816.F32.BF16 R8, R12.reuse, R8, R4 ;  /* 0x000000080c08723c */ /* 0x044fe60000041804 */
[----:B------:R-:W3:Y:S01]  /*52540*/  LDL.LU.64 R6, [R1+0x6150] ;  /* 0x0061500001067983 */ /* 0x000ee20000300a00 */
[----:B------:R-:W3:Y:S11]  /*52550*/  LDL.LU.64 R4, [R1+0x6148] ;  /* 0x0061480001047983 */ /* 0x000ef60000300a00 */
[----:B------:R-:W-:Y:S08]  /*52560*/  @!UPT UIADD3 URZ, URZ, URZ, URZ ;  /* 0x0000003f3f3ff290 */ /* 0x000ff0000fffe03f */
[----:B------:R0:W-:Y:S01]  /*52570*/  STL.64 [R1+0x6f0], R8 ;  /* 0x0006f00801007387 */ /* 0x0001e20000100a00 */
[----:B------:R-:W-:Y:S03]  /*52580*/  STL.64 [R1+0x6f8], R10 ;  /* 0x0006f80a01007387 */ /* 0x000fe60000100a00 */
[----:B0-----:R-:W2:Y:S01]  /*52590*/  LDL R8, [R1+0x70] ;  /* 0x0000700001087983 */ /* 0x001ea20000100800 */
[----:B---3--:R-:W-:Y:S11]  /*525a0*/  HMMA.16816.F32.BF16 R4, R12, R24, R4 ;  /* 0x000000180c04723c */ /* 0x008ff60000041804 */
[----:B------:R-:W-:Y:S11]  /*525b0*/  @!UPT UIADD3 URZ, URZ, URZ, URZ ;  /* 0x0000003f3f3ff290 */ /* 0x000ff6000fffe03f */
[----:B------:R-:W-:Y:S01]  /*525c0*/  @!UPT UIADD3 URZ, URZ, URZ, URZ ;  /* 0x0000003f3f3ff290 */ /* 0x000fe2000fffe03f */
[----:B------:R0:W-:Y:S01]  /*525d0*/  STL.64 [R1+0x6e0], R4 ;  /* 0x0006e00401007387 */ /* 0x0001e20000100a00 */
[----:B------:R1:W-:Y:S03]  /*525e0*/  STL.64 [R1+0x6e8], R6 ;  /* 0x0006e80601007387 */ /* 0x0003e60000100a00 */
[----:B0-----:R-:W3:Y:S01]  /*525f0*/  LDL.LU.64 R4, [R1+0x6140] ;  /* 0x0061400001047983 */ /* 0x001ee20000300a00 */
[----:B-1----:R-:W-:Y:S02]  /*52600*/  IMAD.MOV.U32 R7, RZ, RZ, R24 ;  /* 0x000000ffff077224 */ /* 0x002fe400078e0018 */
[----:B------:R-:W-:-:S05]  /*52610*/  IMAD.MOV.U32 R6, RZ, RZ, R25 ;  /* 0x000000ffff067224 */ /* 0x000fca00078e0019 */
[----:B------:R-:W-:Y:S01]  /*52620*/  STL.64 [R1+0x6100], R6 ;  /* 0x0061000601007387 */ /* 0x000fe20000100a00 */
[C---:B------:R-:W-:Y:S03]  /*52630*/  HMMA.16816.F32.BF16 R16, R12.reuse, R20, R16 ;  /* 0x000000140c10723c */ /* 0x040fe60000041810 */
[----:B---3--:R0:W-:Y:S04]  /*52640*/  STL.64 [R1+0x60f8], R4 ;  /* 0x0060f80401007387 */ /* 0x0081e80000100a00 */
[----:B0-----:R-:W3:Y:S01]  /*52650*/  LDL.LU.64 R4, [R1+0x6a0] ;  /* 0x0006a00001047983 */ /* 0x001ee20000300a00 */
[----:B------:R-:W2:Y:S11]  /*52660*/  LDL.LU.64 R6, [R1+0x6a8] ;  /* 0x0006a80001067983 */ /* 0x000eb60000300a00 */
[----:B------:R-:W-:Y:S04]  /*52670*/  @!UPT UIADD3 URZ, URZ, URZ, URZ ;  /* 0x0000003f3f3ff290 */ /* 0x000fe8000fffe03f */
[----:B------:R-:W-:Y:S02]  /*52680*/  STL.64 [R1+0x6d0], R16 ;  /* 0x0006d01001007387 */ /* 0x000fe40000100a00 */
[----:B------:R-:W-:Y:S01]  /*52690*/  STL.64 [R1+0x6d8], R18 ;  /* 0x0006d81201007387 */ /* 0x000fe20000100a00 */
[----:B--2---:R-:W-:Y:S01]  /*526a0*/  STL.64 [R1+0x6120], R6 ;  /* 0x0061200601007387 */ /* 0x004fe20000100a00 */
[----:B---3--:R0:W-:Y:S03]  /*526b0*/  STL.64 [R1+0x6118], R4 ;  /* 0x0061180401007387 */ /* 0x0081e60000100a00 */
[----:B0-----:R-:W2:Y:S01]  /*526c0*/  LDL.LU.64 R4, [R1+0xb10] ;  /* 0x000b100001047983 */ /* 0x001ea20000300a00 */
[----:B------:R-:W3:Y:S02]  /*526d0*/  LDL.LU.64 R6, [R1+0xb18] ;  /* 0x000b180001067983 */ /* 0x000ee40000300a00 */
[----:B----4-:R-:W-:Y:S01]  /*526e0*/  IMAD.MOV.U32 R9, RZ, RZ, R27 ;  /* 0x000000ffff097224 */ /* 0x010fe200078e001b */
[----:B---3--:R-:W-:Y:S01]  /*526f0*/  STL.64 [R1+0x6138], R6 ;  /* 0x0061380601007387 */ /* 0x008fe20000100a00 */
[----:B--2---:R0:W-:Y:S03]  /*52700*/  STL.64 [R1+0x6130], R4 ;  /* 0x0061300401007387 */ /* 0x0041e60000100a00 */
[----:B0-----:R-:W2:Y:S01]  /*52710*/  LDL.LU.64 R4, [R1+0xb30] ;  /* 0x000b300001047983 */ /* 0x001ea20000300a00 */
[----:B------:R-:W2:Y:S02]  /*52720*/  LDL.LU.64 R6, [R1+0xb38] ;  /* 0x000b380001067983 */ /* 0x000ea40000300a00 */
[----:B------:R-:W3:Y:S02]  /*52730*/  LDL.LU.64 R16, [R1+0xb00] ;  /* 0x000b000001107983 */ /* 0x000ee40000300a00 */
[----:B------:R-:W3:Y:S01]  /*52740*/  LDL.LU.64 R18, [R1+0xb08] ;  /* 0x000b080001127983 */ /* 0x000ee20000300a00 */
[----:B------:R-:W4:Y:S01]  /*52750*/  LDL.LU.64 R24, [R1+0xb80] ;  /* 0x000b800001187983 */ /* 0x000f220000300a00 */
[----:B------:R-:W2:Y:S03]  /*52760*/  LDL.LU.64 R26, [R1+0xb88] ;  /* 0x000b8800011a7983 */ /* 0x000ea60000300a00 */
[----:B--2---:R-:W-:Y:S01]  /*52770*/  STL.64 [R1+0x60c0], R26 ;  /* 0x0060c01a01007387 */ /* 0x004fe20000100a00 */
[----:B----4-:R0:W-:Y:S03]  /*52780*/  STL.64 [R1+0x60b8], R24 ;  /* 0x0060b81801007387 */ /* 0x0101e60000100a00 */
[----:B0-----:R-:W2:Y:S04]  /*52790*/  LDL.64 R24, [R1+0x40] ;  /* 0x0000400001187983 */ /* 0x001ea80000100a00 */
[----:B--2---:R0:W-:Y:S04]  /*527a0*/  STL.64 [R1+0x60d0], R24 ;  /* 0x0060d01801007387 */ /* 0x0041e80000100a00 */
[----:B0-----:R-:W2:Y:S01]  /*527b0*/  LDL R24, [R1+0x50] ;  /* 0x0000500001187983 */ /* 0x001ea20000100800 */
[----:B------:R0:W-:Y:S03]  /*527c0*/  STL.64 [R1+0x6050], R20 ;  /* 0x0060501401007387 */ /* 0x0001e60000100a00 */
[----:B0-----:R-:W4:Y:S01]  /*527d0*/  LDL.64 R20, [R1+0x30] ;  /* 0x0000300001147983 */ /* 0x001f220000100a00 */
[C---:B------:R-:W-:Y:S03]  /*527e0*/  HMMA.16816.F32.BF16 R8, R12.reuse, R8, R4 ;  /* 0x000000080c08723c */ /* 0x040fe60000041804 */
[----:B----4-:R0:W-:Y:S04]  /*527f0*/  STL.64 [R1+0x60c8], R20 ;  /* 0x0060c81401007387 */ /* 0x0101e80000100a00 */
[----:B0-----:R-:W4:Y:S01]  /*52800*/  LDL.LU.64 R20, [R1+0xb90] ;  /* 0x000b900001147983 */ /* 0x001f220000300a00 */
[----:B------:R-:W2:Y:S03]  /*52810*/  LDL.LU.64 R22, [R1+0xb98] ;  /* 0x000b980001167983 */ /* 0x000ea60000300a00 */
[----:B--2---:R-:W-:Y:S01]  /*52820*/  STL.64 [R1+0x60e0], R22 ;  /* 0x0060e01601007387 */ /* 0x004fe20000100a00 */
[----:B----4-:R0:W-:Y:S03]  /*52830*/  STL.64 [R1+0x60d8], R20 ;  /* 0x0060d81401007387 */ /* 0x0101e60000100a00 */
[----:B0-----:R-:W2:Y:S01]  /*52840*/  LDL.LU.64 R20, [R1+0xba0] ;  /* 0x000ba00001147983 */ /* 0x001ea20000300a00 */
[----:B------:R-:W2:Y:S02]  /*52850*/  LDL.LU.64 R22, [R1+0xba8] ;  /* 0x000ba80001167983 */ /* 0x000ea40000300a00 */
[----:B------:R-:W4:Y:S02]  /*52860*/  LDL.LU.64 R6, [R1+0x6138] ;  /* 0x0061380001067983 */ /* 0x000f240000300a00 */
[----:B------:R-:W4:Y:S03]  /*52870*/  LDL.LU.64 R4, [R1+0x6130] ;  /* 0x0061300001047983 */ /* 0x000f260000300a00 */
[----:B------:R0:W-:Y:S01]  /*52880*/  STL.64 [R1+0x6c0], R8 ;  /* 0x0006c00801007387 */ /* 0x0001e20000100a00 */
[----:B------:R4:W-:Y:S03]  /*52890*/  STL.64 [R1+0x6c8], R10 ;  /* 0x0006c80a01007387 */ /* 0x0009e60000100a00 */
[----:B0-----:R-:W4:Y:S02]  /*528a0*/  LDL.LU.64 R8, [R1+0x6128] ;  /* 0x0061280001087983 */ /* 0x001f240000300a00 */
[C---:B----4-:R-:W-:Y:S02]  /*528b0*/  HMMA.16816.F32.BF16 R8, R12.reuse, R8, R4 ;  /* 0x000000080c08723c */ /* 0x050fe40000041804 */
[----:B------:R-:W4:Y:S01]  /*528c0*/  LDL.LU.64 R6, [R1+0x6120] ;  /* 0x0061200001067983 */ /* 0x000f220000300a00 */
[----:B------:R-:W4:Y:S11]  /*528d0*/  LDL.LU.64 R4, [R1+0x6118] ;  /* 0x0061180001047983 */ /* 0x000f360000300a00 */
[----:B------:R-:W-:Y:S09]  /*528e0*/  @!UPT UIADD3 URZ, URZ, URZ, URZ ;  /* 0x0000003f3f3ff290 */ /* 0x000ff2000fffe03f */
[----:B------:R-:W-:Y:S01]  /*528f0*/  STL.64 [R1+0x6b0], R8 ;  /* 0x0006b00801007387 */ /* 0x000fe20000100a00 */
[----:B------:R0:W-:Y:S03]  /*52900*/  STL.64 [R1+0x6b8], R10 ;  /* 0x0006b80a01007387 */ /* 0x0001e60000100a00 */
[----:B0-----:R-:W2:Y:S01]  /*52910*/  LDL.LU.64 R10, [R1+0x6110] ;  /* 0x00611000010a7983 */ /* 0x001ea20000300a00 */
[----:B------:R-:W4:Y:S02]  /*52920*/  LDL.LU.64 R8, [R1+0x6108] ;  /* 0x0061080001087983 */ /* 0x000f240000300a00 */
[C---:B----4-:R-:W-:Y:S11]  /*52930*/  HMMA.16816.F32.BF16 R4, R12.reuse, R8, R4 ;  /* 0x000000080c04723c */ /* 0x050ff60000041804 */
[----:B------:R-:W-:Y:S11]  /*52940*/  @!UPT UIADD3 URZ, URZ, URZ, URZ ;  /* 0x0000003f3f3ff290 */ /* 0x000ff6000fffe03f */
[----:B------:R-:W-:Y:S01]  /*52950*/  @!UPT UIADD3 URZ, URZ, URZ, URZ ;  /* 0x0000003f3f3ff290 */ /* 0x000fe2000fffe03f */
[----:B------:R-:W-:Y:S01]  /*52960*/  STL.64 [R1+0x6a0], R4 ;  /* 0x0006a00401007387 */ /* 0x000fe20000100a00 */
[----:B------:R0:W-:Y:S03]  /*52970*/  STL.64 [R1+0x6a8], R6 ;  /* 0x0006a80601007387 */ /* 0x0001e60000100a00 */
[----:B0-----:R-:W4:Y:S01]  /*52980*/  LDL.LU.64 R6, [R1+0x6100] ;  /* 0x0061000001067983 */ /* 0x001f220000300a00 */
[----:B------:R-:W3:Y:S02]  /*52990*/  LDL.LU.64 R4, [R1+0x60f8] ;  /* 0x0060f80001047983 */ /* 0x000ee40000300a00 */
[----:B------:R-:W-:Y:S01]  /*529a0*/  IMAD.MOV.U32 R25, RZ, RZ, R29 ;  /* 0x000000ffff197224 */ /* 0x000fe200078e001d */
[----:B---3--:R-:W-:Y:S01]  /*529b0*/  HMMA.16816.F32.BF16 R12, R12, R4, R16 ;  /* 0x000000040c0c723c */ /* 0x008fe20000041810 */
[----:B------:R-:W3:Y:S01]  /*529c0*/  LDL.LU.64 R18, [R1+0x60f0] ;  /* 0x0060f00001127983 */ /* 0x000ee20000300a00 */
[----:B------:R-:W3:Y:S11]  /*529d0*/  LDL.LU.64 R16, [R1+0x60e8] ;  /* 0x0060e80001107983 */ /* 0x000ef60000300a00 */
[----:B------:R-:W-:Y:S10]  /*529e0*/  @!UPT UIADD3 URZ, URZ, URZ, URZ ;  /* 0x0000003f3f3ff290 */ /* 0x000ff4000fffe03f */
[----:B------:R0:W-:Y:S01]  /*529f0*/  STL.64 [R1+0x290], R12 ;  /* 0x0002900c01007387 */ /* 0x0001e20000100a00 */
[----:B------:R-:W-:Y:S02]  /*52a00*/  STL.64 [R1+0x298], R14 ;  /* 0x0002980e01007387 */ /* 0x000fe40000100a00 */
[----:B0-----:R-:W-:Y:S02]  /*52a10*/  IMAD.MOV.U32 R12, RZ, RZ, R28 ;  /* 0x000000ffff0c7224 */ /* 0x001fe400078e001c */
[----:B--2---:R-:W-:-:S05]  /*52a20*/  IMAD.MOV.U32 R13, RZ, RZ, R11 ;  /* 0x000000ffff0d7224 */ /* 0x004fca00078e000b */
[----:B------:R-:W-:Y:S01]  /*52a30*/  STL.64 [R1+0x6090], R12 ;  /* 0x0060900c01007387 */ /* 0x000fe20000100a00 */
[----:B------:R-:W-:Y:S01]  /*52a40*/  STL.64 [R1+0x6038], R4 ;  /* 0x0060380401007387 */ /* 0x000fe20000100a00 */
[C---:B---3--:R-:W-:Y:S02]  /*52a50*/  HMMA.16816.F32.BF16 R24, R16.reuse, R24, R20 ;  /* 0x000000181018723c */ /* 0x048fe40000041814 */
[----:B------:R-:W2:Y:S01]  /*52a60*/  LDL.LU.64 R22, [R1+0x60e0] ;  /* 0x0060e00001167983 */ /* 0x000ea20000300a00 */
[----:B------:R-:W2:Y:S11]  /*52a70*/  LDL.LU.64 R20, [R1+0x60d8] ;  /* 0x0060d80001147983 */ /* 0x000eb60000300a00 */
[----:B------:R-:W-:Y:S09]  /*52a80*/  @!UPT UIADD3 URZ, URZ, URZ, URZ ;  /* 0x0000003f3f3ff290 */ /* 0x000ff2000fffe03f */
[----:B------:R0:W-:Y:S01]  /*52a90*/  STL.64 [R1+0x280], R24 ;  /* 0x0002801801007387 */ /* 0x0001e20000100a00 */
[----:B------:R-:W-:Y:S03]  /*52aa0*/  STL.64 [R1+0x288], R26 ;  /* 0x0002881a01007387 */ /* 0x000fe60000100a00 */
[----:B0-----:R-:W2:Y:S01]  /*52ab0*/  LDL.LU.64 R24, [R1+0x60d0] ;  /* 0x0060d00001187983 */ /* 0x001ea20000300a00 */
[----:B------:R-:W-:Y:S02]  /*52ac0*/  IMAD.MOV.U32 R12, RZ, RZ, R10 ;  /* 0x000000ffff0c7224 */ /* 0x000fe400078e000a */
[----:B------:R-:W-:Y:S01]  /*52ad0*/  IMAD.MOV.U32 R13, RZ, RZ, R3 ;  /* 0x000000ffff0d7224 */ /* 0x000fe200078e0003 */
[C---:B--2---:R-:W-:Y:S01]  /*52ae0*/  HMMA.16816.F32.BF16 R20, R16.reuse, R24, R20 ;  /* 0x000000181014723c */ /* 0x044fe20000041814 */
[----:B------:R-:W-:Y:S02]  /*52af0*/  IMAD.MOV.U32 R10, RZ, RZ, R24 ;  /* 0x000000ffff0a7224 */ /* 0x000fe400078e0018 */
[----:B------:R-:W-:Y:S11]  /*52b00*/  IMAD.MOV.U32 R3, RZ, RZ, R25 ;  /* 0x000000ffff037224 */ /* 0x000ff600078e0019 */
[----:B------:R-:W-:Y:S09]  /*52b10*/  @!UPT UIADD3 URZ, URZ, URZ, URZ ;  /* 0x0000003f3f3ff290 */ /* 0x000ff2000fffe03f */
[----:B------:R0:W-:Y:S01]  /*52b20*/  STL.64 [R1+0x270], R20 ;  /* 0x0002701401007387 */ /* 0x0001e20000100a00 */
[----:B------:R-:W-:Y:S03]  /*52b30*/  STL.64 [R1+0x278], R22 ;  /* 0x0002781601007387 */ /* 0x000fe60000100a00 */
[----:B0-----:R-:W2:Y:S01]  /*52b40*/  LDL.LU.64 R20, [R1+0x60c8] ;  /* 0x0060c80001147983 */ /* 0x001ea20000300a00 */
[----:B------:R-:W2:Y:S02]  /*52b50*/  LDL.LU.64 R26, [R1+0x60c0] ;  /* 0x0060c000011a7983 */ /* 0x000ea40000300a00 */
[----:B------:R-:W2:Y:S02]  /*52b60*/  LDL.LU.64 R24, [R1+0x60b8] ;  /* 0x0060b80001187983 */ /* 0x000ea40000300a00 */
[----:B--2---:R-:W-:Y:S11]  /*52b70*/  HMMA.16816.F32.BF16 R24, R16, R20, R24 ;  /* 0x000000141018723c */ /* 0x004ff60000041818 */
[----:B------:R-:W-:Y:S11]  /*52b80*/  @!UPT UIADD3 URZ, URZ, URZ, URZ ;  /* 0x0000003f3f3ff290 */ /* 0x000ff6000fffe03f */
[----:B------:R-:W-:Y:S01]  /*52b90*/  @!UPT UIADD3 URZ, URZ, URZ, URZ ;  /* 0x0000003f3f3ff290 */ /* 0x000fe2000fffe03f */
[----:B------:R-:W-:Y:S01]  /*52ba0*/  STL.64 [R1+0x260], R24 ;  /* 0x0002601801007387 */ /* 0x000fe20000100a00 */
[----:B------:R0:W-:Y:S03]  /*52bb0*/  STL.64 [R1+0x268], R26 ;  /* 0x0002681a01007387 */ /* 0x0001e60000100a00 */
[----:B0-----:R-:W2:Y:S01]  /*52bc0*/  LDL.LU R26, [R1+0x60b0] ;  /* 0x0060b000011a7983 */ /* 0x001ea20000300800 */
[----:B------:R-:W3:Y:S02]  /*52bd0*/  LDL.LU.64 R24, [R1+0x60a8] ;  /* 0x0060a80001187983 */ /* 0x000ee40000300a00 */
[----:B------:R-:W-:Y:S02]  /*52be0*/  IMAD.MOV.U32 R27, RZ, RZ, R20 ;  /* 0x000000ffff1b7224 */ /* 0x000fe400078e0014 */
[----:B------:R-:W-:Y:S02]  /*52bf0*/  IMAD.MOV.U32 R11, RZ, RZ, R21 ;  /* 0x000000ffff0b7224 */ /* 0x000fe400078e0015 */
[----:B----4-:R-:W-:-:S02]  /*52c00*/  IMAD.MOV.U32 R20, RZ, RZ, R7 ;  /* 0x000000ffff147224 */ /* 0x010fc400078e0007 */
[----:B------:R-:W-:Y:S01]  /*52c10*/  IMAD.MOV.U32 R21, RZ, RZ, R6 ;  /* 0x000000ffff157224 */ /* 0x000fe200078e0006 */
[----:B--2---:R-:W-:Y:S01]  /*52c20*/  STL.64 [R1+0x60a0], R26 ;  /* 0x0060a01a01007387 */ /* 0x004fe20000100a00 */
[----:B---3--:R0:W-:Y:S03]  /*52c30*/  STL.64 [R1+0x6098], R24 ;  /* 0x0060981801007387 */ /* 0x0081e60000100a00 */
[----:B0-----:R-:W2:Y:S01]  /*52c40*/  LDL.LU.64 R24, [R1+0xb60] ;  /* 0x000b600001187983 */ /* 0x001ea20000300a00 */
[----:B------:R-:W2:Y:S02]  /*52c50*/  LDL.LU.64 R26, [R1+0xb68] ;  /* 0x000b6800011a7983 */ /* 0x000ea40000300a00 */
[----:B------:R0:W-:Y:S02]  /*52c60*/  STL.64 [R1+0x6068], R20 ;  /* 0x0060681401007387 */ /* 0x0001e40000100a00 */
[----:B0-----:R-:W3:Y:S01]  /*52c70*/  LDL.LU.64 R20, [R1+0xab0] ;  /* 0x000ab00001147983 */ /* 0x001ee20000300a00 */
[----:B------:R-:W3:Y:S02]  /*52c80*/  LDL.LU.64 R22, [R1+0xab8] ;  /* 0x000ab80001167983 */ /* 0x000ee40000300a00 */
[----:B------:R-:W4:Y:S02]  /*52c90*/  LDL.64 R4, [R1+0xa0] ;  /* 0x0000a00001047983 */ /* 0x000f240000100a00 */
[----:B----4-:R0:W-:Y:S04]  /*52ca0*/  STL.64 [R1+0x6070], R4 ;  /* 0x0060700401007387 */ /* 0x0101e80000100a00 */
[----:B0-----:R-:W4:Y:S01]  /*52cb0*/  LDL.64 R4, [R1+0xc0] ;  /* 0x0000c00001047983 */ /* 0x001f220000100a00 */
[C---:B--2---:R-:W-:Y:S03]  /*52cc0*/  HMMA.16816.F32.BF16 R12, R16.reuse, R12, R24 ;  /* 0x0000000c100c723c */ /* 0x044fe60000041818 */
[----:B----4-:R0:W-:Y:S04]  /*52cd0*/  STL.64 [R1+0x6088], R4 ;  /* 0x0060880401007387 */ /* 0x0101e80000100a00 */
[----:B0-----:R-:W2:Y:S01]  /*52ce0*/  LDL.64 R4, [R1+0x10] ;  /* 0x0000100001047983 */ /* 0x001ea20000100a00 */
[----:B------:R-:W-:Y:S02]  /*52cf0*/  STL.64 [R1+0x6020], R10 ;  /* 0x0060200a01007387 */ /* 0x000fe40000100a00 */
[----:B------:R0:W-:Y:S02]  /*52d00*/  STL.64 [R1+0x6018], R8 ;  /* 0x0060180801007387 */ /* 0x0001e40000100a00 */
[----:B0-----:R-:W2:Y:S01]  /*52d10*/  LDL.LU.64 R8, [R1+0xae0] ;  /* 0x000ae00001087983 */ /* 0x001ea20000300a00 */
[----:B------:R-:W2:Y:S02]  /*52d20*/  LDL.LU.64 R10, [R1+0xae8] ;  /* 0x000ae800010a7983 */ /* 0x000ea40000300a00 */
[----:B------:R-:W4:Y:S02]  /*52d30*/  LDL.LU.64 R26, [R1+0x60a0] ;  /* 0x0060a000011a7983 */ /* 0x000f240000300a00 */
[----:B------:R-:W3:Y:S06]  /*52d40*/  LDL.LU.64 R24, [R1+0x6098] ;  /* 0x0060980001187983 */ /* 0x000eec0000300a00 */
[----:B------:R0:W-:Y:S01]  /*52d50*/  STL.64 [R1+0x250], R12 ;  /* 0x0002500c01007387 */ /* 0x0001e20000100a00 */
[----:B------:R3:W-:Y:S03]  /*52d60*/  STL.64 [R1+0x258], R14 ;  /* 0x0002580e01007387 */ /* 0x0007e60000100a00 */
[----:B0-----:R-:W3:Y:S01]  /*52d70*/  LDL.LU.64 R12, [R1+0x6090] ;  /* 0x00609000010c7983 */ /* 0x001ee20000300a00 */
[C---:B--2---:R-:W-:Y:S08]  /*52d80*/  HMMA.16816.F32.BF16 R8, R16.reuse, R4, R8 ;  /* 0x000000041008723c */ /* 0x044ff00000041808 */
[C---:B---3--:R-:W-:Y:S11]  /*52d90*/  HMMA.16816.F32.BF16 R12, R16.reuse, R12, R20 ;  /* 0x0000000c100c723c */ /* 0x048ff60000041814 */
[----:B------:R-:W-:Y:S04]  /*52da0*/  @!UPT UIADD3 URZ, URZ, URZ, URZ ;  /* 0x0000003f3f3ff290 */ /* 0x000fe8000fffe03f */
[----:B------:R-:W-:Y:S01]  /*52db0*/  STL.64 [R1+0x240], R8 ;  /* 0x0002400801007387 */ /* 0x000fe20000100a00 */
[----:B------:R0:W-:Y:S02]  /*52dc0*/  STL.64 [R1+0x248], R10 ;  /* 0x0002480a01007387 */ /* 0x0001e40000100a00 */
[----:B0-----:R-:W-:Y:S02]  /*52dd0*/  IMAD.MOV.U32 R11, RZ, RZ, R4 ;  /* 0x000000ffff0b7224 */ /* 0x001fe400078e0004 */
[----:B------:R-:W-:Y:S02]  /*52de0*/  IMAD.MOV.U32 R10, RZ, RZ, R5 ;  /* 0x000000ffff0a7224 */ /* 0x000fe400078e0005 */
[----:B------:R-:W2:Y:S01]  /*52df0*/  LDL.LU.64 R4, [R1+0xad0] ;  /* 0x000ad00001047983 */ /* 0x000ea20000300a00 */
[----:B------:R-:W2:Y:S02]  /*52e00*/  LDL.LU.64 R6, [R1+0xad8] ;  /* 0x000ad80001067983 */ /* 0x000ea40000300a00 */
[----:B------:R-:W-:Y:S02]  /*52e10*/  STL.64 [R1+0x230], R12 ;  /* 0x0002300c01007387 */ /* 0x000fe40000100a00 */
[----:B------:R-:W-:Y:S01]  /*52e20*/  STL.64 [R1+0x238], R14 ;  /* 0x0002380e01007387 */ /* 0x000fe20000100a00 */
[----:B------:R-:W3:Y:S01]  /*52e30*/  LDL.LU.64 R20, [R1+0xa60] ;  /* 0x000a600001147983 */ /* 0x000ee20000300a00 */
[----:B------:R-:W2:Y:S03]  /*52e40*/  LDL.LU.64 R22, [R1+0xa68] ;  /* 0x000a680001167983 */ /* 0x000ea60000300a00 */
[----:B------:R-:W0:Y:S04]  /*52e50*/  LDSM.16.MT88.4 R12, [R2+0x300] ;  /* 0x00030000020c783b */ /* 0x000e280000004200 */
[----:B--2---:R-:W-:Y:S01]  /*52e60*/  STL.64 [R1+0x6080], R22 ;  /* 0x0060801601007387 */ /* 0x004fe20000100a00 */
[----:B---3--:R1:W-:Y:S03]  /*52e70*/  STL.64 [R1+0x6078], R20 ;  /* 0x0060781401007387 */ /* 0x0083e60000100a00 */
[----:B-1----:R-:W2:Y:S01]  /*52e80*/  LDL.LU.64 R20, [R1+0xac0] ;  /* 0x000ac00001147983 */ /* 0x002ea20000300a00 */
[----:B------:R-:W2:Y:S02]  /*52e90*/  LDL.LU.64 R22, [R1+0xac8] ;  /* 0x000ac80001167983 */ /* 0x000ea40000300a00 */
[----:B------:R-:W3:Y:S02]  /*52ea0*/  LDL.64 R8, [R1+0x60] ;  /* 0x0000600001087983 */ /* 0x000ee40000100a00 */
[----:B---3--:R1:W-:Y:S04]  /*52eb0*/  STL.64 [R1+0x6030], R8 ;  /* 0x0060300801007387 */ /* 0x0083e80000100a00 */
[----:B-1----:R-:W3:Y:S01]  /*52ec0*/  LDL.64 R8, [R1+0x70] ;  /* 0x0000700001087983 */ /* 0x002ee20000100a00 */
[----:B------:R-:W-:Y:S01]  /*52ed0*/  STL.64 [R1+0x6048], R10 ;  /* 0x0060480a01007387 */ /* 0x000fe20000100a00 */
[C---:B------:R-:W-:Y:S02]  /*52ee0*/  HMMA.16816.F32.BF16 R4, R16.reuse, R24, R4 ;  /* 0x000000181004723c */ /* 0x040fe40000041804 */
[----:B---3--:R1:W-:Y:S04]  /*52ef0*/  STL.64 [R1+0x6040], R8 ;  /* 0x0060400801007387 */ /* 0x0083e80000100a00 */
[----:B-1----:R-:W3:Y:S01]  /*52f00*/  LDL.LU.64 R8, [R1+0xa40] ;  /* 0x000a400001087983 */ /* 0x002ee20000300a00 */
[----:B------:R-:W2:Y:S03]  /*52f10*/  LDL.LU.64 R10, [R1+0xa48] ;  /* 0x000a4800010a7983 */ /* 0x000ea60000300a00 */
[----:B--2---:R-:W-:Y:S01]  /*52f20*/  STL.64 [R1+0x6060], R10 ;  /* 0x0060600a01007387 */ /* 0x004fe20000100a00 */
[----:B---3--:R1:W-:Y:S03]  /*52f30*/  STL.64 [R1+0x6058], R8 ;  /* 0x0060580801007387 */ /* 0x0083e60000100a00 */
[----:B-1----:R-:W2:Y:S01]  /*52f40*/  LDL.LU.64 R8, [R1+0x650] ;  /* 0x0006500001087983 */ /* 0x002ea20000300a00 */
[----:B------:R-:W2:Y:S02]  /*52f50*/  LDL.LU.64 R10, [R1+0x658] ;  /* 0x00065800010a7983 */ /* 0x000ea40000300a00 */
[----:B------:R-:W-:Y:S02]  /*52f60*/  STL [R1+0x5f9c], R2 ;  /* 0x005f9c0201007387 */ /* 0x000fe40000100800 */
[----:B0-----:R-:W-:Y:S01]  /*52f70*/  STL.64 [R1+0x5f10], R14 ;  /* 0x005f100e01007387 */ /* 0x001fe20000100a00 */
[----:B------:R-:W-:Y:S03]  /*52f80*/  STL.64 [R1+0x5f08], R12 ;  /* 0x005f080c01007387 */ /* 0x000fe60000100a00 */
[----:B------:R0:W-:Y:S02]  /*52f90*/  STL.64 [R1+0x690], R4 ;  /* 0x0006900401007387 */ /* 0x0001e40000100a00 */
[----:B------:R-:W-:Y:S01]  /*52fa0*/  STL.64 [R1+0x698], R6 ;  /* 0x0006980601007387 */ /* 0x000fe20000100a00 */
[----:B0-----:R-:W3:Y:S02]  /*52fb0*/  LDL.LU.64 R4, [R1+0x6088] ;  /* 0x0060880001047983 */ /* 0x001ee40000300a00 */
[----:B---3--:R-:W-:Y:S11]  /*52fc0*/  HMMA.16816.F32.BF16 R20, R16, R4, R20 ;  /* 0x000000041014723c */ /* 0x008ff60000041814 */
[----:B------:R-:W-:Y:S11]  /*52fd0*/  @!UPT UIADD3 URZ, URZ, URZ, URZ ;  /* 0x0000003f3f3ff290 */ /* 0x000ff6000fffe03f */
[----:B------:R-:W-:Y:S01]  /*52fe0*/  @!UPT UIADD3 URZ, URZ, URZ, URZ ;  /* 0x0000003f3f3ff290 */ /* 0x000fe2000fffe03f */
[----:B------:R-:W-:Y:S01]  /*52ff0*/  STL.64 [R1+0x680], R20 ;  /* 0x0006801401007387 */ /* 0x000fe20000100a00 */
[----:B------:R0:W-:Y:S03]  /*53000*/  STL.64 [R1+0x688], R22 ;  /* 0x0006881601007387 */ /* 0x0001e60000100a00 */
[----:B0-----:R-:W3:Y:S01]  /*53010*/  LDL.LU.64 R22, [R1+0x6080] ;  /* 0x0060800001167983 */ /* 0x001ee20000300a00 */
[----:B------:R-:W3:Y:S02]  /*53020*/  LDL.LU.64 R20, [R1+0x6078] ;  /* 0x0060780001147983 */ /* 0x000ee40000300a00 */
[----:B----4-:R-:W-:Y:S02]  /*53030*/  IMAD.MOV.U32 R12, RZ, RZ, R26 ;  /* 0x000000ffff0c7224 */ /* 0x010fe400078e001a */
[----:B------:R-:W-:Y:S02]  /*53040*/  IMAD.MOV.U32 R13, RZ, RZ, R0 ;  /* 0x000000ffff0d7224 */ /* 0x000fe400078e0000 */
[----:B------:R-:W-:-:S02]  /*53050*/  IMAD.MOV.U32 R2, RZ, RZ, R4 ;  /* 0x000000ffff027224 */ /* 0x000fc400078e0004 */
[----:B------:R-:W-:Y:S02]  /*53060*/  IMAD.MOV.U32 R29, RZ, RZ, R5 ;  /* 0x000000ffff1d7224 */ /* 0x000fe400078e0005 */
[----:B------:R-:W4:Y:S01]  /*53070*/  LDL.LU.64 R4, [R1+0x6070] ;  /* 0x0060700001047983 */ /* 0x000f220000300a00 */
[C---:B---3--:R-:W-:Y:S11]  /*53080*/  HMMA.16816.F32.BF16 R20, R16.reuse, R12, R20 ;  /* 0x0000000c1014723c */ /* 0x048ff60000041814 */
[----:B------:R-:W-:Y:S11]  /*53090*/  @!UPT UIADD3 URZ, URZ, URZ, URZ ;  /* 0x0000003f3f3ff290 */ /* 0x000ff6000fffe03f */
[----:B------:R-:W-:Y:S01]  /*530a0*/  @!UPT UIADD3 URZ, URZ, URZ, URZ ;  /* 0x0000003f3f3ff290 */ /* 0x000fe2000fffe03f */
[----:B------:R0:W-:Y:S01]  /*530b0*/  STL.64 [R1+0x670], R20 ;  /* 0x0006701401007387 */ /* 0x0001e20000100a00 */
[----:B------:R-:W-:Y:S03]  /*530c0*/  STL.64 [R1+0x678], R22 ;  /* 0x0006781601007387 */ /* 0x000fe60000100a00 */
[----:B0-----:R-:W2:Y:S01]  /*530d0*/  LDL.LU.64 R20, [R1+0x6068] ;  /* 0x0060680001147983 */ /* 0x001ea20000300a00 */
[----:B------:R0:W-:Y:S03]  /*530e0*/  STL.64 [R1+0x5f80], R12 ;  /* 0x005f800c01007387 */ /* 0x0001e60000100a00 */
[----:B0-----:R-:W3:Y:S01]  /*530f0*/  LDL.LU.64 R12, [R1+0xa50] ;  /* 0x000a5000010c7983 */ /* 0x001ee20000300a00 */
[----:B------:R-:W3:Y:S02]  /*53100*/  LDL.LU.64 R14, [R1+0xa58] ;  /* 0x000a5800010e7983 */ /* 0x000ee40000300a00 */
[----:B----4-:R-:W-:Y:S01]  /*53110*/  IMAD.MOV.U32 R0, RZ, RZ, R5 ;  /* 0x000000ffff007224 */ /* 0x010fe200078e0005 */
[C---:B--2---:R-:W-:Y:S08]  /*53120*/  HMMA.16816.F32.BF16 R20, R16.reuse, R20, R8 ;  /* 0x000000141014723c */ /* 0x044ff00000041808 */
[C---:B---3--:R-:W-:Y:S11]  /*53130*/  HMMA.16816.F32.BF16 R12, R16.reuse, R4, R12 ;  /* 0x00000004100c723c */ /* 0x048ff6000004180c */
[----:B------:R-:W-:Y:S11]  /*53140*/  @!UPT UIADD3 URZ, URZ, URZ, URZ ;  /* 0x0000003f3f3ff290 */ /* 0x000ff6000fffe03f */
[----:B------:R-:W-:Y:S01]  /*53150*/  @!UPT UIADD3 URZ, URZ, URZ, URZ ;  /* 0x0000003f3f3ff290 */ /* 0x000fe2000fffe03f */
[----:B------:R-:W-:Y:S01]  /*53160*/  STL.64 [R1+0x660], R12 ;  /* 0x0006600c01007387 */ /* 0x000fe20000100a00 */
[----:B------:R0:W-:Y:S02]  /*53170*/  STL.64 [R1+0x668], R14 ;  /* 0x0006680e01007387 */ /* 0x0001e40000100a00 */
[----:B0-----:R-:W-:Y:S02]  /*53180*/  IMAD.MOV.U32 R14, RZ, RZ, R4 ;  /* 0x000000ffff0e7224 */ /* 0x001fe400078e0004 */
[----:B------:R-:W2:Y:S01]  /*53190*/  LDL.LU.64 R4, [R1+0xa30] ;  /* 0x000a300001047983 */ /* 0x000ea20000300a00 */
[----:B------:R-:W2:Y:S02]  /*531a0*/  LDL.LU.64 R6, [R1+0xa38] ;  /* 0x000a380001067983 */ /* 0x000ea40000300a00 */
[----:B------:R-:W3:Y:S02]  /*531b0*/  LDL.LU.64 R10, [R1+0x6060] ;  /* 0x00606000010a7983 */ /* 0x000ee40000300a00 */
[----:B------:R-:W3:Y:S01]  /*531c0*/  LDL.LU.64 R8, [R1+0x6058] ;  /* 0x0060580001087983 */ /* 0x000ee20000300a00 */
[----:B------:R0:W-:Y:S01]  /*531d0*/  STL.64 [R1+0x650], R20 ;  /* 0x0006501401007387 */ /* 0x0001e20000100a00 */
[----:B------:R-:W-:Y:S03]  /*531e0*/  STL.64 [R1+0x658], R22 ;  /* 0x0006581601007387 */ /* 0x000fe60000100a00 */
[----:B0-----:R-:W3:Y:S02]  /*531f0*/  LDL.LU.64 R20, [R1+0x6050] ;  /* 0x0060500001147983 */ /* 0x001ee40000300a00 */
[----:B---3--:R-:W-:Y:S11]  /*53200*/  HMMA.16816.F32.BF16 R8, R16, R20, R8 ;  /* 0x000000141008723c */ /* 0x008ff60000041808 */
[----:B------:R-:W-:Y:S11]  /*53210*/  @!UPT UIADD3 URZ, URZ, URZ, URZ ;  /* 0x0000003f3f3ff290 */ /* 0x000ff6000fffe03f */
[----:B------:R-:W-:Y:S01]  /*53220*/  @!UPT UIADD3 URZ, URZ, URZ, URZ ;  /* 0x0000003f3f3ff290 */ /* 0x000fe2000fffe03f */
[----:B------:R-:W-:Y:S01]  /*53230*/  STL.64 [R1+0x640], R8 ;  /* 0x0006400801007387 */ /* 0x000fe20000100a00 */
[----:B------:R0:W-:Y:S03]  /*53240*/  STL.64 [R1+0x648], R10 ;  /* 0x0006480a01007387 */ /* 0x0001e60000100a00 */
[----:B0-----:R-:W3:Y:S01]  /*53250*/  LDL.LU.64 R10, [R1+0x6048] ;  /* 0x00604800010a7983 */ /* 0x001ee20000300a00 */
[----:B------:R-:W2:Y:S02]  /*53260*/  LDL.LU.64 R8, [R1+0x6040] ;  /* 0x0060400001087983 */ /* 0x000ea40000300a00 */
[----:B------:R-:W-:Y:S02]  /*53270*/  IMAD.MOV.U32 R15, RZ, RZ, R21 ;  /* 0x000000ffff0f7224 */ /* 0x000fe400078e0015 */
[----:B------:R-:W-:-:S03]  /*53280*/  IMAD.MOV.U32 R26, RZ, RZ, R20 ;  /* 0x000000ffff1a7224 */ /* 0x000fc600078e0014 */
[----:B------:R-:W-:Y:S01]  /*53290*/  STL.64 [R1+0x5fa0], R14 ;  /* 0x005fa00e01007387 */ /* 0x000fe20000100a00 */
[----:B--2---:R-:W-:Y:S01]  /*532a0*/  HMMA.16816.F32.BF16 R4, R16, R8, R4 ;  /* 0x000000081004723c */ /* 0x004fe20000041804 */
[----:B---3--:R-:W-:Y:S02]  /*532b0*/  IMAD.MOV.U32 R12, RZ, RZ, R11 ;  /* 0x000000ffff0c7224 */ /* 0x008fe400078e000b */
[----:B------:R-:W-:-:S05]  /*532c0*/  IMAD.MOV.U32 R13, RZ, RZ, R10 ;  /* 0x000000ffff0d7224 */ /* 0x000fca00078e000a */
[----:B------:R0:W-:Y:S04]  /*532d0*/  STL.64 [R1+0x6028], R12 ;  /* 0x0060280c01007387 */ /* 0x0001e80000100a00 */
[----:B0-----:R-:W2:Y:S01]  /*532e0*/  LDL.LU.64 R12, [R1+0xa20] ;  /* 0x000a2000010c7983 */ /* 0x001ea20000300a00 */
[----:B------:R-:W2:Y:S02]  /*532f0*/  LDL.LU.64 R14, [R1+0xa28] ;  /* 0x000a2800010e7983 */ /* 0x000ea40000300a00 */
[----:B------:R-:W3:Y:S02]  /*53300*/  LDL.LU.64 R20, [R1+0xa10] ;  /* 0x000a100001147983 */ /* 0x000ee40000300a00 */
[----:B------:R-:W3:Y:S01]  /*53310*/  LDL.LU.64 R22, [R1+0xa18] ;  /* 0x000a180001167983 */ /* 0x000ee20000300a00 */
[----:B------:R-:W-:Y:S01]  /*53320*/  STL [R1+0x5f98], R26 ;  /* 0x005f981a01007387 */ /* 0x000fe20000100800 */
[----:B------:R-:W-:Y:S04]  /*53330*/  STL.64 [R1+0x5f90], R24 ;  /* 0x005f901801007387 */ /* 0x000fe80000100a00 */
[----:B------:R0:W-:Y:S02]  /*53340*/  STL.64 [R1+0x630], R4 ;  /* 0x0006300401007387 */ /* 0x0001e40000100a00 */
[----:B------:R1:W-:Y:S01]  /*53350*/  STL.64 [R1+0x638], R6 ;  /* 0x0006380601007387 */ /* 0x0003e20000100a00 */
[----:B0-----:R-:W4:Y:S01]  /*53360*/  LDL.LU.64 R4, [R1+0x6038] ;  /* 0x0060380001047983 */ /* 0x001f220000300a00 */
[----:B-1----:R-:W-:-:S02]  /*53370*/  IMAD.MOV.U32 R7, RZ, RZ, R8 ;  /* 0x000000ffff077224 */ /* 0x002fc400078e0008 */
[----:B------:R-:W-:Y:S02]  /*53380*/  IMAD.MOV.U32 R6, RZ, RZ, R9 ;  /* 0x000000ffff067224 */ /* 0x000fe400078e0009 */
[----:B------:R-:W2:Y:S01]  /*53390*/  LDL.LU.64 R8, [R1+0x6030] ;  /* 0x0060300001087983 */ /* 0x000ea20000300a00 */
[----:B------:R-:W3:Y:S01]  /*533a0*/  LDL.64 R24, [R1+0x50] ;  /* 0x0000500001187983 */ /* 0x000ee20000100a00 */
[C---:B--2---:R-:W-:Y:S11]  /*533b0*/  HMMA.16816.F32.BF16 R12, R16.reuse, R8, R12 ;  /* 0x00000008100c723c */ /* 0x044ff6000004180c */
[----:B------:R-:W-:Y:S11]  /*533c0*/  @!UPT UIADD3 URZ, URZ, URZ, URZ ;  /* 0x0000003f3f3ff290 */ /* 0x000ff6000fffe03f */
[----:B------:R-:W-:Y:S01]  /*533d0*/  @!UPT UIADD3 URZ, URZ, URZ, URZ ;  /* 0x0000003f3f3ff290 */ /* 0x000fe2000fffe03f */
[----:B------:R0:W-:Y:S01]  /*533e0*/  STL.64 [R1+0x620], R12 ;  /* 0x0006200c01007387 */ /* 0x0001e20000100a00 */
[----:B------:R1:W-:Y:S03]  /*533f0*/  STL.64 [R1+0x628], R14 ;  /* 0x0006280e01007387 */ /* 0x0003e60000100a00 */
[----:B0-----:R-:W2:Y:S01]  /*53400*/  LDL.LU.64 R12, [R1+0x6028] ;  /* 0x00602800010c7983 */ /* 0x001ea20000300a00 */
[----:B-1----:R-:W-:Y:S02]  /*53410*/  IMAD.MOV.U32 R15, RZ, RZ, R8 ;  /* 0x000000ffff0f7224 */ /* 0x002fe400078e0008 */
[----:B------:R-:W-:Y:S02]  /*53420*/  IMAD.MOV.U32 R14, RZ, RZ, R9 ;  /* 0x000000ffff0e7224 */ /* 0x000fe400078e0009 */
[----:B------:R-:W3:Y:S01]  /*53430*/  LDL.LU.64 R10, [R1+0x6020] ;  /* 0x00602000010a7983 */ /* 0x000ee20000300a00 */
[----:B------:R-:W3:Y:S02]  /*53440*/  LDL.LU.64 R8, [R1+0x6018] ;  /* 0x0060180001087983 */ /* 0x000ee40000300a00 */
[----:B------:R-:W-:Y:S02]  /*53450*/  STL.64 [R1+0x5fc0], R14 ;  /* 0x005fc00e01007387 */ /* 0x000fe40000100a00 */
[----:B--2---:R0:W-:Y:S04]  /*53460*/  STL.64 [R1+0x5fb8], R12 ;  /* 0x005fb80c01007387 */ /* 0x0041e80000100a00 */
[----:B0-----:R-:W2:Y:S01]  /*53470*/  LDL.64 R12, [R1+0x20] ;  /* 0x00002000010c7983 */ /* 0x001ea20000100a00 */
[----:B---3--:R-:W-:Y:S03]  /*53480*/  HMMA.16816.F32.BF16 R20, R16, R8, R20 ;  /* 0x000000081014723c */ /* 0x008fe60000041814 */
[----:B--2---:R0:W-:Y:S02]  /*53490*/  STL.64 [R1+0x5fd8], R12 ;  /* 0x005fd80c01007387 */ /* 0x0041e40000100a00 */
[----:B0-----:R-:W-:-:S02]  /*534a0*/  IMAD.MOV.U32 R12, RZ, RZ, R27 ;  /* 0x000000ffff0c7224 */ /* 0x001fc400078e001b */
[----:B------:R-:W-:-:S05]  /*534b0*/  IMAD.MOV.U32 R13, RZ, RZ, R11 ;  /* 0x000000ffff0d7224 */ /* 0x000fca00078e000b */
[----:B------:R-:W-:Y:S11]  /*534c0*/  STL.64 [R1+0x5ff0], R12 ;  /* 0x005ff00c01007387 */ /* 0x000ff60000100a00 */
[----:B------:R-:W-:Y:S02]  /*534d0*/  STL.64 [R1+0x610], R20 ;  /* 0x0006101401007387 */ /* 0x000fe40000100a00 */
[----:B------:R0:W-:Y:S02]  /*534e0*/  STL.64 [R1+0x618], R22 ;  /* 0x0006181601007387 */ /* 0x0001e40000100a00 */
[----:B0-----:R-:W2:Y:S01]  /*534f0*/  LDL.LU.64 R22, [R1+0x6010] ;  /* 0x0060100001167983 */ /* 0x001ea20000300a00 */
[----:B------:R-:W2:Y:S02]  /*53500*/  LDL.LU.64 R20, [R1+0x6008] ;  /* 0x0060080001147983 */ /* 0x000ea40000300a00 */
[----:B------:R0:W-:Y:S02]  /*53510*/  STL.64 [R1+0x5f18], R8 ;  /* 0x005f180801007387 */ /* 0x0001e40000100a00 */
[----:B------:R-:W-:Y:S01]  /*53520*/  IMAD.MOV.U32 R12, RZ, RZ, R10 ;  /* 0x000000ffff0c7224 */ /* 0x000fe200078e000a */
[----:B0-----:R-:W4:Y:S01]  /*53530*/  LDL.LU.64 R8, [R1+0xa00] ;  /* 0x000a000001087983 */ /* 0x001f220000300a00 */
[----:B------:R-:W4:Y:S02]  /*53540*/  LDL.LU.64 R10, [R1+0xa08] ;  /* 0x000a0800010a7983 */ /* 0x000f240000300a00 */
[----:B----4-:R-:W-:Y:S01]  /*53550*/  HMMA.16816.F32.BF16 R16, R16, R4, R8 ;  /* 0x000000041010723c */ /* 0x010fe20000041808 */
[----:B------:R-:W2:Y:S01]  /*53560*/  LDL.LU.64 R8, [R1+0xb50] ;  /* 0x000b500001087983 */ /* 0x000ea20000300a00 */
[----:B------:R-:W2:Y:S11]  /*53570*/  LDL.LU.64 R10, [R1+0xb58] ;  /* 0x000b5800010a7983 */ /* 0x000eb60000300a00 */
[----:B------:R-:W-:Y:S10]  /*53580*/  @!UPT UIADD3 URZ, URZ, URZ, URZ ;  /* 0x0000003f3f3ff290 */ /* 0x000ff4000fffe03f */
[----:B------:R-:W-:Y:S01]  /*53590*/  STL.64 [R1+0x220], R16 ;  /* 0x0002201001007387 */ /* 0x000fe20000100a00 */
[----:B------:R-:W-:Y:S02]  /*535a0*/  STL.64 [R1+0x228], R18 ;  /* 0x0002281201007387 */ /* 0x000fe40000100a00 */
[----:B------:R-:W-:Y:S02]  /*535b0*/  STL.64 [R1+0x5fb0], R6 ;  /* 0x005fb00601007387 */ /* 0x000fe40000100a00 */
[----:B------:R0:W-:Y:S02]  /*535c0*/  STL.64 [R1+0x5fa8], R4 ;  /* 0x005fa80401007387 */ /* 0x0001e40000100a00 */
[----:B0-----:R-:W3:Y:S01]  /*535d0*/  LDL.LU.64 R4, [R1+0x9f0] ;  /* 0x0009f00001047983 */ /* 0x001ee20000300a00 */
[----:B------:R-:W4:Y:S03]  /*535e0*/  LDL.LU.64 R6, [R1+0x9f8] ;  /* 0x0009f80001067983 */ /* 0x000f260000300a00 */
[----:B----4-:R-:W-:Y:S01]  /*535f0*/  STL.64 [R1+0x5fd0], R6 ;  /* 0x005fd00601007387 */ /* 0x010fe20000100a00 */
[----:B---3--:R0:W-:Y:S03]  /*53600*/  STL.64 [R1+0x5fc8], R4 ;  /* 0x005fc80401007387 */ /* 0x0081e60000100a00 */
[----:B0-----:R-:W3:Y:S01]  /*53610*/  LDL.LU.64 R4, [R1+0xaf0] ;  /* 0x000af00001047983 */ /* 0x001ee20000300a00 */
[----:B------:R-:W4:Y:S03]  /*53620*/  LDL.LU.64 R6, [R1+0xaf8] ;  /* 0x000af80001067983 */ /* 0x000f260000300a00 */
[----:B----4-:R-:W-:Y:S01]  /*53630*/  STL.64 [R1+0x5fe8], R6 ;  /* 0x005fe80601007387 */ /* 0x010fe20000100a00 */
[----:B---3--:R0:W-:Y:S03]  /*53640*/  STL.64 [R1+0x5fe0], R4 ;  /* 0x005fe00401007387 */ /* 0x0081e60000100a00 */
[----:B0-----:R-:W3:Y:S01]  /*53650*/  LDL.LU.64 R4, [R1+0xb20] ;  /* 0x000b200001047983 */ /* 0x001ee20000300a00 */
[----:B------:R-:W4:Y:S02]  /*53660*/  LDL.LU.64 R6, [R1+0xb28] ;  /* 0x000b280001067983 */ /* 0x000f240000300a00 */
[----:B------:R-:W-:Y:S01]  /*53670*/  IMAD.MOV.U32 R13, RZ, RZ, R3 ;  /* 0x000000ffff0d7224 */ /* 0x000fe200078e0003 */
[C---:B--2---:R-:W-:Y:S01]  /*53680*/  HMMA.16816.F32.BF16 R8, R20.reuse, R24, R8 ;  /* 0x000000181408723c */ /* 0x044fe20000041808 */
[----:B----4-:R-:W-:Y:S01]  /*53690*/  STL.64 [R1+0x6000], R6 ;  /* 0x0060000601007387 */ /* 0x010fe20000100a00 */
[----:B---3--:R0:W-:Y:S03]  /*536a0*/  STL.64 [R1+0x5ff8], R4 ;  /* 0x005ff80401007387 */ /* 0x0081e60000100a00 */
[----:B0-----:R-:W2:Y:S01]  /*536b0*/  LDL.LU.64 R4, [R1+0xb40] ;  /* 0x000b400001047983 */ /* 0x001ea20000300a00 */
[----:B------:R-:W2:Y:S02]  /*536c0*/  LDL.LU.64 R6, [R1+0xb48] ;  /* 0x000b480001067983 */ /* 0x000ea40000300a00 */
[----:B------:R-:W3:Y:S11]  /*536d0*/  LDL.64 R16, [R1] ;  /* 0x0000000001107983 */ /* 0x000ef60000100a00 */
[----:B------:R-:W-:Y:S04]  /*536e0*/  @!UPT UIADD3 URZ, URZ, URZ, URZ ;  /* 0x0000003f3f3ff290 */ /* 0x000fe8000fffe03f */
[----:B------:R-:W-:Y:S01]  /*536f0*/  STL.64 [R1+0x210], R8 ;  /* 0x0002100801007387 */ /* 0x000fe20000100a00 */
[----:B------:R0:W-:Y:S02]  /*53700*/  STL.64 [R1+0x218], R10 ;  /* 0x0002180a01007387 */ /* 0x0001e40000100a00 */
[----:B0-----:R-:W-:Y:S02]  /*53710*/  IMAD.MOV.U32 R11, RZ, RZ, R24 ;  /* 0x000000ffff0b7224 */ /* 0x001fe400078e0018 */
[----:B------:R-:W-:Y:S02]  /*53720*/  IMAD.MOV.U32 R10, RZ, RZ, R25 ;  /* 0x000000ffff0a7224 */ /* 0x000fe400078e0019 */
[----:B------:R-:W3:Y:S01]  /*53730*/  LDL.LU.64 R24, [R1+0x600] ;  /* 0x0006000001187983 */ /* 0x000ee20000300a00 */
[----:B------:R-:W3:Y:S01]  /*53740*/  LDL.LU.64 R26, [R1+0x608] ;  /* 0x00060800011a7983 */ /* 0x000ee20000300a00 */
[C---:B--2---:R-:W-:Y:S02]  /*53750*/  HMMA.16816.F32.BF16 R12, R20.reuse, R12, R4 ;  /* 0x0000000c140c723c */ /* 0x044fe40000041804 */
[----:B------:R-:W2:Y:S01]  /*53760*/  LDL.LU.64 R6, [R1+0x6000] ;  /* 0x0060000001067983 */ /* 0x000ea20000300a00 */
[----:B------:R-:W2:Y:S11]  /*53770*/  LDL.LU.64 R4, [R1+0x5ff8] ;  /* 0x005ff80001047983 */ /* 0x000eb60000300a00 */
[----:B------:R-:W-:Y:S09]  /*53780*/  @!UPT UIADD3 URZ, URZ, URZ, URZ ;  /* 0x0000003f3f3ff290 */ /* 0x000ff2000fffe03f */
        /* <DEDUP_REMOVED lines=10> */
[C---:B--2---:R-:W-:Y:S01]  /*53830*/  HMMA.16816.F32.BF16 R4, R20.reuse, R12, R4 ;  /* 0x0000000c1404723c */ /* 0x044fe20000041804 */
[----:B------:R-:W-:Y:S02]  /*53840*/  IMAD.MOV.U32 R28, RZ, RZ, R12 ;  /* 0x000000ffff1c7224 */ /* 0x000fe400078e000c */
[----:B------:R-:W-:Y:S11]  /*53850*/  IMAD.MOV.U32 R3, RZ, RZ, R13 ;  /* 0x000000ffff037224 */ /* 0x000ff600078e000d */
[----:B------:R-:W-:Y:S09]  /*53860*/  @!UPT UIADD3 URZ, URZ, URZ, URZ ;  /* 0x0000003f3f3ff290 */ /* 0x000ff2000fffe03f */
[----:B------:R-:W-:Y:S01]  /*53870*/  STL.64 [R1+0x1e0], R4 ;  /* 0x0001e00401007387 */ /* 0x000fe20000100a00 */
[----:B------:R0:W-:Y:S03]  /*53880*/  STL.64 [R1+0x1e8], R6 ;  /* 0x0001e80601007387 */ /* 0x0001e60000100a00 */
[----:B0-----:R-:W2:Y:S01]  /*53890*/  LDL.LU.64 R6, [R1+0x5fd0] ;  /* 0x005fd00001067983 */ /* 0x001ea20000300a00 */
[----:B------:R-:W2:Y:S02]  /*538a0*/  LDL.LU.64 R4, [R1+0x5fc8] ;  /* 0x005fc80001047983 */ /* 0x000ea40000300a00 */
[----:B------:R-:W4:Y:S02]  /*538b0*/  LDL.LU.64 R14, [R1+0x5fc0] ;  /* 0x005fc000010e7983 */ /* 0x000f240000300a00 */
[----:B------:R-:W2:Y:S01]  /*538c0*/  LDL.LU.64 R12, [R1+0x5fb8] ;  /* 0x005fb800010c7983 */ /* 0x000ea20000300a00 */
[----:B---3--:R-:W-:Y:S01]  /*538d0*/  HMMA.16816.F32.BF16 R24, R20, R16, R24 ;  /* 0x000000101418723c */ /* 0x008fe20000041818 */
[----:B----4-:R-:W-:-:S02]  /*538e0*/  IMAD.MOV.U32 R8, RZ, RZ, R15 ;  /* 0x000000ffff087224 */ /* 0x010fc400078e000f */
[----:B------:R-:W-:-:S05]  /*538f0*/  IMAD.MOV.U32 R9, RZ, RZ, R14 ;  /* 0x000000ffff097224 */ /* 0x000fca00078e000e */
[----:B--2---:R-:W-:Y:S01]  /*53900*/  HMMA.16816.F32.BF16 R12, R20, R12, R4 ;  /* 0x0000000c140c723c */ /* 0x004fe20000041804 */
[----:B------:R-:W-:Y:S01]  /*53910*/  STL.64 [R1+0x5f30], R8 ;  /* 0x005f300801007387 */ /* 0x000fe20000100a00 */
[----:B------:R-:W2:Y:S02]  /*53920*/  LDL.LU.64 R6, [R1+0x5fb0] ;  /* 0x005fb00001067983 */ /* 0x000ea40000300a00 */
[----:B------:R-:W3:Y:S11]  /*53930*/  LDL.LU.64 R4, [R1+0x5fa8] ;  /* 0x005fa80001047983 */ /* 0x000ef60000300a00 */
[----:B------:R-:W-:Y:S08]  /*53940*/  @!UPT UIADD3 URZ, URZ, URZ, URZ ;  /* 0x0000003f3f3ff290 */ /* 0x000ff0000fffe03f */
[----:B------:R0:W-:Y:S01]  /*53950*/  STL.64 [R1+0x1d0], R12 ;  /* 0x0001d00c01007387 */ /* 0x0001e20000100a00 */
[----:B------:R1:W-:Y:S02]  /*53960*/  STL.64 [R1+0x1d8], R14 ;  /* 0x0001d80e01007387 */ /* 0x0003e40000100a00 */
[----:B0-----:R-:W-:Y:S01]  /*53970*/  IMAD.MOV.U32 R12, RZ, RZ, R2 ;  /* 0x000000ffff0c7224 */ /* 0x001fe200078e0002 */
[----:B-1----:R-:W4:Y:S01]  /*53980*/  LDL.LU.64 R14, [R1+0x5fa0] ;  /* 0x005fa000010e7983 */ /* 0x002f220000300a00 */
[----:B------:R-:W3:Y:S02]  /*53990*/  LDL.LU R2, [R1+0x5f9c] ;  /* 0x005f9c0001027983 */ /* 0x000ee40000300800 */
[----:B--2---:R-:W-:Y:S02]  /*539a0*/  IMAD.MOV.U32 R8, RZ, RZ, R7 ;  /* 0x000000ffff087224 */ /* 0x004fe400078e0007 */
[----:B------:R-:W-:-:S05]  /*539b0*/  IMAD.MOV.U32 R9, RZ, RZ, R6 ;  /* 0x000000ffff097224 */ /* 0x000fca00078e0006 */
[----:B------:R-:W-:Y:S01]  /*539c0*/  STL.64 [R1+0x5f48], R8 ;  /* 0x005f480801007387 */ /* 0x000fe20000100a00 */
[----:B------:R-:W-:Y:S02]  /*539d0*/  STL.64 [R1+0x1c0], R24 ;  /* 0x0001c01801007387 */ /* 0x000fe40000100a00 */
[----:B------:R0:W-:Y:S02]  /*539e0*/  STL.64 [R1+0x1c8], R26 ;  /* 0x0001c81a01007387 */ /* 0x0001e40000100a00 */
[----:B0-----:R-:W2:Y:S01]  /*539f0*/  LDL.LU R26, [R1+0x5f98] ;  /* 0x005f9800011a7983 */ /* 0x001ea20000300800 */
[----:B------:R-:W-:Y:S02]  /*53a00*/  IMAD.MOV.U32 R7, RZ, RZ, R16 ;  /* 0x000000ffff077224 */ /* 0x000fe400078e0010 */
[----:B------:R-:W-:Y:S02]  /*53a10*/  IMAD.MOV.U32 R6, RZ, RZ, R17 ;  /* 0x000000ffff067224 */ /* 0x000fe400078e0011 */
[----:B------:R-:W2:Y:S01]  /*53a20*/  LDL.LU.64 R24, [R1+0x5f90] ;  /* 0x005f900001187983 */ /* 0x000ea20000300a00 */
[----:B---3--:R-:W0:Y:S01]  /*53a30*/  LDSM.16.MT88.4 R16, [R2+0x380] ;  /* 0x000380000210783b */ /* 0x008e220000004200 */
[----:B----4-:R-:W-:-:S03]  /*53a40*/  IMAD.MOV.U32 R9, RZ, RZ, R15 ;  /* 0x000000ffff097224 */ /* 0x010fc600078e000f */
[----:B------:R-:W-:Y:S01]  /*53a50*/  STL.64 [R1+0x5f68], R10 ;  /* 0x005f680a01007387 */ /* 0x000fe20000100a00 */
[----:B--2---:R-:W-:-:S05]  /*53a60*/  IMAD.MOV.U32 R8, RZ, RZ, R26 ;  /* 0x000000ffff087224 */ /* 0x004fca00078e001a */
[----:B------:R1:W-:Y:S02]  /*53a70*/  STL.64 [R1+0x5f60], R8 ;  /* 0x005f600801007387 */ /* 0x0003e40000100a00 */
[----:B-1----:R-:W-:Y:S02]  /*53a80*/  IMAD.MOV.U32 R8, RZ, RZ, R14 ;  /* 0x000000ffff087224 */ /* 0x002fe400078e000e */
[----:B------:R-:W-:-:S05]  /*53a90*/  IMAD.MOV.U32 R9, RZ, RZ, R0 ;  /* 0x000000ffff097224 */ /* 0x000fca00078e0000 */
[----:B------:R1:W-:Y:S04]  /*53aa0*/  STL.64 [R1+0x5f88], R8 ;  /* 0x005f880801007387 */ /* 0x0003e80000100a00 */
[----:B-1----:R-:W2:Y:S01]  /*53ab0*/  LDL.LU.64 R8, [R1+0x9d0] ;  /* 0x0009d00001087983 */ /* 0x002ea20000300a00 */
[----:B------:R-:W2:Y:S02]  /*53ac0*/  LDL.LU.64 R10, [R1+0x9d8] ;  /* 0x0009d800010a7983 */ /* 0x000ea40000300a00 */
[----:B------:R-:W-:Y:S02]  /*53ad0*/  STL.64 [R1+0x5f28], R6 ;  /* 0x005f280601007387 */ /* 0x000fe40000100a00 */
[----:B------:R1:W-:Y:S02]  /*53ae0*/  STL.64 [R1+0x5f20], R4 ;  /* 0x005f200401007387 */ /* 0x0003e40000100a00 */
[----:B-1----:R-:W3:Y:S01]  /*53af0*/  LDL.LU.64 R4, [R1+0x9c0] ;  /* 0x0009c00001047983 */ /* 0x002ee20000300a00 */
[----:B------:R-:W3:Y:S02]  /*53b00*/  LDL.LU.64 R6, [R1+0x9c8] ;  /* 0x0009c80001067983 */ /* 0x000ee40000300a00 */
[----:B0-----:R-:W-:Y:S02]  /*53b10*/  STL.64 [R1+0x5e58], R18 ;  /* 0x005e581201007387 */ /* 0x001fe40000100a00 */
[----:B------:R0:W-:Y:S02]  /*53b20*/  STL.64 [R1+0x5e50], R16 ;  /* 0x005e501001007387 */ /* 0x0001e40000100a00 */
[----:B0-----:R-:W4:Y:S01]  /*53b30*/  LDL.LU.64 R16, [R1+0x9e0] ;  /* 0x0009e00001107983 */ /* 0x001f220000300a00 */
[----:B------:R-:W4:Y:S02]  /*53b40*/  LDL.LU.64 R18, [R1+0x9e8] ;  /* 0x0009e80001127983 */ /* 0x000f240000300a00 */
[----:B------:R-:W-:Y:S01]  /*53b50*/  STL [R1+0x59a8], R2 ;  /* 0x0059a80201007387 */ /* 0x000fe20000100800 */
[----:B----4-:R-:W-:Y:S11]  /*53b60*/  HMMA.16816.F32.BF16 R16, R20, R24, R16 ;  /* 0x000000181410723c */ /* 0x010ff60000041810 */
[----:B------:R-:W-:Y:S11]  /*53b70*/  @!UPT UIADD3 URZ, URZ, URZ, URZ ;  /* 0x0000003f3f3ff290 */ /* 0x000ff6000fffe03f */
[----:B------:R-:W-:Y:S01]  /*53b80*/  @!UPT UIADD3 URZ, URZ, URZ, URZ ;  /* 0x0000003f3f3ff290 */ /* 0x000fe2000fffe03f */
[----:B------:R0:W-:Y:S01]  /*53b90*/  STL.64 [R1+0x600], R16 ;  /* 0x0006001001007387 */ /* 0x0001e20000100a00 */
[----:B------:R1:W-:Y:S03]  /*53ba0*/  STL.64 [R1+0x608], R18 ;  /* 0x0006081201007387 */ /* 0x0003e60000100a00 */
[----:B0-----:R-:W4:Y:S01]  /*53bb0*/  LDL.LU.64 R16, [R1+0x9a0] ;  /* 0x0009a00001107983 */ /* 0x001f220000300a00 */
[----:B-1----:R-:W3:Y:S02]  /*53bc0*/  LDL.LU.64 R18, [R1+0x9a8] ;  /* 0x0009a80001127983 */ /* 0x002ee40000300a00 */
[----:B------:R-:W-:-:S07]  /*53bd0*/  IMAD.MOV.U32 R13, RZ, RZ, R29 ;  /* 0x000000ffff0d7224 */ /* 0x000fce00078e001d */
[C---:B--2---:R-:W-:Y:S01]  /*53be0*/  HMMA.16816.F32.BF16 R12, R20.reuse, R12, R8 ;  /* 0x0000000c140c723c */ /* 0x044fe20000041808 */
[----:B---3--:R-:W-:Y:S01]  /*53bf0*/  STL.64 [R1+0x5f78], R18 ;  /* 0x005f781201007387 */ /* 0x008fe20000100a00 */
[----:B----4-:R0:W-:Y:S03]  /*53c00*/  STL.64 [R1+0x5f70], R16 ;  /* 0x005f701001007387 */ /* 0x0101e60000100a00 */
[----:B0-----:R-:W2:Y:S01]  /*53c10*/  LDL.LU.64 R16, [R1+0x9b0] ;  /* 0x0009b00001107983 */ /* 0x001ea20000300a00 */
[----:B------:R-:W2:Y:S02]  /*53c20*/  LDL.LU.64 R18, [R1+0x9b8] ;  /* 0x0009b80001127983 */ /* 0x000ea40000300a00 */
[----:B------:R0:W-:Y:S02]  /*53c30*/  STL.64 [R1+0x5ec8], R24 ;  /* 0x005ec81801007387 */ /* 0x0001e40000100a00 */
[----:B------:R-:W3:Y:S01]  /*53c40*/  LDL R0, [R1+0xd34] ;  /* 0x000d340001007983 */ /* 0x000ee20000100800 */
[----:B0-----:R-:W4:Y:S01]  /*53c50*/  LDL.64 R24, [R1+0x90] ;  /* 0x0000900001187983 */ /* 0x001f220000100a00 */
[----:B------:R-:W2:Y:S11]  /*53c60*/  LDL.LU.64 R8, [R1+0x5f88] ;  /* 0x005f880001087983 */ /* 0x000eb60000300a00 */
[----:B------:R0:W-:Y:S02]  /*53c70*/  STL.64 [R1+0x5f0], R12 ;  /* 0x0005f00c01007387 */ /* 0x0001e40000100a00 */
[----:B------:R1:W-:Y:S01]  /*53c80*/  STL.64 [R1+0x5f8], R14 ;  /* 0x0005f80e01007387 */ /* 0x0003e20000100a00 */
[----:B0-----:R-:W1:Y:S02]  /*53c90*/  LDL.LU.64 R12, [R1+0x5f80] ;  /* 0x005f8000010c7983 */ /* 0x001e640000300a00 */
[C---:B-1----:R-:W-:Y:S02]  /*53ca0*/  HMMA.16816.F32.BF16 R12, R20.reuse, R12, R4 ;  /* 0x0000000c140c723c */ /* 0x042fe40000041804 */
[----:B------:R-:W2:Y:S01]  /*53cb0*/  LDL.LU.64 R4, [R1+0x980] ;  /* 0x0009800001047983 */ /* 0x000ea20000300a00 */
[----:B------:R-:W2:Y:S11]  /*53cc0*/  LDL.LU.64 R6, [R1+0x988] ;  /* 0x0009880001067983 */ /* 0x000eb60000300a00 */
[----:B------:R-:W-:Y:S09]  /*53cd0*/  @!UPT UIADD3 URZ, URZ, URZ, URZ ;  /* 0x0000003f3f3ff290 */ /* 0x000ff2000fffe03f */
[----:B------:R-:W-:Y:S01]  /*53ce0*/  STL.64 [R1+0x5e0], R12 ;  /* 0x0005e00c01007387 */ /* 0x000fe20000100a00 */
[----:B------:R-:W-:Y:S03]  /*53cf0*/  STL.64 [R1+0x5e8], R14 ;  /* 0x0005e80e01007387 */ /* 0x000fe60000100a00 */
[----:B--2---:R-:W-:Y:S01]  /*53d00*/  STL.64 [R1+0x5f40], R6 ;  /* 0x005f400601007387 */ /* 0x004fe20000100a00 */
[----:B------:R0:W-:Y:S03]  /*53d10*/  STL.64 [R1+0x5f38], R4 ;  /* 0x005f380401007387 */ /* 0x0001e60000100a00 */
[----:B0-----:R-:W2:Y:S01]  /*53d20*/  LDL.LU.64 R4, [R1+0x990] ;  /* 0x0009900001047983 */ /* 0x001ea20000300a00 */
[----:B------:R-:W2:Y:S01]  /*53d30*/  LDL.LU.64 R6, [R1+0x998] ;  /* 0x0009980001067983 */ /* 0x000ea20000300a00 */
[C---:B------:R-:W-:Y:S02]  /*53d40*/  HMMA.16816.F32.BF16 R8, R20.reuse, R8, R16 ;  /* 0x000000081408723c */ /* 0x040fe40000041810 */
[----:B--2---:R-:W-:Y:S01]  /*53d50*/  STL.64 [R1+0x5f58], R6 ;  /* 0x005f580601007387 */ /* 0x004fe20000100a00 */
[----:B------:R0:W-:Y:S03]  /*53d60*/  STL.64 [R1+0x5f50], R4 ;  /* 0x005f500401007387 */ /* 0x0001e60000100a00 */
[----:B0-----:R-:W2:Y:S01]  /*53d70*/  LDL.LU.64 R4, [R1+0x5b0] ;  /* 0x0005b00001047983 */ /* 0x001ea20000300a00 */
[----:B------:R-:W2:Y:S02]  /*53d80*/  LDL.LU.64 R6, [R1+0x5b8] ;  /* 0x0005b80001067983 */ /* 0x000ea40000300a00 */
[----:B------:R-:W2:Y:S02]  /*53d90*/  LDL.LU.64 R12, [R1+0x970] ;  /* 0x00097000010c7983 */ /* 0x000ea40000300a00 */
[----:B------:R-:W2:Y:S01]  /*53da0*/  LDL.LU.64 R14, [R1+0x978] ;  /* 0x00097800010e7983 */ /* 0x000ea20000300a00 */
[----:B------:R-:W4:Y:S01]  /*53db0*/  LDL.LU.64 R18, [R1+0x5f78] ;  /* 0x005f780001127983 */ /* 0x000f220000300a00 */
[----:B------:R-:W4:Y:S10]  /*53dc0*/  LDL.LU.64 R16, [R1+0x5f70] ;  /* 0x005f700001107983 */ /* 0x000f340000300a00 */
[----:B------:R-:W-:Y:S02]  /*53dd0*/  STL.64 [R1+0x5d0], R8 ;  /* 0x0005d00801007387 */ /* 0x000fe40000100a00 */
[----:B------:R0:W-:Y:S02]  /*53de0*/  STL.64 [R1+0x5d8], R10 ;  /* 0x0005d80a01007387 */ /* 0x0001e40000100a00 */
[----:B0-----:R-:W2:Y:S01]  /*53df0*/  LDL.LU.64 R10, [R1+0x5f68] ;  /* 0x005f6800010a7983 */ /* 0x001ea20000300a00 */
[----:B------:R-:W2:Y:S01]  /*53e00*/  LDL.LU.64 R8, [R1+0x5f60] ;  /* 0x005f600001087983 */ /* 0x000ea20000300a00 */
[----:B----4-:R-:W-:Y:S11]  /*53e10*/  HMMA.16816.F32.BF16 R16, R20, R24, R16 ;  /* 0x000000181410723c */ /* 0x010ff60000041810 */
[----:B------:R-:W-:Y:S11]  /*53e20*/  @!UPT UIADD3 URZ, URZ, URZ, URZ ;  /* 0x0000003f3f3ff290 */ /* 0x000ff6000fffe03f */
[----:B------:R-:W-:Y:S01]  /*53e30*/  @!UPT UIADD3 URZ, URZ, URZ, URZ ;  /* 0x0000003f3f3ff290 */ /* 0x000fe2000fffe03f */
[----:B------:R0:W-:Y:S01]  /*53e40*/  STL.64 [R1+0x5c0], R16 ;  /* 0x0005c01001007387 */ /* 0x0001e20000100a00 */
[----:B------:R-:W-:Y:S02]  /*53e50*/  STL.64 [R1+0x5c8], R18 ;  /* 0x0005c81201007387 */ /* 0x000fe40000100a00 */
[----:B0-----:R-:W-:Y:S02]  /*53e60*/  IMAD.MOV.U32 R17, RZ, RZ, R24 ;  /* 0x000000ffff117224 */ /* 0x001fe400078e0018 */
[----:B------:R-:W-:-:S05]  /*53e70*/  IMAD.MOV.U32 R16, RZ, RZ, R25 ;  /* 0x000000ffff107224 */ /* 0x000fca00078e0019 */
[----:B------:R0:W-:Y:S04]  /*53e80*/  STL.64 [R1+0x5ed0], R16 ;  /* 0x005ed01001007387 */ /* 0x0001e80000100a00 */
[----:B0-----:R-:W4:Y:S04]  /*53e90*/  LDL.64 R16, [R1+0x40] ;  /* 0x0000400001107983 */ /* 0x001f280000100a00 */
[----:B----4-:R2:W-:Y:S01]  /*53ea0*/  STL.64 [R1+0x5ef0], R16 ;  /* 0x005ef01001007387 */ /* 0x0105e20000100a00 */
[----:B------:R-:W4:Y:S02]  /*53eb0*/  LDL.64 R24, [R1+0x10] ;  /* 0x0000100001187983 */ /* 0x000f240000100a00 */
[----:B--2---:R-:W-:-:S02]  /*53ec0*/  IMAD.MOV.U32 R16, RZ, RZ, R11 ;  /* 0x000000ffff107224 */ /* 0x004fc400078e000b */
[----:B------:R-:W-:Y:S02]  /*53ed0*/  IMAD.MOV.U32 R17, RZ, RZ, R10 ;  /* 0x000000ffff117224 */ /* 0x000fe400078e000a */
[C---:B------:R-:W-:Y:S01]  /*53ee0*/  HMMA.16816.F32.BF16 R8, R20.reuse, R8, R4 ;  /* 0x000000081408723c */ /* 0x040fe20000041804 */
[----:B----4-:R0:W-:Y:S04]  /*53ef0*/  STL.64 [R1+0x5ed8], R24 ;  /* 0x005ed81801007387 */ /* 0x0101e80000100a00 */
[----:B0-----:R-:W2:Y:S01]  /*53f00*/  LDL.LU.64 R24, [R1+0x1b0] ;  /* 0x0001b00001187983 */ /* 0x001ea20000300a00 */
[----:B------:R-:W2:Y:S02]  /*53f10*/  LDL.LU.64 R26, [R1+0x1b8] ;  /* 0x0001b800011a7983 */ /* 0x000ea40000300a00 */
[----:B------:R-:W4:Y:S02]  /*53f20*/  LDL.LU.64 R6, [R1+0x5f58] ;  /* 0x005f580001067983 */ /* 0x000f240000300a00 */
[----:B------:R-:W4:Y:S11]  /*53f30*/  LDL.LU.64 R4, [R1+0x5f50] ;  /* 0x005f500001047983 */ /* 0x000f360000300a00 */
[----:B------:R-:W-:Y:S02]  /*53f40*/  @!UPT UIADD3 URZ, URZ, URZ, URZ ;  /* 0x0000003f3f3ff290 */ /* 0x000fe4000fffe03f */
[----:B------:R0:W-:Y:S01]  /*53f50*/  STL.64 [R1+0x5b0], R8 ;  /* 0x0005b00801007387 */ /* 0x0001e20000100a00 */
[----:B------:R4:W-:Y:S03]  /*53f60*/  STL.64 [R1+0x5b8], R10 ;  /* 0x0005b80a01007387 */ /* 0x0009e60000100a00 */
[----:B0-----:R-:W4:Y:S02]  /*53f70*/  LDL.LU.64 R8, [R1+0x5f48] ;  /* 0x005f480001087983 */ /* 0x001f240000300a00 */
[C---:B----4-:R-:W-:Y:S02]  /*53f80*/  HMMA.16816.F32.BF16 R8, R20.reuse, R8, R4 ;  /* 0x000000081408723c */ /* 0x050fe40000041804 */
[----:B------:R-:W4:Y:S01]  /*53f90*/  LDL.LU.64 R6, [R1+0x5f40] ;  /* 0x005f400001067983 */ /* 0x000f220000300a00 */
[----:B------:R-:W4:Y:S11]  /*53fa0*/  LDL.LU.64 R4, [R1+0x5f38] ;  /* 0x005f380001047983 */ /* 0x000f360000300a00 */
[----:B------:R-:W-:Y:S09]  /*53fb0*/  @!UPT UIADD3 URZ, URZ, URZ, URZ ;  /* 0x0000003f3f3ff290 */ /* 0x000ff2000fffe03f */
[----:B------:R0:W-:Y:S01]  /*53fc0*/  STL.64 [R1+0x5a0], R8 ;  /* 0x0005a00801007387 */ /* 0x0001e20000100a00 */
[----:B------:R4:W-:Y:S03]  /*53fd0*/  STL.64 [R1+0x5a8], R10 ;  /* 0x0005a80a01007387 */ /* 0x0009e60000100a00 */
[----:B0-----:R-:W4:Y:S02]  /*53fe0*/  LDL.LU.64 R8, [R1+0x5f30] ;  /* 0x005f300001087983 */ /* 0x001f240000300a00 */
[C---:B----4-:R-:W-:Y:S02]  /*53ff0*/  HMMA.16816.F32.BF16 R8, R20.reuse, R8, R4 ;  /* 0x000000081408723c */ /* 0x050fe40000041804 */
[----:B------:R-:W4:Y:S01]  /*54000*/  LDL.LU.64 R6, [R1+0x5f28] ;  /* 0x005f280001067983 */ /* 0x000f220000300a00 */
[----:B------:R-:W2:Y:S11]  /*54010*/  LDL.LU.64 R4, [R1+0x5f20] ;  /* 0x005f200001047983 */ /* 0x000eb60000300a00 */
[----:B------:R-:W-:Y:S09]  /*54020*/  @!UPT UIADD3 URZ, URZ, URZ, URZ ;  /* 0x0000003f3f3ff290 */ /* 0x000ff2000fffe03f */
[----:B------:R0:W-:Y:S01]  /*54030*/  STL.64 [R1+0x590], R8 ;  /* 0x0005900801007387 */ /* 0x0001e20000100a00 */
[----:B------:R-:W-:Y:S03]  /*54040*/  STL.64 [R1+0x598], R10 ;  /* 0x0005980a01007387 */ /* 0x000fe60000100a00 */
[----:B0-----:R-:W2:Y:S02]  /*54050*/  LDL.LU.64 R8, [R1+0x5f18] ;  /* 0x005f180001087983 */ /* 0x001ea40000300a00 */
[C---:B--2---:R-:W-:Y:S11]  /*54060*/  HMMA.16816.F32.BF16 R12, R20.reuse, R8, R12 ;  /* 0x00000008140c723c */ /* 0x044ff6000004180c */
[----:B------:R-:W-:Y:S11]  /*54070*/  @!UPT UIADD3 URZ, URZ, URZ, URZ ;  /* 0x0000003f3f3ff290 */ /* 0x000ff6000fffe03f */
[----:B------:R-:W-:Y:S01]  /*54080*/  @!UPT UIADD3 URZ, URZ, URZ, URZ ;  /* 0x0000003f3f3ff290 */ /* 0x000fe2000fffe03f */
[----:B------:R-:W-:Y:S01]  /*54090*/  STL.64 [R1+0x580], R12 ;  /* 0x0005800c01007387 */ /* 0x000fe20000100a00 */
[----:B------:R0:W-:Y:S03]  /*540a0*/  STL.64 [R1+0x588], R14 ;  /* 0x0005880e01007387 */ /* 0x0001e60000100a00 */
[----:B0-----:R-:W2:Y:S01]  /*540b0*/  LDL.LU.64 R14, [R1+0x5f10] ;  /* 0x005f1000010e7983 */ /* 0x001ea20000300a00 */
[----:B------:R-:W2:Y:S02]  /*540c0*/  LDL.LU.64 R12, [R1+0x5f08] ;  /* 0x005f0800010c7983 */ /* 0x000ea40000300a00 */
[----:B------:R0:W-:Y:S02]  /*540d0*/  STL.64 [R1+0x5ee8], R8 ;  /* 0x005ee80801007387 */ /* 0x0001e40000100a00 */
[----:B0-----:R-:W2:Y:S01]  /*540e0*/  LDL.LU.64 R8, [R1+0xa90] ;  /* 0x000a900001087983 */ /* 0x001ea20000300a00 */
[----:B------:R-:W2:Y:S01]  /*540f0*/  LDL.LU.64 R10, [R1+0xa98] ;  /* 0x000a9800010a7983 */ /* 0x000ea20000300a00 */
[----:B------:R-:W-:Y:S02]  /*54100*/  HMMA.16816.F32.BF16 R24, R20, R4, R24 ;  /* 0x000000041418723c */ /* 0x000fe40000041818 */
[----:B--2---:R-:W-:Y:S01]  /*54110*/  STL.64 [R1+0x5f00], R10 ;  /* 0x005f000a01007387 */ /* 0x004fe20000100a00 */
[----:B------:R0:W-:Y:S03]  /*54120*/  STL.64 [R1+0x5ef8], R8 ;  /* 0x005ef80801007387 */ /* 0x0001e60000100a00 */
[----:B0-----:R-:W2:Y:S01]  /*54130*/  LDL.LU.64 R8, [R1+0xaa0] ;  /* 0x000aa00001087983 */ /* 0x001ea20000300a00 */
[----:B------:R-:W2:Y:S02]  /*54140*/  LDL.LU.64 R10, [R1+0xaa8] ;  /* 0x000aa800010a7983 */ /* 0x000ea40000300a00 */
[----:B----4-:R-:W-:-:S02]  /*54150*/  IMAD.MOV.U32 R20, RZ, RZ, R7 ;  /* 0x000000ffff147224 */ /* 0x010fc400078e0007 */
[----:B------:R-:W-:Y:S11]  /*54160*/  IMAD.MOV.U32 R21, RZ, RZ, R6 ;  /* 0x000000ffff157224 */ /* 0x000ff600078e0006 */
[----:B------:R-:W-:Y:S01]  /*54170*/  @!UPT UIADD3 URZ, URZ, URZ, URZ ;  /* 0x0000003f3f3ff290 */ /* 0x000fe2000fffe03f */
[----:B------:R-:W-:Y:S01]  /*54180*/  STL.64 [R1+0x1b0], R24 ;  /* 0x0001b01801007387 */ /* 0x000fe20000100a00 */
[----:B------:R-:W-:Y:S03]  /*54190*/  STL.64 [R1+0x1b8], R26 ;  /* 0x0001b81a01007387 */ /* 0x000fe60000100a00 */
[----:B------:R0:W-:Y:S04]  /*541a0*/  STL.64 [R1+0x5ee0], R20 ;  /* 0x005ee01401007387 */ /* 0x0001e80000100a00 */
[----:B0-----:R-:W4:Y:S01]  /*541b0*/  LDL.64 R20, [R1+0x30] ;  /* 0x0000300001147983 */ /* 0x001f220000100a00 */
[----:B------:R-:W3:Y:S02]  /*541c0*/  LDL.LU.64 R24, [R1+0xa70] ;  /* 0x000a700001187983 */ /* 0x000ee40000300a00 */
[----:B------:R-:W3:Y:S02]  /*541d0*/  LDL.LU.64 R26, [R1+0xa78] ;  /* 0x000a7800011a7983 */ /* 0x000ee40000300a00 */
[----:B------:R-:W-:Y:S01]  /*541e0*/  STL [R1+0x5e64], R4 ;  /* 0x005e640401007387 */ /* 0x000fe20000100800 */
[----:B------:R0:W-:Y:S04]  /*541f0*/  STL [R1+0x5e60], R5 ;  /* 0x005e600501007387 */ /* 0x0001e80000100800 */
[----:B0-----:R-:W4:Y:S01]  /*54200*/  LDL.LU.64 R4, [R1+0xa80] ;  /* 0x000a800001047983 */ /* 0x001f220000300a00 */
[----:B------:R-:W4:Y:S01]  /*54210*/  LDL.LU.64 R6, [R1+0xa88] ;  /* 0x000a880001067983 */ /* 0x000f220000300a00 */
[C---:B--2---:R-:W-:Y:S02]  /*54220*/  HMMA.16816.F32.BF16 R16, R12.reuse, R16, R8 ;  /* 0x000000100c10723c */ /* 0x044fe40000041808 */
[----:B------:R-:W2:Y:S01]  /*54230*/  LDL.LU.64 R10, [R1+0x5f00] ;  /* 0x005f0000010a7983 */ /* 0x000ea20000300a00 */
        /* <DEDUP_REMOVED lines=8> */
[----:B------:R0:W-:Y:S01]  /*542c0*/  STL.64 [R1+0x190], R8 ;  /* 0x0001900801007387 */ /* 0x0001e20000100a00 */
[----:B------:R1:W-:Y:S03]  /*542d0*/  STL.64 [R1+0x198], R10 ;  /* 0x0001980a01007387 */ /* 0x0003e60000100a00 */
[----:B0-----:R-:W2:Y:S01]  /*542e0*/  LDL.LU.64 R8, [R1+0x5ee8] ;  /* 0x005ee80001087983 */ /* 0x001ea20000300a00 */
[----:B-1----:R-:W-:Y:S02]  /*542f0*/  IMAD.MOV.U32 R11, RZ, RZ, R16 ;  /* 0x000000ffff0b7224 */ /* 0x002fe400078e0010 */
[----:B------:R-:W-:Y:S01]  /*54300*/  IMAD.MOV.U32 R10, RZ, RZ, R17 ;  /* 0x000000ffff0a7224 */ /* 0x000fe200078e0011 */
[----:B----4-:R-:W-:Y:S01]  /*54310*/  HMMA.16816.F32.BF16 R4, R12, R20, R4 ;  /* 0x000000140c04723c */ /* 0x010fe20000041804 */
[----:B------:R-:W4:Y:S01]  /*54320*/  LDL.LU.64 R16, [R1+0x920] ;  /* 0x0009200001107983 */ /* 0x000f220000300a00 */
[----:B------:R-:W4:Y:S02]  /*54330*/  LDL.LU.64 R18, [R1+0x928] ;  /* 0x0009280001127983 */ /* 0x000f240000300a00 */
[----:B------:R-:W-:Y:S01]  /*54340*/  STL.64 [R1+0x5e70], R10 ;  /* 0x005e700a01007387 */ /* 0x000fe20000100a00 */
[----:B--2---:R0:W-:Y:S02]  /*54350*/  STL.64 [R1+0x5e68], R8 ;  /* 0x005e680801007387 */ /* 0x0041e40000100a00 */
[----:B0-----:R-:W-:-:S02]  /*54360*/  IMAD.MOV.U32 R8, RZ, RZ, R28 ;  /* 0x000000ffff087224 */ /* 0x001fc400078e001c */
[----:B------:R-:W-:-:S07]  /*54370*/  IMAD.MOV.U32 R9, RZ, RZ, R3 ;  /* 0x000000ffff097224 */ /* 0x000fce00078e0003 */
[----:B---3--:R-:W-:Y:S07]  /*54380*/  HMMA.16816.F32.BF16 R8, R12, R8, R24 ;  /* 0x000000080c08723c */ /* 0x008fee0000041818 */
[----:B------:R0:W-:Y:S01]  /*54390*/  STL.64 [R1+0x180], R4 ;  /* 0x0001800401007387 */ /* 0x0001e20000100a00 */
[----:B------:R-:W-:Y:S02]  /*543a0*/  STL.64 [R1+0x188], R6 ;  /* 0x0001880601007387 */ /* 0x000fe40000100a00 */
[----:B0-----:R-:W-:-:S02]  /*543b0*/  IMAD.MOV.U32 R4, RZ, RZ, R20 ;  /* 0x000000ffff047224 */ /* 0x001fc400078e0014 */
[----:B------:R-:W-:Y:S02]  /*543c0*/  IMAD.MOV.U32 R5, RZ, RZ, R21 ;  /* 0x000000ffff057224 */ /* 0x000fe400078e0015 */
[----:B------:R-:W2:Y:S03]  /*543d0*/  LDL.LU.64 R20, [R1+0x5ee0] ;  /* 0x005ee00001147983 */ /* 0x000ea60000300a00 */
[----:B------:R0:W-:Y:S02]  /*543e0*/  STL.64 [R1+0x5ec0], R4 ;  /* 0x005ec00401007387 */ /* 0x0001e40000100a00 */
[----:B0-----:R-:W2:Y:S01]  /*543f0*/  LDL.LU.64 R4, [R1+0x560] ;  /* 0x0005600001047983 */ /* 0x001ea20000300a00 */
[----:B------:R-:W2:Y:S02]  /*54400*/  LDL.LU.64 R6, [R1+0x568] ;  /* 0x0005680001067983 */ /* 0x000ea40000300a00 */
[----:B------:R-:W4:Y:S02]  /*54410*/  LDL.LU.64 R24, [R1+0x5ed8] ;  /* 0x005ed80001187983 */ /* 0x000f240000300a00 */
[----:B------:R0:W-:Y:S01]  /*54420*/  STL.64 [R1+0x170], R8 ;  /* 0x0001700801007387 */ /* 0x0001e20000100a00 */
[----:B------:R-:W-:Y:S04]  /*54430*/  STL.64 [R1+0x178], R10 ;  /* 0x0001780a01007387 */ /* 0x000fe80000100a00 */
[----:B0-----:R-:W3:Y:S04]  /*54440*/  LDL.64 R8, [R1+0x60] ;  /* 0x0000600001087983 */ /* 0x001ee80000100a00 */
[----:B---3--:R0:W-:Y:S04]  /*54450*/  STL.64 [R1+0x5e88], R8 ;  /* 0x005e880801007387 */ /* 0x0081e80000100a00 */
[----:B0-----:R-:W3:Y:S01]  /*54460*/  LDL.64 R8, [R1+0x70] ;  /* 0x0000700001087983 */ /* 0x001ee20000100a00 */
[----:B----4-:R-:W-:Y:S03]  /*54470*/  HMMA.16816.F32.BF16 R16, R12, R24, R16 ;  /* 0x000000180c10723c */ /* 0x010fe60000041810 */
[----:B---3--:R0:W-:Y:S04]  /*54480*/  STL.64 [R1+0x5e98], R8 ;  /* 0x005e980801007387 */ /* 0x0081e80000100a00 */
[----:B0-----:R-:W3:Y:S01]  /*54490*/  LDL.64 R8, [R1+0x80] ;  /* 0x0000800001087983 */ /* 0x001ee20000100a00 */
[----:B------:R-:W-:-:S02]  /*544a0*/  IMAD.MOV.U32 R3, RZ, RZ, R24 ;  /* 0x000000ffff037224 */ /* 0x000fc400078e0018 */
[----:B------:R-:W-:Y:S01]  /*544b0*/  IMAD.MOV.U32 R2, RZ, RZ, R25 ;  /* 0x000000ffff027224 */ /* 0x000fe200078e0019 */
[C---:B--2---:R-:W-:Y:S01]  /*544c0*/  HMMA.16816.F32.BF16 R20, R12.reuse, R20, R4 ;  /* 0x000000140c14723c */ /* 0x044fe20000041804 */
[----:B---3--:R0:W-:Y:S04]  /*544d0*/  STL.64 [R1+0x5ea0], R8 ;  /* 0x005ea00801007387 */ /* 0x0081e80000100a00 */
[----:B0-----:R-:W2:Y:S01]  /*544e0*/  LDL.LU.64 R8, [R1+0x570] ;  /* 0x0005700001087983 */ /* 0x001ea20000300a00 */
[----:B------:R-:W2:Y:S06]  /*544f0*/  LDL.LU.64 R10, [R1+0x578] ;  /* 0x00057800010a7983 */ /* 0x000eac0000300a00 */
[----:B------:R0:W-:Y:S02]  /*54500*/  STL.64 [R1+0x160], R16 ;  /* 0x0001601001007387 */ /* 0x0001e40000100a00 */
[----:B------:R-:W-:Y:S01]  /*54510*/  STL.64 [R1+0x168], R18 ;  /* 0x0001681201007387 */ /* 0x000fe20000100a00 */
[----:B0-----:R-:W3:Y:S01]  /*54520*/  LDL.LU.64 R16, [R1+0x5ed0] ;  /* 0x005ed00001107983 */ /* 0x001ee20000300a00 */
[----:B------:R-:W2:Y:S02]  /*54530*/  LDL.LU.64 R24, [R1+0x5ec8] ;  /* 0x005ec80001187983 */ /* 0x000ea40000300a00 */
[----:B------:R-:W4:Y:S02]  /*54540*/  LDL.LU.64 R4, [R1+0x910] ;  /* 0x0009100001047983 */ /* 0x000f240000300a00 */
[----:B------:R-:W4:Y:S03]  /*54550*/  LDL.LU.64 R6, [R1+0x918] ;  /* 0x0009180001067983 */ /* 0x000f260000300a00 */
[----:B------:R-:W-:Y:S01]  /*54560*/  STL.64 [R1+0x150], R20 ;  /* 0x0001501401007387 */ /* 0x000fe20000100a00 */
[----:B------:R-:W-:Y:S02]  /*54570*/  STL.64 [R1+0x158], R22 ;  /* 0x0001581601007387 */ /* 0x000fe40000100a00 */
[----:B------:R-:W0:Y:S02]  /*54580*/  LDSM.16.MT88.4 R20, [R0] ;  /* 0x000000000014783b */ /* 0x000e240000004200 */
[----:B0-----:R-:W-:Y:S02]  /*54590*/  STL.64 [R1+0x5d68], R22 ;  /* 0x005d681601007387 */ /* 0x001fe40000100a00 */
[----:B------:R3:W-:Y:S01]  /*545a0*/  STL.64 [R1+0x5d60], R20 ;  /* 0x005d601401007387 */ /* 0x0007e20000100a00 */
[----:B--2---:R-:W-:Y:S01]  /*545b0*/  HMMA.16816.F32.BF16 R8, R12, R24, R8 ;  /* 0x000000180c08723c */ /* 0x004fe20000041808 */
[----:B---3--:R-:W-:-:S02]  /*545c0*/  IMAD.MOV.U32 R20, RZ, RZ, R17 ;  /* 0x000000ffff147224 */ /* 0x008fc400078e0011 */
[----:B------:R-:W-:Y:S02]  /*545d0*/  IMAD.MOV.U32 R21, RZ, RZ, R16 ;  /* 0x000000ffff157224 */ /* 0x000fe400078e0010 */
[----:B------:R-:W2:Y:S01]  /*545e0*/  LDL.LU.64 R16, [R1+0x550] ;  /* 0x0005500001107983 */ /* 0x000ea20000300a00 */
[----:B------:R-:W2:Y:S02]  /*545f0*/  LDL.LU.64 R18, [R1+0x558] ;  /* 0x0005580001127983 */ /* 0x000ea40000300a00 */
[----:B------:R0:W-:Y:S02]  /*54600*/  STL.64 [R1+0x5ea8], R20 ;  /* 0x005ea81401007387 */ /* 0x0001e40000100a00 */
[----:B0-----:R-:W3:Y:S11]  /*54610*/  LDL.64 R20, [R1+0xa0] ;  /* 0x0000a00001147983 */ /* 0x001ef60000100a00 */
[----:B------:R-:W-:Y:S02]  /*54620*/  @!UPT UIADD3 URZ, URZ, URZ, URZ ;  /* 0x0000003f3f3ff290 */ /* 0x000fe4000fffe03f */
[----:B------:R0:W-:Y:S01]  /*54630*/  STL.64 [R1+0x570], R8 ;  /* 0x0005700801007387 */ /* 0x0001e20000100a00 */
[----:B------:R1:W-:Y:S03]  /*54640*/  STL.64 [R1+0x578], R10 ;  /* 0x0005780a01007387 */ /* 0x0003e60000100a00 */
[----:B0-----:R-:W2:Y:S01]  /*54650*/  LDL.LU.64 R8, [R1+0x530] ;  /* 0x0005300001087983 */ /* 0x001ea20000300a00 */
[----:B-1----:R-:W2:Y:S03]  /*54660*/  LDL.LU.64 R10, [R1+0x538] ;  /* 0x00053800010a7983 */ /* 0x002ea60000300a00 */
[----:B--2---:R-:W-:Y:S01]  /*54670*/  STL.64 [R1+0x5eb8], R10 ;  /* 0x005eb80a01007387 */ /* 0x004fe20000100a00 */
[----:B------:R0:W-:Y:S03]  /*54680*/  STL.64 [R1+0x5eb0], R8 ;  /* 0x005eb00801007387 */ /* 0x0001e60000100a00 */
[----:B0-----:R-:W3:Y:S01]  /*54690*/  LDL.LU.64 R8, [R1+0x540] ;  /* 0x0005400001087983 */ /* 0x001ee20000300a00 */
[----:B------:R-:W3:Y:S02]  /*546a0*/  LDL.LU.64 R10, [R1+0x548] ;  /* 0x00054800010a7983 */ /* 0x000ee40000300a00 */
[----:B------:R0:W-:Y:S02]  /*546b0*/  STL.64 [R1+0x5e90], R24 ;  /* 0x005e901801007387 */ /* 0x0001e40000100a00 */
[----:B0-----:R-:W4:Y:S02]  /*546c0*/  LDL.64 R24, [R1+0xc0] ;  /* 0x0000c00001187983 */ /* 0x001f240000100a00 */
[C---:B----4-:R-:W-:Y:S11]  /*546d0*/  HMMA.16816.F32.BF16 R4, R12.reuse, R24, R4 ;  /* 0x000000180c04723c */ /* 0x050ff60000041804 */
[----:B------:R-:W-:Y:S11]  /*546e0*/  @!UPT UIADD3 URZ, URZ, URZ, URZ ;  /* 0x0000003f3f3ff290 */ /* 0x000ff6000fffe03f */
[----:B------:R-:W-:Y:S01]  /*546f0*/  @!UPT UIADD3 URZ, URZ, URZ, URZ ;  /* 0x0000003f3f3ff290 */ /* 0x000fe2000fffe03f */
[----:B------:R0:W-:Y:S01]  /*54700*/  STL.64 [R1+0x560], R4 ;  /* 0x0005600401007387 */ /* 0x0001e20000100a00 */
[----:B------:R1:W-:Y:S03]  /*54710*/  STL.64 [R1+0x568], R6 ;  /* 0x0005680601007387 */ /* 0x0003e60000100a00 */
[----:B0-----:R-:W2:Y:S01]  /*54720*/  LDL.LU.64 R4, [R1+0x5ec0] ;  /* 0x005ec00001047983 */ /* 0x001ea20000300a00 */
[----:B-1----:R-:W-:Y:S02]  /*54730*/  IMAD.MOV.U32 R7, RZ, RZ, R24 ;  /* 0x000000ffff077224 */ /* 0x002fe400078e0018 */
[----:B------:R-:W-:Y:S02]  /*54740*/  IMAD.MOV.U32 R6, RZ, RZ, R25 ;  /* 0x000000ffff067224 */ /* 0x000fe400078e0019 */
[----:B------:R-:W4:Y:S01]  /*54750*/  LDL.LU.64 R24, [R1+0x510] ;  /* 0x0005100001187983 */ /* 0x000f220000300a00 */
[----:B------:R-:W4:Y:S02]  /*54760*/  LDL.LU.64 R26, [R1+0x518] ;  /* 0x00051800011a7983 */ /* 0x000f240000300a00 */
[----:B------:R-:W-:Y:S01]  /*54770*/  STL.64 [R1+0x5e80], R6 ;  /* 0x005e800601007387 */ /* 0x000fe20000100a00 */
[----:B--2---:R0:W-:Y:S04]  /*54780*/  STL.64 [R1+0x5e78], R4 ;  /* 0x005e780401007387 */ /* 0x0041e80000100a00 */
[----:B0-----:R-:W2:Y:S01]  /*54790*/  LDL.64 R4, [R1+0xb0] ;  /* 0x0000b00001047983 */ /* 0x001ea20000100a00 */
[C---:B---3--:R-:W-:Y:S08]  /*547a0*/  HMMA.16816.F32.BF16 R8, R12.reuse, R20, R8 ;  /* 0x000000140c08723c */ /* 0x048ff00000041808 */
[----:B--2---:R-:W-:Y:S11]  /*547b0*/  HMMA.16816.F32.BF16 R16, R12, R4, R16 ;  /* 0x000000040c10723c */ /* 0x004ff60000041810 */
[----:B------:R-:W-:Y:S11]  /*547c0*/  @!UPT UIADD3 URZ, URZ, URZ, URZ ;  /* 0x0000003f3f3ff290 */ /* 0x000ff6000fffe03f */
[----:B------:R-:W-:Y:S01]  /*547d0*/  @!UPT UIADD3 URZ, URZ, URZ, URZ ;  /* 0x0000003f3f3ff290 */ /* 0x000fe2000fffe03f */
[----:B------:R-:W-:Y:S01]  /*547e0*/  STL.64 [R1+0x550], R16 ;  /* 0x0005501001007387 */ /* 0x000fe20000100a00 */
[----:B------:R0:W-:Y:S02]  /*547f0*/  STL.64 [R1+0x558], R18 ;  /* 0x0005581201007387 */ /* 0x0001e40000100a00 */
[----:B0-----:R-:W-:Y:S02]  /*54800*/  IMAD.MOV.U32 R19, RZ, RZ, R4 ;  /* 0x000000ffff137224 */ /* 0x001fe400078e0004 */
[----:B------:R-:W-:Y:S02]  /*54810*/  IMAD.MOV.U32 R18, RZ, RZ, R5 ;  /* 0x000000ffff127224 */ /* 0x000fe400078e0005 */
[----:B------:R-:W2:Y:S01]  /*54820*/  LDL.LU.64 R4, [R1+0x500] ;  /* 0x0005000001047983 */ /* 0x000ea20000300a00 */
[----:B------:R-:W2:Y:S02]  /*54830*/  LDL.LU.64 R6, [R1+0x508] ;  /* 0x0005080001067983 */ /* 0x000ea40000300a00 */
[----:B------:R-:W-:Y:S02]  /*54840*/  STL.64 [R1+0x540], R8 ;  /* 0x0005400801007387 */ /* 0x000fe40000100a00 */
[----:B------:R0:W-:Y:S02]  /*54850*/  STL.64 [R1+0x548], R10 ;  /* 0x0005480a01007387 */ /* 0x0001e40000100a00 */
[----:B------:R-:W-:-:S02]  /*54860*/  IMAD.MOV.U32 R17, RZ, RZ, R20 ;  /* 0x000000ffff117224 */ /* 0x000fc400078e0014 */
[----:B------:R-:W-:Y:S01]  /*54870*/  IMAD.MOV.U32 R16, RZ, RZ, R21 ;  /* 0x000000ffff107224 */ /* 0x000fe200078e0015 */
[----:B0-----:R-:W3:Y:S01]  /*54880*/  LDL.LU.64 R10, [R1+0x5eb8] ;  /* 0x005eb800010a7983 */ /* 0x001ee20000300a00 */
[----:B------:R-:W3:Y:S02]  /*54890*/  LDL.LU.64 R8, [R1+0x5eb0] ;  /* 0x005eb00001087983 */ /* 0x000ee40000300a00 */
[----:B------:R-:W3:Y:S02]  /*548a0*/  LDL.LU.64 R20, [R1+0x5ea8] ;  /* 0x005ea80001147983 */ /* 0x000ee40000300a00 */
[C---:B---3--:R-:W-:Y:S11]  /*548b0*/  HMMA.16816.F32.BF16 R8, R12.reuse, R20, R8 ;  /* 0x000000140c08723c */ /* 0x048ff60000041808 */
[----:B------:R-:W-:Y:S11]  /*548c0*/  @!UPT UIADD3 URZ, URZ, URZ, URZ ;  /* 0x0000003f3f3ff290 */ /* 0x000ff6000fffe03f */
[----:B------:R-:W-:Y:S01]  /*548d0*/  @!UPT UIADD3 URZ, URZ, URZ, URZ ;  /* 0x0000003f3f3ff290 */ /* 0x000fe2000fffe03f */
[----:B------:R0:W-:Y:S01]  /*548e0*/  STL.64 [R1+0x530], R8 ;  /* 0x0005300801007387 */ /* 0x0001e20000100a00 */
[----:B------:R-:W-:Y:S03]  /*548f0*/  STL.64 [R1+0x538], R10 ;  /* 0x0005380a01007387 */ /* 0x000fe60000100a00 */
[----:B0-----:R-:W3:Y:S01]  /*54900*/  LDL.LU.64 R8, [R1+0x5ea0] ;  /* 0x005ea00001087983 */ /* 0x001ee20000300a00 */
[----:B------:R0:W-:Y:S03]  /*54910*/  STL.64 [R1+0x5db0], R20 ;  /* 0x005db01401007387 */ /* 0x0001e60000100a00 */
[----:B0-----:R-:W3:Y:S01]  /*54920*/  LDL.LU.64 R20, [R1+0x520] ;  /* 0x0005200001147983 */ /* 0x001ee20000300a00 */
[----:B------:R-:W3:Y:S02]  /*54930*/  LDL.LU.64 R22, [R1+0x528] ;  /* 0x0005280001167983 */ /* 0x000ee40000300a00 */
[C---:B---3--:R-:W-:Y:S11]  /*54940*/  HMMA.16816.F32.BF16 R20, R12.reuse, R8, R20 ;  /* 0x000000080c14723c */ /* 0x048ff60000041814 */
[----:B------:R-:W-:Y:S11]  /*54950*/  @!UPT UIADD3 URZ, URZ, URZ, URZ ;  /* 0x0000003f3f3ff290 */ /* 0x000ff6000fffe03f */
[----:B------:R-:W-:Y:S01]  /*54960*/  @!UPT UIADD3 URZ, URZ, URZ, URZ ;  /* 0x0000003f3f3ff290 */ /* 0x000fe2000fffe03f */
[----:B------:R-:W-:Y:S01]  /*54970*/  STL.64 [R1+0x520], R20 ;  /* 0x0005201401007387 */ /* 0x000fe20000100a00 */
[----:B------:R0:W-:Y:S02]  /*54980*/  STL.64 [R1+0x528], R22 ;  /* 0x0005281601007387 */ /* 0x0001e40000100a00 */
[----:B0-----:R-:W-:Y:S02]  /*54990*/  IMAD.MOV.U32 R23, RZ, RZ, R8 ;  /* 0x000000ffff177224 */ /* 0x001fe400078e0008 */
[----:B------:R-:W-:Y:S02]  /*549a0*/  IMAD.MOV.U32 R22, RZ, RZ, R9 ;  /* 0x000000ffff167224 */ /* 0x000fe400078e0009 */
[----:B------:R-:W4:Y:S02]  /*549b0*/  LDL.LU.64 R8, [R1+0x5e98] ;  /* 0x005e980001087983 */ /* 0x000f240000300a00 */
[C---:B----4-:R-:W-:Y:S11]  /*549c0*/  HMMA.16816.F32.BF16 R24, R12.reuse, R8, R24 ;  /* 0x000000080c18723c */ /* 0x050ff60000041818 */
[----:B------:R-:W-:Y:S11]  /*549d0*/  @!UPT UIADD3 URZ, URZ, URZ, URZ ;  /* 0x0000003f3f3ff290 */ /* 0x000ff6000fffe03f */
[----:B------:R-:W-:Y:S01]  /*549e0*/  @!UPT UIADD3 URZ, URZ, URZ, URZ ;  /* 0x0000003f3f3ff290 */ /* 0x000fe2000fffe03f */
[----:B------:R0:W-:Y:S01]  /*549f0*/  STL.64 [R1+0x510], R24 ;  /* 0x0005101801007387 */ /* 0x0001e20000100a00 */
[----:B------:R1:W-:Y:S03]  /*54a00*/  STL.64 [R1+0x518], R26 ;  /* 0x0005181a01007387 */ /* 0x0003e60000100a00 */
[----:B0-----:R-:W3:Y:S01]  /*54a10*/  LDL.LU.64 R24, [R1+0x5e90] ;  /* 0x005e900001187983 */ /* 0x001ee20000300a00 */
[----:B-1----:R-:W-:Y:S02]  /*54a20*/  IMAD.MOV.U32 R27, RZ, RZ, R8 ;  /* 0x000000ffff1b7224 */ /* 0x002fe400078e0008 */
[----:B------:R-:W-:Y:S02]  /*54a30*/  IMAD.MOV.U32 R26, RZ, RZ, R9 ;  /* 0x000000ffff1a7224 */ /* 0x000fe400078e0009 */
[----:B------:R-:W2:Y:S03]  /*54a40*/  LDL.LU.64 R8, [R1+0x5e88] ;  /* 0x005e880001087983 */ /* 0x000ea60000300a00 */
[----:B------:R-:W-:Y:S01]  /*54a50*/  STL.64 [R1+0x5de0], R26 ;  /* 0x005de01a01007387 */ /* 0x000fe20000100a00 */
[----:B--2---:R-:W-:Y:S01]  /*54a60*/  HMMA.16816.F32.BF16 R4, R12, R8, R4 ;  /* 0x000000080c04723c */ /* 0x004fe20000041804 */
[----:B---3--:R0:W-:Y:S01]  /*54a70*/  STL.64 [R1+0x5dd8], R24 ;  /* 0x005dd81801007387 */ /* 0x0081e20000100a00 */
[----:B------:R-:W-:-:S02]  /*54a80*/  IMAD.MOV.U32 R29, RZ, RZ, R8 ;  /* 0x000000ffff1d7224 */ /* 0x000fc400078e0008 */
[----:B------:R-:W-:Y:S01]  /*54a90*/  IMAD.MOV.U32 R28, RZ, RZ, R9 ;  /* 0x000000ffff1c7224 */ /* 0x000fe200078e0009 */
[----:B0-----:R-:W2:Y:S01]  /*54aa0*/  LDL.LU.64 R24, [R1+0x4f0] ;  /* 0x0004f00001187983 */ /* 0x001ea20000300a00 */
[----:B------:R-:W2:Y:S11]  /*54ab0*/  LDL.LU.64 R26, [R1+0x4f8] ;  /* 0x0004f800011a7983 */ /* 0x000eb60000300a00 */
[----:B------:R-:W-:Y:S06]  /*54ac0*/  @!UPT UIADD3 URZ, URZ, URZ, URZ ;  /* 0x0000003f3f3ff290 */ /* 0x000fec000fffe03f */
[----:B------:R-:W-:Y:S01]  /*54ad0*/  STL.64 [R1+0x500], R4 ;  /* 0x0005000401007387 */ /* 0x000fe20000100a00 */
[----:B------:R0:W-:Y:S03]  /*54ae0*/  STL.64 [R1+0x508], R6 ;  /* 0x0005080601007387 */ /* 0x0001e60000100a00 */
[----:B0-----:R-:W3:Y:S01]  /*54af0*/  LDL.LU.64 R6, [R1+0x5e80] ;  /* 0x005e800001067983 */ /* 0x001ee20000300a00 */
[----:B------:R-:W4:Y:S02]  /*54b00*/  LDL.LU.64 R4, [R1+0x5e78] ;  /* 0x005e780001047983 */ /* 0x000f240000300a00 */
[----:B------:R-:W2:Y:S02]  /*54b10*/  LDL.LU.64 R10, [R1+0x5e70] ;  /* 0x005e7000010a7983 */ /* 0x000ea40000300a00 */
[----:B------:R-:W2:Y:S02]  /*54b20*/  LDL.LU.64 R8, [R1+0x5e68] ;  /* 0x005e680001087983 */ /* 0x000ea40000300a00 */
[----:B------:R-:W-:-:S02]  /*54b30*/  IMAD.MOV.U32 R20, RZ, RZ, R19 ;  /* 0x000000ffff147224 */ /* 0x000fc400078e0013 */
[----:B------:R-:W-:Y:S01]  /*54b40*/  IMAD.MOV.U32 R21, RZ, RZ, R18 ;  /* 0x000000ffff157224 */ /* 0x000fe200078e0012 */
[----:B------:R-:W-:Y:S01]  /*54b50*/  STL [R1+0x5dac], R28 ;  /* 0x005dac1c01007387 */ /* 0x000fe20000100800 */
[----:B------:R-:W-:Y:S01]  /*54b60*/  STL [R1+0x5da8], R29 ;  /* 0x005da81d01007387 */ /* 0x000fe20000100800 */
[----:B--2---:R-:W-:Y:S11]  /*54b70*/  HMMA.16816.F32.BF16 R24, R12, R8, R24 ;  /* 0x000000080c18723c */ /* 0x004ff60000041818 */
[----:B------:R-:W-:Y:S11]  /*54b80*/  @!UPT UIADD3 URZ, URZ, URZ, URZ ;  /* 0x0000003f3f3ff290 */ /* 0x000ff6000fffe03f */
[----:B------:R-:W-:Y:S01]  /*54b90*/  @!UPT UIADD3 URZ, URZ, URZ, URZ ;  /* 0x0000003f3f3ff290 */ /* 0x000fe2000fffe03f */
[----:B------:R-:W-:Y:S01]  /*54ba0*/  STL.64 [R1+0x4f0], R24 ;  /* 0x0004f01801007387 */ /* 0x000fe20000100a00 */
[----:B------:R-:W-:Y:S02]  /*54bb0*/  STL.64 [R1+0x4f8], R26 ;  /* 0x0004f81a01007387 */ /* 0x000fe40000100a00 */
[----:B------:R-:W-:Y:S02]  /*54bc0*/  STL.64 [R1+0x5dc0], R20 ;  /* 0x005dc01401007387 */ /* 0x000fe40000100a00 */
[----:B------:R0:W-:Y:S02]  /*54bd0*/  STL.64 [R1+0x5d78], R8 ;  /* 0x005d780801007387 */ /* 0x0001e40000100a00 */
[----:B0-----:R-:W-:Y:S02]  /*54be0*/  IMAD.MOV.U32 R8, RZ, RZ, R17 ;  /* 0x000000ffff087224 */ /* 0x001fe400078e0011 */
[----:B------:R-:W-:Y:S02]  /*54bf0*/  IMAD.MOV.U32 R9, RZ, RZ, R16 ;  /* 0x000000ffff097224 */ /* 0x000fe400078e0010 */
[----:B------:R-:W2:Y:S01]  /*54c00*/  LDL.LU.64 R16, [R1+0x900] ;  /* 0x0009000001107983 */ /* 0x000ea20000300a00 */
[----:B------:R-:W2:Y:S02]  /*54c10*/  LDL.LU.64 R18, [R1+0x908] ;  /* 0x0009080001127983 */ /* 0x000ea40000300a00 */
[----:B------:R-:W2:Y:S02]  /*54c20*/  LDL.LU.64 R24, [R1+0x8f0] ;  /* 0x0008f00001187983 */ /* 0x000ea40000300a00 */
[----:B------:R-:W2:Y:S02]  /*54c30*/  LDL.LU.64 R26, [R1+0x8f8] ;  /* 0x0008f800011a7983 */ /* 0x000ea40000300a00 */
[----:B--2---:R-:W-:Y:S01]  /*54c40*/  STL.64 [R1+0x5df0], R26 ;  /* 0x005df01a01007387 */ /* 0x004fe20000100a00 */
[----:B------:R0:W-:Y:S03]  /*54c50*/  STL.64 [R1+0x5de8], R24 ;  /* 0x005de81801007387 */ /* 0x0001e60000100a00 */
[----:B0-----:R-:W2:Y:S04]  /*54c60*/  LDL R24, [R1+0x20] ;  /* 0x0000200001187983 */ /* 0x001ea80000100800 */
[----:B------:R-:W2:Y:S01]  /*54c70*/  LDL R25, [R1+0x24] ;  /* 0x0000240001197983 */ /* 0x000ea20000100800 */
[----:B---3--:R-:W-:-:S02]  /*54c80*/  IMAD.MOV.U32 R20, RZ, RZ, R7 ;  /* 0x000000ffff147224 */ /* 0x008fc400078e0007 */
[----:B------:R-:W-:Y:S01]  /*54c90*/  IMAD.MOV.U32 R21, RZ, RZ, R6 ;  /* 0x000000ffff157224 */ /* 0x000fe200078e0006 */
[----:B--2---:R4:W-:Y:S02]  /*54ca0*/  STL.64 [R1+0x5e08], R24 ;  /* 0x005e081801007387 */ /* 0x0049e40000100a00 */
[----:B----4-:R-:W-:Y:S02]  /*54cb0*/  IMAD.MOV.U32 R24, RZ, RZ, R4 ;  /* 0x000000ffff187224 */ /* 0x010fe400078e0004 */
[----:B------:R-:W-:Y:S01]  /*54cc0*/  IMAD.MOV.U32 R25, RZ, RZ, R5 ;  /* 0x000000ffff197224 */ /* 0x000fe200078e0005 */
[----:B------:R-:W2:Y:S01]  /*54cd0*/  LDL.LU R4, [R1+0x5e64] ;  /* 0x005e640001047983 */ /* 0x000ea20000300800 */
[----:B------:R-:W2:Y:S03]  /*54ce0*/  LDL.LU R5, [R1+0x5e60] ;  /* 0x005e600001057983 */ /* 0x000ea60000300800 */
[----:B------:R0:W-:Y:S02]  /*54cf0*/  STL.64 [R1+0x5e20], R24 ;  /* 0x005e201801007387 */ /* 0x0001e40000100a00 */
[----:B0-----:R-:W-:-:S02]  /*54d00*/  IMAD.MOV.U32 R24, RZ, RZ, R11 ;  /* 0x000000ffff187224 */ /* 0x001fc400078e000b */
[----:B------:R-:W-:-:S05]  /*54d10*/  IMAD.MOV.U32 R25, RZ, RZ, R10 ;  /* 0x000000ffff197224 */ /* 0x000fca00078e000a */
[----:B------:R0:W-:Y:S04]  /*54d20*/  STL.64 [R1+0x5e38], R24 ;  /* 0x005e381801007387 */ /* 0x0001e80000100a00 */
[----:B0-----:R-:W3:Y:S01]  /*54d30*/  LDL.64 R24, [R1+0x50] ;  /* 0x0000500001187983 */ /* 0x001ee20000100a00 */
[----:B------:R-:W-:Y:S02]  /*54d40*/  STL.64 [R1+0x5e00], R22 ;  /* 0x005e001601007387 */ /* 0x000fe40000100a00 */
[----:B------:R0:W-:Y:S02]  /*54d50*/  STL.64 [R1+0x5df8], R20 ;  /* 0x005df81401007387 */ /* 0x0001e40000100a00 */
[----:B0-----:R-:W4:Y:S01]  /*54d60*/  LDL.LU.64 R20, [R1+0x930] ;  /* 0x0009300001147983 */ /* 0x001f220000300a00 */
[----:B------:R-:W2:Y:S03]  /*54d70*/  LDL.LU.64 R22, [R1+0x938] ;  /* 0x0009380001167983 */ /* 0x000ea60000300a00 */
[----:B--2---:R-:W-:Y:S01]  /*54d80*/  STL.64 [R1+0x5e18], R22 ;  /* 0x005e181601007387 */ /* 0x004fe20000100a00 */
[----:B----4-:R0:W-:Y:S03]  /*54d90*/  STL.64 [R1+0x5e10], R20 ;  /* 0x005e101401007387 */ /* 0x0101e60000100a00 */
[----:B0-----:R-:W2:Y:S01]  /*54da0*/  LDL.LU.64 R20, [R1+0x940] ;  /* 0x0009400001147983 */ /* 0x001ea20000300a00 */
[----:B------:R-:W4:Y:S03]  /*54db0*/  LDL.LU.64 R22, [R1+0x948] ;  /* 0x0009480001167983 */ /* 0x000f260000300a00 */
[----:B----4-:R-:W-:Y:S01]  /*54dc0*/  STL.64 [R1+0x5e30], R22 ;  /* 0x005e301601007387 */ /* 0x010fe20000100a00 */
[----:B--2---:R0:W-:Y:S03]  /*54dd0*/  STL.64 [R1+0x5e28], R20 ;  /* 0x005e281401007387 */ /* 0x0041e60000100a00 */
[----:B0-----:R-:W2:Y:S01]  /*54de0*/  LDL.LU.64 R20, [R1+0x950] ;  /* 0x0009500001147983 */ /* 0x001ea20000300a00 */
[----:B------:R-:W4:Y:S01]  /*54df0*/  LDL.LU.64 R22, [R1+0x958] ;  /* 0x0009580001167983 */ /* 0x000f220000300a00 */
[----:B------:R-:W-:Y:S02]  /*54e00*/  HMMA.16816.F32.BF16 R12, R12, R4, R16 ;  /* 0x000000040c0c723c */ /* 0x000fe40000041810 */
[----:B----4-:R-:W-:Y:S01]  /*54e10*/  STL.64 [R1+0x5e48], R22 ;  /* 0x005e481601007387 */ /* 0x010fe20000100a00 */
[----:B--2---:R0:W-:Y:S03]  /*54e20*/  STL.64 [R1+0x5e40], R20 ;  /* 0x005e401401007387 */ /* 0x0041e60000100a00 */
[----:B0-----:R-:W2:Y:S01]  /*54e30*/  LDL.LU.64 R20, [R1+0x960] ;  /* 0x0009600001147983 */ /* 0x001ea20000300a00 */
[----:B------:R-:W2:Y:S02]  /*54e40*/  LDL.LU.64 R22, [R1+0x968] ;  /* 0x0009680001167983 */ /* 0x000ea40000300a00 */
[----:B------:R0:W-:Y:S02]  /*54e50*/  STL.64 [R1+0x5db8], R8 ;  /* 0x005db80801007387 */ /* 0x0001e40000100a00 */
[----:B0-----:R-:W4:Y:S01]  /*54e60*/  LDL.64 R8, [R1] ;  /* 0x0000000001087983 */ /* 0x001f220000100a00 */
[----:B------:R-:W2:Y:S02]  /*54e70*/  LDL.LU.64 R18, [R1+0x5e58] ;  /* 0x005e580001127983 */ /* 0x000ea40000300a00 */
[----:B------:R-:W2:Y:S09]  /*54e80*/  LDL.LU.64 R16, [R1+0x5e50] ;  /* 0x005e500001107983 */ /* 0x000eb20000300a00 */
[----:B------:R0:W-:Y:S01]  /*54e90*/  STL.64 [R1+0x140], R12 ;  /* 0x0001400c01007387 */ /* 0x0001e20000100a00 */
[----:B------:R1:W-:Y:S01]  /*54ea0*/  STL.64 [R1+0x148], R14 ;  /* 0x0001480e01007387 */ /* 0x0003e20000100a00 */
[----:B---3--:R-:W-:-:S02]  /*54eb0*/  IMAD.MOV.U32 R28, RZ, RZ, R24 ;  /* 0x000000ffff1c7224 */ /* 0x008fc400078e0018 */
[----:B------:R-:W-:Y:S01]  /*54ec0*/  IMAD.MOV.U32 R29, RZ, RZ, R25 ;  /* 0x000000ffff1d7224 */ /* 0x000fe200078e0019 */
        /* <DEDUP_REMOVED lines=23> */
[----:B------:R2:W-:Y:S03]  /*55040*/  STL.64 [R1+0x118], R26 ;  /* 0x0001181a01007387 */ /* 0x0005e60000100a00 */
[----:B0-----:R-:W2:Y:S02]  /*55050*/  LDL.LU.64 R24, [R1+0x5e08] ;  /* 0x005e080001187983 */ /* 0x001ea40000300a00 */
[----:B--2---:R-:W-:Y:S02]  /*55060*/  HMMA.16816.F32.BF16 R24, R16, R24, R20 ;  /* 0x000000181018723c */ /* 0x004fe40000041814 */
[----:B------:R-:W2:Y:S01]  /*55070*/  LDL.LU.64 R22, [R1+0x5e00] ;  /* 0x005e000001167983 */ /* 0x000ea20000300a00 */
[----:B------:R-:W2:Y:S11]  /*55080*/  LDL.LU.64 R20, [R1+0x5df8] ;  /* 0x005df80001147983 */ /* 0x000eb60000300a00 */
[----:B------:R-:W-:Y:S09]  /*55090*/  @!UPT UIADD3 URZ, URZ, URZ, URZ ;  /* 0x0000003f3f3ff290 */ /* 0x000ff2000fffe03f */
[----:B------:R-:W-:Y:S01]  /*550a0*/  STL.64 [R1+0x100], R24 ;  /* 0x0001001801007387 */ /* 0x000fe20000100a00 */
[----:B------:R0:W-:Y:S03]  /*550b0*/  STL.64 [R1+0x108], R26 ;  /* 0x0001081a01007387 */ /* 0x0001e60000100a00 */
[----:B0-----:R-:W2:Y:S01]  /*550c0*/  LDL.LU.64 R26, [R1+0x5df0] ;  /* 0x005df000011a7983 */ /* 0x001ea20000300a00 */
[----:B------:R-:W2:Y:S02]  /*550d0*/  LDL.LU.64 R24, [R1+0x5de8] ;  /* 0x005de80001187983 */ /* 0x000ea40000300a00 */
[----:B------:R-:W-:Y:S02]  /*550e0*/  IMAD.MOV.U32 R4, RZ, RZ, R3 ;  /* 0x000000ffff047224 */ /* 0x000fe400078e0003 */
[----:B------:R-:W-:Y:S02]  /*550f0*/  IMAD.MOV.U32 R5, RZ, RZ, R2 ;  /* 0x000000ffff057224 */ /* 0x000fe400078e0002 */
[----:B----4-:R-:W-:-:S02]  /*55100*/  IMAD.MOV.U32 R3, RZ, RZ, R8 ;  /* 0x000000ffff037224 */ /* 0x010fc400078e0008 */
[----:B------:R-:W-:-:S03]  /*55110*/  IMAD.MOV.U32 R2, RZ, RZ, R9 ;  /* 0x000000ffff027224 */ /* 0x000fc600078e0009 */
[C---:B--2---:R-:W-:Y:S01]  /*55120*/  HMMA.16816.F32.BF16 R4, R16.reuse, R4, R24 ;  /* 0x000000041004723c */ /* 0x044fe20000041818 */
[----:B------:R-:W2:Y:S01]  /*55130*/  LDL.LU.64 R26, [R1+0x5de0] ;  /* 0x005de000011a7983 */ /* 0x000ea20000300a00 */
[----:B------:R-:W4:Y:S11]  /*55140*/  LDL.LU.64 R24, [R1+0x5dd8] ;  /* 0x005dd80001187983 */ /* 0x000f360000300a00 */
[----:B------:R-:W-:Y:S10]  /*55150*/  @!UPT UIADD3 URZ, URZ, URZ, URZ ;  /* 0x0000003f3f3ff290 */ /* 0x000ff4000fffe03f */
[----:B------:R-:W-:Y:S01]  /*55160*/  STL.64 [R1+0xf0], R4 ;  /* 0x0000f00401007387 */ /* 0x000fe20000100a00 */
[----:B------:R3:W-:Y:S02]  /*55170*/  STL.64 [R1+0xf8], R6 ;  /* 0x0000f80601007387 */ /* 0x0007e40000100a00 */
[C---:B---3--:R-:W-:Y:S01]  /*55180*/  HMMA.16816.F32.BF16 R4, R16.reuse, R8, R12 ;  /* 0x000000081004723c */ /* 0x048fe2000004180c */
[----:B------:R-:W0:Y:S11]  /*55190*/  LDSM.16.MT88.4 R12, [R0+0x80] ;  /* 0x00008000000c783b */ /* 0x000e360000004200 */
[----:B------:R-:W-:Y:S11]  /*551a0*/  @!UPT UIADD3 URZ, URZ, URZ, URZ ;  /* 0x0000003f3f3ff290 */ /* 0x000ff6000fffe03f */
[----:B------:R1:W-:Y:S01]  /*551b0*/  STL.64 [R1+0xe0], R4 ;  /* 0x0000e00401007387 */ /* 0x0003e20000100a00 */
[----:B------:R3:W-:Y:S03]  /*551c0*/  STL.64 [R1+0xe8], R6 ;  /* 0x0000e80601007387 */ /* 0x0007e60000100a00 */
[----:B-1----:R-:W4:Y:S01]  /*551d0*/  LDL.LU.64 R4, [R1+0x4e0] ;  /* 0x0004e00001047983 */ /* 0x002f220000300a00 */
[----:B---3--:R-:W4:Y:S02]  /*551e0*/  LDL.LU.64 R6, [R1+0x4e8] ;  /* 0x0004e80001067983 */ /* 0x008f240000300a00 */
[----:B------:R-:W3:Y:S02]  /*551f0*/  LDL.LU.64 R8, [R1+0x4c0] ;  /* 0x0004c00001087983 */ /* 0x000ee40000300a00 */
[----:B------:R-:W2:Y:S01]  /*55200*/  LDL.LU.64 R10, [R1+0x4c8] ;  /* 0x0004c800010a7983 */ /* 0x000ea20000300a00 */
[----:B----4-:R-:W-:Y:S01]  /*55210*/  HMMA.16816.F32.BF16 R4, R16, R24, R4 ;  /* 0x000000181004723c */ /* 0x010fe20000041804 */
[----:B--2---:R-:W-:Y:S01]  /*55220*/  STL.64 [R1+0x5dd0], R10 ;  /* 0x005dd00a01007387 */ /* 0x004fe20000100a00 */
[----:B---3--:R1:W-:Y:S03]  /*55230*/  STL.64 [R1+0x5dc8], R8 ;  /* 0x005dc80801007387 */ /* 0x0083e60000100a00 */
[----:B-1----:R-:W2:Y:S01]  /*55240*/  LDL.LU.64 R8, [R1+0x4d0] ;  /* 0x0004d00001087983 */ /* 0x002ea20000300a00 */
[----:B------:R-:W2:Y:S02]  /*55250*/  LDL.LU.64 R10, [R1+0x4d8] ;  /* 0x0004d800010a7983 */ /* 0x000ea40000300a00 */
[----:B0-----:R-:W-:Y:S02]  /*55260*/  STL.64 [R1+0x5ca0], R14 ;  /* 0x005ca00e01007387 */ /* 0x001fe40000100a00 */
[----:B------:R0:W-:Y:S02]  /*55270*/  STL.64 [R1+0x5c98], R12 ;  /* 0x005c980c01007387 */ /* 0x0001e40000100a00 */
[----:B0-----:R-:W-:-:S02]  /*55280*/  IMAD.MOV.U32 R12, RZ, RZ, R27 ;  /* 0x000000ffff0c7224 */ /* 0x001fc400078e001b */
[----:B------:R-:W-:-:S05]  /*55290*/  IMAD.MOV.U32 R13, RZ, RZ, R26 ;  /* 0x000000ffff0d7224 */ /* 0x000fca00078e001a */
[----:B------:R-:W-:Y:S04]  /*552a0*/  STL.64 [R1+0x5d90], R12 ;  /* 0x005d900c01007387 */ /* 0x000fe80000100a00 */
[----:B------:R0:W-:Y:S02]  /*552b0*/  STL.64 [R1+0x4e0], R4 ;  /* 0x0004e00401007387 */ /* 0x0001e40000100a00 */
[----:B------:R1:W-:Y:S01]  /*552c0*/  STL.64 [R1+0x4e8], R6 ;  /* 0x0004e80601007387 */ /* 0x0003e20000100a00 */
[----:B0-----:R-:W3:Y:S01]  /*552d0*/  LDL.LU.64 R4, [R1+0x4a0] ;  /* 0x0004a00001047983 */ /* 0x001ee20000300a00 */
[----:B-1----:R-:W3:Y:S02]  /*552e0*/  LDL.LU.64 R6, [R1+0x4a8] ;  /* 0x0004a80001067983 */ /* 0x002ee40000300a00 */
[----:B------:R0:W-:Y:S02]  /*552f0*/  STL.64 [R1+0x5d20], R24 ;  /* 0x005d201801007387 */ /* 0x0001e40000100a00 */
[----:B0-----:R-:W4:Y:S01]  /*55300*/  LDL.64 R24, [R1+0x30] ;  /* 0x0000300001187983 */ /* 0x001f220000100a00 */
[----:B------:R-:W-:-:S02]  /*55310*/  IMAD.MOV.U32 R12, RZ, RZ, R23 ;  /* 0x000000ffff0c7224 */ /* 0x000fc400078e0017 */
[----:B------:R-:W-:Y:S02]  /*55320*/  IMAD.MOV.U32 R13, RZ, RZ, R22 ;  /* 0x000000ffff0d7224 */ /* 0x000fe400078e0016 */
[C---:B--2---:R-:W-:Y:S01]  /*55330*/  HMMA.16816.F32.BF16 R20, R16.reuse, R20, R8 ;  /* 0x000000141014723c */ /* 0x044fe20000041808 */
        /* <DEDUP_REMOVED lines=10> */
[----:B------:R-:W2:Y:S11]  /*553e0*/  LDL.LU.64 R8, [R1+0x5db8] ;  /* 0x005db80001087983 */ /* 0x000eb60000300a00 */
[----:B------:R-:W-:Y:S10]  /*553f0*/  @!UPT UIADD3 URZ, URZ, URZ, URZ ;  /* 0x0000003f3f3ff290 */ /* 0x000ff4000fffe03f */
[----:B------:R0:W-:Y:S01]  /*55400*/  STL.64 [R1+0x4c0], R20 ;  /* 0x0004c01401007387 */ /* 0x0001e20000100a00 */
[----:B------:R-:W-:Y:S03]  /*55410*/  STL.64 [R1+0x4c8], R22 ;  /* 0x0004c81601007387 */ /* 0x000fe60000100a00 */
[----:B0-----:R-:W3:Y:S01]  /*55420*/  LDL.LU.64 R20, [R1+0x5db0] ;  /* 0x005db00001147983 */ /* 0x001ee20000300a00 */
[C---:B--2---:R-:W-:Y:S03]  /*55430*/  HMMA.16816.F32.BF16 R24, R16.reuse, R8, R24 ;  /* 0x000000081018723c */ /* 0x044fe60000041818 */
[----:B------:R-:W2:Y:S01]  /*55440*/  LDL.LU.64 R8, [R1+0x470] ;  /* 0x0004700001087983 */ /* 0x000ea20000300a00 */
[----:B------:R-:W4:Y:S11]  /*55450*/  LDL.LU.64 R10, [R1+0x478] ;  /* 0x00047800010a7983 */ /* 0x000f360000300a00 */
[----:B------:R-:W-:Y:S08]  /*55460*/  @!UPT UIADD3 URZ, URZ, URZ, URZ ;  /* 0x0000003f3f3ff290 */ /* 0x000ff0000fffe03f */
[----:B------:R-:W-:Y:S01]  /*55470*/  STL.64 [R1+0x4b0], R24 ;  /* 0x0004b01801007387 */ /* 0x000fe20000100a00 */
[----:B------:R-:W-:Y:S03]  /*55480*/  STL.64 [R1+0x4b8], R26 ;  /* 0x0004b81a01007387 */ /* 0x000fe60000100a00 */
[----:B----4-:R-:W-:Y:S01]  /*55490*/  STL.64 [R1+0x5d88], R10 ;  /* 0x005d880a01007387 */ /* 0x010fe20000100a00 */
[----:B--2---:R0:W-:Y:S03]  /*554a0*/  STL.64 [R1+0x5d80], R8 ;  /* 0x005d800801007387 */ /* 0x0041e60000100a00 */
[----:B0-----:R-:W2:Y:S01]  /*554b0*/  LDL.LU.64 R8, [R1+0x480] ;  /* 0x0004800001087983 */ /* 0x001ea20000300a00 */
[----:B------:R-:W4:Y:S01]  /*554c0*/  LDL.LU.64 R10, [R1+0x488] ;  /* 0x00048800010a7983 */ /* 0x000f220000300a00 */
[C---:B---3--:R-:W-:Y:S02]  /*554d0*/  HMMA.16816.F32.BF16 R20, R16.reuse, R20, R4 ;  /* 0x000000141014723c */ /* 0x048fe40000041804 */
[----:B----4-:R-:W-:Y:S01]  /*554e0*/  STL.64 [R1+0x5da0], R10 ;  /* 0x005da00a01007387 */ /* 0x010fe20000100a00 */
[----:B--2---:R0:W-:Y:S03]  /*554f0*/  STL.64 [R1+0x5d98], R8 ;  /* 0x005d980801007387 */ /* 0x0041e60000100a00 */
[----:B0-----:R-:W2:Y:S01]  /*55500*/  LDL.LU.64 R8, [R1+0x490] ;  /* 0x0004900001087983 */ /* 0x001ea20000300a00 */
[----:B------:R-:W2:Y:S02]  /*55510*/  LDL.LU.64 R10, [R1+0x498] ;  /* 0x00049800010a7983 */ /* 0x000ea40000300a00 */
[----:B------:R-:W3:Y:S02]  /*55520*/  LDL.LU.64 R4, [R1+0x850] ;  /* 0x0008500001047983 */ /* 0x000ee40000300a00 */
[----:B------:R-:W3:Y:S11]  /*55530*/  LDL.LU.64 R6, [R1+0x858] ;  /* 0x0008580001067983 */ /* 0x000ef60000300a00 */
[----:B------:R-:W-:Y:S01]  /*55540*/  @!UPT UIADD3 URZ, URZ, URZ, URZ ;  /* 0x0000003f3f3ff290 */ /* 0x000fe2000fffe03f */
[----:B------:R0:W-:Y:S01]  /*55550*/  STL.64 [R1+0x4a0], R20 ;  /* 0x0004a01401007387 */ /* 0x0001e20000100a00 */
[----:B------:R1:W-:Y:S03]  /*55560*/  STL.64 [R1+0x4a8], R22 ;  /* 0x0004a81601007387 */ /* 0x0003e60000100a00 */
[----:B0-----:R-:W4:Y:S01]  /*55570*/  LDL.LU.64 R20, [R1+0x3e0] ;  /* 0x0003e00001147983 */ /* 0x001f220000300a00 */
[----:B-1----:R-:W4:Y:S02]  /*55580*/  LDL.LU.64 R22, [R1+0x3e8] ;  /* 0x0003e80001167983 */ /* 0x002f240000300a00 */
[----:B------:R-:W3:Y:S02]  /*55590*/  LDL.LU.64 R24, [R1+0x1760] ;  /* 0x0017600001187983 */ /* 0x000ee40000300a00 */
[----:B------:R-:W3:Y:S01]  /*555a0*/  LDL.LU.64 R26, [R1+0x1768] ;  /* 0x00176800011a7983 */ /* 0x000ee20000300a00 */
[----:B--2---:R-:W-:Y:S01]  /*555b0*/  HMMA.16816.F32.BF16 R12, R16, R12, R8 ;  /* 0x0000000c100c723c */ /* 0x004fe20000041808 */
[----:B---3--:R-:W-:Y:S01]  /*555c0*/  STL.64 [R1+0x5d48], R26 ;  /* 0x005d481a01007387 */ /* 0x008fe20000100a00 */
[----:B------:R0:W-:Y:S02]  /*555d0*/  STL.64 [R1+0x5d40], R24 ;  /* 0x005d401801007387 */ /* 0x0001e40000100a00 */
[----:B0-----:R-:W-:-:S02]  /*555e0*/  IMAD.MOV.U32 R24, RZ, RZ, R28 ;  /* 0x000000ffff187224 */ /* 0x001fc400078e001c */
[----:B------:R-:W-:Y:S01]  /*555f0*/  IMAD.MOV.U32 R25, RZ, RZ, R29 ;  /* 0x000000ffff197224 */ /* 0x000fe200078e001d */
[----:B------:R-:W2:Y:S01]  /*55600*/  LDL.LU R28, [R1+0x5dac] ;  /* 0x005dac00011c7983 */ /* 0x000ea20000300800 */
[----:B------:R-:W3:Y:S02]  /*55610*/  LDL.LU R29, [R1+0x5da8] ;  /* 0x005da800011d7983 */ /* 0x000ee40000300800 */
[----:B------:R-:W2:Y:S02]  /*55620*/  LDL.LU.64 R10, [R1+0x5da0] ;  /* 0x005da000010a7983 */ /* 0x000ea40000300a00 */
[----:B------:R-:W2:Y:S11]  /*55630*/  LDL.LU.64 R8, [R1+0x5d98] ;  /* 0x005d980001087983 */ /* 0x000eb60000300a00 */
        /* <DEDUP_REMOVED lines=10> */
[----:B------:R3:W-:Y:S02]  /*556e0*/  STL.64 [R1+0x5ce0], R12 ;  /* 0x005ce00c01007387 */ /* 0x0007e40000100a00 */
[----:B---3--:R-:W-:Y:S02]  /*556f0*/  IMAD.MOV.U32 R12, RZ, RZ, R29 ;  /* 0x000000ffff0c7224 */ /* 0x008fe400078e001d */
[----:B------:R-:W-:-:S07]  /*55700*/  IMAD.MOV.U32 R13, RZ, RZ, R28 ;  /* 0x000000ffff0d7224 */ /* 0x000fce00078e001c */
[C---:B--2---:R-:W-:Y:S01]  /*55710*/  HMMA.16816.F32.BF16 R12, R16.reuse, R12, R8 ;  /* 0x0000000c100c723c */ /* 0x044fe20000041808 */
[----:B------:R-:W2:Y:S11]  /*55720*/  LDL.LU.64 R8, [R1+0x5d78] ;  /* 0x005d780001087983 */ /* 0x000eb60000300a00 */
[----:B------:R-:W-:Y:S11]  /*55730*/  @!UPT UIADD3 URZ, URZ, URZ, URZ ;  /* 0x0000003f3f3ff290 */ /* 0x000ff6000fffe03f */
[----:B------:R0:W-:Y:S01]  /*55740*/  STL.64 [R1+0x470], R12 ;  /* 0x0004700c01007387 */ /* 0x0001e20000100a00 */
[----:B------:R1:W-:Y:S03]  /*55750*/  STL.64 [R1+0x478], R14 ;  /* 0x0004780e01007387 */ /* 0x0003e60000100a00 */
[----:B0-----:R-:W3:Y:S01]  /*55760*/  LDL.LU.64 R12, [R1+0x1750] ;  /* 0x00175000010c7983 */ /* 0x001ee20000300a00 */
[----:B-1----:R-:W3:Y:S01]  /*55770*/  LDL.LU.64 R14, [R1+0x1758] ;  /* 0x00175800010e7983 */ /* 0x002ee20000300a00 */
[C---:B--2---:R-:W-:Y:S02]  /*55780*/  HMMA.16816.F32.BF16 R4, R16.reuse, R8, R4 ;  /* 0x000000081004723c */ /* 0x044fe40000041804 */
[----:B---3--:R-:W-:Y:S01]  /*55790*/  STL.64 [R1+0x5d58], R14 ;  /* 0x005d580e01007387 */ /* 0x008fe20000100a00 */
[----:B------:R0:W-:Y:S03]  /*557a0*/  STL.64 [R1+0x5d50], R12 ;  /* 0x005d500c01007387 */ /* 0x0001e60000100a00 */
[----:B0-----:R-:W2:Y:S01]  /*557b0*/  LDL.LU.64 R12, [R1+0x1770] ;  /* 0x00177000010c7983 */ /* 0x001ea20000300a00 */
[----:B------:R-:W2:Y:S11]  /*557c0*/  LDL.LU.64 R14, [R1+0x1778] ;  /* 0x00177800010e7983 */ /* 0x000eb60000300a00 */
[----:B------:R-:W-:Y:S05]  /*557d0*/  @!UPT UIADD3 URZ, URZ, URZ, URZ ;  /* 0x0000003f3f3ff290 */ /* 0x000fea000fffe03f */
[----:B------:R0:W-:Y:S02]  /*557e0*/  STL.64 [R1+0x460], R4 ;  /* 0x0004600401007387 */ /* 0x0001e40000100a00 */
[----:B------:R-:W-:Y:S01]  /*557f0*/  STL.64 [R1+0x468], R6 ;  /* 0x0004680601007387 */ /* 0x000fe20000100a00 */
[----:B0-----:R-:W4:Y:S02]  /*55800*/  LDL.LU.64 R4, [R1+0x5d70] ;  /* 0x005d700001047983 */ /* 0x001f240000300a00 */
[----:B----4-:R-:W-:Y:S02]  /*55810*/  HMMA.16816.F32.BF16 R16, R16, R4, R20 ;  /* 0x000000041010723c */ /* 0x010fe40000041814 */
[----:B------:R-:W2:Y:S01]  /*55820*/  LDL.LU.64 R22, [R1+0x5d68] ;  /* 0x005d680001167983 */ /* 0x000ea20000300a00 */
[----:B------:R-:W2:Y:S11]  /*55830*/  LDL.LU.64 R20, [R1+0x5d60] ;  /* 0x005d600001147983 */ /* 0x000eb60000300a00 */
[----:B------:R-:W-:Y:S09]  /*55840*/  @!UPT UIADD3 URZ, URZ, URZ, URZ ;  /* 0x0000003f3f3ff290 */ /* 0x000ff2000fffe03f */
[----:B------:R0:W-:Y:S01]  /*55850*/  STL.64 [R1+0xd0], R16 ;  /* 0x0000d01001007387 */ /* 0x0001e20000100a00 */
[----:B------:R-:W-:Y:S02]  /*55860*/  STL.64 [R1+0xd8], R18 ;  /* 0x0000d81201007387 */ /* 0x000fe40000100a00 */
[----:B0-----:R-:W-:Y:S02]  /*55870*/  IMAD.MOV.U32 R16, RZ, RZ, R3 ;  /* 0x000000ffff107224 */ /* 0x001fe400078e0003 */
[----:B------:R-:W-:-:S05]  /*55880*/  IMAD.MOV.U32 R17, RZ, RZ, R2 ;  /* 0x000000ffff117224 */ /* 0x000fca00078e0002 */
[----:B------:R0:W-:Y:S04]  /*55890*/  STL.64 [R1+0x5d28], R16 ;  /* 0x005d281001007387 */ /* 0x0001e80000100a00 */
[----:B0-----:R-:W3:Y:S01]  /*558a0*/  LDL.64 R16, [R1+0x20] ;  /* 0x0000200001107983 */ /* 0x001ee20000100a00 */
[----:B------:R-:W-:Y:S02]  /*558b0*/  STL [R1+0x5cb0], R5 ;  /* 0x005cb00501007387 */ /* 0x000fe40000100800 */
[----:B------:R0:W-:Y:S02]  /*558c0*/  STL [R1+0x5d30], R4 ;  /* 0x005d300401007387 */ /* 0x0001e40000100800 */
[----:B0-----:R-:W4:Y:S01]  /*558d0*/  LDL.64 R4, [R1+0x40] ;  /* 0x0000400001047983 */ /* 0x001f220000100a00 */
[C---:B--2---:R-:W-:Y:S03]  /*558e0*/  HMMA.16816.F32.BF16 R24, R20.reuse, R24, R12 ;  /* 0x000000181418723c */ /* 0x044fe6000004180c */
[----:B------:R-:W2:Y:S01]  /*558f0*/  LDL.LU.64 R14, [R1+0x5d58] ;  /* 0x005d5800010e7983 */ /* 0x000ea20000300a00 */
[----:B------:R-:W2:Y:S11]  /*55900*/  LDL.LU.64 R12, [R1+0x5d50] ;  /* 0x005d5000010c7983 */ /* 0x000eb60000300a00 */
[----:B------:R-:W-:Y:S08]  /*55910*/  @!UPT UIADD3 URZ, URZ, URZ, URZ ;  /* 0x0000003f3f3ff290 */ /* 0x000ff0000fffe03f */
[----:B------:R-:W-:Y:S01]  /*55920*/  STL.64 [R1+0x3e0], R24 ;  /* 0x0003e01801007387 */ /* 0x000fe20000100a00 */
[----:B------:R0:W-:Y:S03]  /*55930*/  STL.64 [R1+0x3e8], R26 ;  /* 0x0003e81a01007387 */ /* 0x0001e60000100a00 */
[----:B0-----:R-:W4:Y:S01]  /*55940*/  LDL.LU.64 R26, [R1+0x5d48] ;  /* 0x005d4800011a7983 */ /* 0x001f220000300a00 */
[----:B------:R-:W4:Y:S02]  /*55950*/  LDL.LU.64 R24, [R1+0x5d40] ;  /* 0x005d400001187983 */ /* 0x000f240000300a00 */
[C---:B----4-:R-:W-:Y:S11]  /*55960*/  HMMA.16816.F32.BF16 R24, R20.reuse, R4, R24 ;  /* 0x000000041418723c */ /* 0x050ff60000041818 */
[----:B------:R-:W-:Y:S11]  /*55970*/  @!UPT UIADD3 URZ, URZ, URZ, URZ ;  /* 0x0000003f3f3ff290 */ /* 0x000ff6000fffe03f */
[----:B------:R-:W-:Y:S01]  /*55980*/  @!UPT UIADD3 URZ, URZ, URZ, URZ ;  /* 0x0000003f3f3ff290 */ /* 0x000fe2000fffe03f */
[----:B------:R0:W-:Y:S01]  /*55990*/  STL.64 [R1+0x850], R24 ;  /* 0x0008501801007387 */ /* 0x0001e20000100a00 */
[----:B------:R1:W-:Y:S03]  /*559a0*/  STL.64 [R1+0x858], R26 ;  /* 0x0008581a01007387 */ /* 0x0003e60000100a00 */
[----:B0-----:R-:W2:Y:S01]  /*559b0*/  LDL.LU.64 R24, [R1+0x5d38] ;  /* 0x005d380001187983 */ /* 0x001ea20000300a00 */
[----:B------:R-:W-:Y:S02]  /*559c0*/  IMAD.MOV.U32 R28, RZ, RZ, R5 ;  /* 0x000000ffff1c7224 */ /* 0x000fe400078e0005 */
[----:B------:R-:W-:Y:S02]  /*559d0*/  IMAD.MOV.U32 R29, RZ, RZ, R4 ;  /* 0x000000ffff1d7224 */ /* 0x000fe400078e0004 */
[----:B------:R-:W3:Y:S01]  /*559e0*/  LDL.LU.64 R4, [R1+0x1740] ;  /* 0x0017400001047983 */ /* 0x000ee20000300a00 */
[----:B------:R-:W3:Y:S02]  /*559f0*/  LDL.LU.64 R6, [R1+0x1748] ;  /* 0x0017480001067983 */ /* 0x000ee40000300a00 */
[----:B------:R-:W-:Y:S02]  /*55a00*/  STL [R1+0x5cac], R28 ;  /* 0x005cac1c01007387 */ /* 0x000fe40000100800 */
[----:B------:R-:W-:Y:S01]  /*55a10*/  STL [R1+0x5ca8], R29 ;  /* 0x005ca81d01007387 */ /* 0x000fe20000100800 */
[----:B--2---:R-:W-:Y:S01]  /*55a20*/  HMMA.16816.F32.BF16 R12, R20, R24, R12 ;  /* 0x00000018140c723c */ /* 0x004fe2000004180c */
[----:B------:R-:W-:-:S02]  /*55a30*/  IMAD.MOV.U32 R11, RZ, RZ, R24 ;  /* 0x000000ffff0b7224 */ /* 0x000fc400078e0018 */
[----:B------:R-:W-:Y:S11]  /*55a40*/  IMAD.MOV.U32 R10, RZ, RZ, R25 ;  /* 0x000000ffff0a7224 */ /* 0x000ff600078e0019 */
[----:B------:R-:W-:Y:S09]  /*55a50*/  @!UPT UIADD3 URZ, URZ, URZ, URZ ;  /* 0x0000003f3f3ff290 */ /* 0x000ff2000fffe03f */
[----:B------:R0:W-:Y:S01]  /*55a60*/  STL.64 [R1+0x8f0], R12 ;  /* 0x0008f00c01007387 */ /* 0x0001e20000100a00 */
[----:B------:R-:W-:Y:S02]  /*55a70*/  STL.64 [R1+0x8f8], R14 ;  /* 0x0008f80e01007387 */ /* 0x000fe40000100a00 */
[----:B------:R-:W2:Y:S02]  /*55a80*/  LDL.LU.64 R24, [R1+0x16f0] ;  /* 0x0016f00001187983 */ /* 0x000ea40000300a00 */
[----:B-1----:R-:W2:Y:S01]  /*55a90*/  LDL.LU.64 R26, [R1+0x16f8] ;  /* 0x0016f800011a7983 */ /* 0x002ea20000300a00 */
[----:B0-----:R-:W4:Y:S04]  /*55aa0*/  LDL.64 R12, [R1+0x80] ;  /* 0x00008000010c7983 */ /* 0x001f280000100a00 */
[----:B----4-:R0:W-:Y:S04]  /*55ab0*/  STL.64 [R1+0x5cf0], R12 ;  /* 0x005cf00c01007387 */ /* 0x0101e80000100a00 */
[----:B0-----:R-:W4:Y:S01]  /*55ac0*/  LDL.64 R12, [R1+0xa0] ;  /* 0x0000a000010c7983 */ /* 0x001f220000100a00 */
[----:B---3--:R-:W-:Y:S03]  /*55ad0*/  HMMA.16816.F32.BF16 R4, R20, R16, R4 ;  /* 0x000000101404723c */ /* 0x008fe60000041804 */
[----:B----4-:R0:W-:Y:S04]  /*55ae0*/  STL.64 [R1+0x5cf8], R12 ;  /* 0x005cf80c01007387 */ /* 0x0101e80000100a00 */
[----:B0-----:R-:W3:Y:S04]  /*55af0*/  LDL.64 R12, [R1+0xb0] ;  /* 0x0000b000010c7983 */ /* 0x001ee80000100a00 */
[----:B---3--:R0:W-:Y:S04]  /*55b00*/  STL.64 [R1+0x5d10], R12 ;  /* 0x005d100c01007387 */ /* 0x0081e80000100a00 */
[----:B0-----:R-:W2:Y:S01]  /*55b10*/  LDL.64 R12, [R1+0x10] ;  /* 0x00001000010c7983 */ /* 0x001ea20000100a00 */
[----:B------:R-:W-:Y:S02]  /*55b20*/  STL.64 [R1+0x5cd0], R10 ;  /* 0x005cd00a01007387 */ /* 0x000fe40000100a00 */
[----:B------:R0:W-:Y:S02]  /*55b30*/  STL.64 [R1+0x5cc8], R8 ;  /* 0x005cc80801007387 */ /* 0x0001e40000100a00 */
[----:B0-----:R-:W3:Y:S01]  /*55b40*/  LDL.LU.64 R8, [R1+0x16c0] ;  /* 0x0016c00001087983 */ /* 0x001ee20000300a00 */
[----:B------:R-:W3:Y:S02]  /*55b50*/  LDL.LU.64 R10, [R1+0x16c8] ;  /* 0x0016c800010a7983 */ /* 0x000ee40000300a00 */
[----:B------:R0:W-:Y:S02]  /*55b60*/  STL.64 [R1+0x900], R4 ;  /* 0x0009000401007387 */ /* 0x0001e40000100a00 */
[----:B------:R-:W-:Y:S01]  /*55b70*/  STL.64 [R1+0x908], R6 ;  /* 0x0009080601007387 */ /* 0x000fe20000100a00 */
[----:B0-----:R-:W4:Y:S01]  /*55b80*/  LDL.LU R4, [R1+0x5d30] ;  /* 0x005d300001047983 */ /* 0x001f220000300800 */
[----:B------:R-:W-:-:S02]  /*55b90*/  IMAD.MOV.U32 R5, RZ, RZ, R16 ;  /* 0x000000ffff057224 */ /* 0x000fc400078e0010 */
[----:B------:R-:W3:Y:S03]  /*55ba0*/  LDL.LU.64 R16, [R1+0x5d28] ;  /* 0x005d280001107983 */ /* 0x000ee60000300a00 */
[----:B----4-:R0:W-:Y:S04]  /*55bb0*/  STL.64 [R1+0x5ce8], R4 ;  /* 0x005ce80401007387 */ /* 0x0101e80000100a00 */
[----:B0-----:R-:W4:Y:S01]  /*55bc0*/  LDL.64 R4, [R1+0xc0] ;  /* 0x0000c00001047983 */ /* 0x001f220000100a00 */
[----:B--2---:R-:W-:Y:S01]  /*55bd0*/  HMMA.16816.F32.BF16 R24, R20, R12, R24 ;  /* 0x0000000c1418723c */ /* 0x004fe20000041818 */
[----:B------:R-:W-:Y:S02]  /*55be0*/  IMAD.MOV.U32 R29, RZ, RZ, R12 ;  /* 0x000000ffff1d7224 */ /* 0x000fe400078e000c */
[----:B------:R-:W-:-:S05]  /*55bf0*/  IMAD.MOV.U32 R28, RZ, RZ, R13 ;  /* 0x000000ffff1c7224 */ /* 0x000fca00078e000d */
[C---:B---3--:R-:W-:Y:S01]  /*55c00*/  HMMA.16816.F32.BF16 R16, R20.reuse, R16, R8 ;  /* 0x000000101410723c */ /* 0x048fe20000041808 */
[----:B----4-:R0:W-:Y:S04]  /*55c10*/  STL.64 [R1+0x5d18], R4 ;  /* 0x005d180401007387 */ /* 0x0101e80000100a00 */
[----:B0-----:R-:W2:Y:S01]  /*55c20*/  LDL.LU.64 R4, [R1+0x16e0] ;  /* 0x0016e00001047983 */ /* 0x001ea20000300a00 */
[----:B------:R-:W2:Y:S09]  /*55c30*/  LDL.LU.64 R6, [R1+0x16e8] ;  /* 0x0016e80001067983 */ /* 0x000eb20000300a00 */
[----:B------:R0:W-:Y:S02]  /*55c40*/  STL.64 [R1+0x910], R24 ;  /* 0x0009101801007387 */ /* 0x0001e40000100a00 */
[----:B------:R-:W-:Y:S01]  /*55c50*/  STL.64 [R1+0x918], R26 ;  /* 0x0009181a01007387 */ /* 0x000fe20000100a00 */
[----:B0-----:R-:W2:Y:S01]  /*55c60*/  LDL.LU.64 R24, [R1+0x5d20] ;  /* 0x005d200001187983 */ /* 0x001ea20000300a00 */
[----:B------:R-:W3:Y:S02]  /*55c70*/  LDL.LU.64 R12, [R1+0x16d0] ;  /* 0x0016d000010c7983 */ /* 0x000ee40000300a00 */
[----:B------:R-:W3:Y:S02]  /*55c80*/  LDL.LU.64 R14, [R1+0x16d8] ;  /* 0x0016d800010e7983 */ /* 0x000ee40000300a00 */
[----:B------:R-:W4:Y:S01]  /*55c90*/  LDL.LU.64 R8, [R1+0x1610] ;  /* 0x0016100001087983 */ /* 0x000f220000300a00 */
[----:B------:R-:W3:Y:S01]  /*55ca0*/  LDL.LU.64 R10, [R1+0x1618] ;  /* 0x00161800010a7983 */ /* 0x000ee20000300a00 */
[----:B------:R-:W-:Y:S02]  /*55cb0*/  STL.64 [R1+0x920], R16 ;  /* 0x0009201001007387 */ /* 0x000fe40000100a00 */
[----:B------:R-:W-:Y:S02]  /*55cc0*/  STL.64 [R1+0x928], R18 ;  /* 0x0009281201007387 */ /* 0x000fe40000100a00 */
[----:B------:R-:W0:Y:S01]  /*55cd0*/  LDSM.16.MT88.4 R16, [R0+0x100] ;  /* 0x000100000010783b */ /* 0x000e220000004200 */
[C---:B--2---:R-:W-:Y:S03]  /*55ce0*/  HMMA.16816.F32.BF16 R4, R20.reuse, R24, R4 ;  /* 0x000000181404723c */ /* 0x044fe60000041804 */
[----:B---3--:R-:W-:Y:S01]  /*55cf0*/  STL.64 [R1+0x5d08], R10 ;  /* 0x005d080a01007387 */ /* 0x008fe20000100a00 */
[----:B----4-:R1:W-:Y:S03]  /*55d00*/  STL.64 [R1+0x5d00], R8 ;  /* 0x005d000801007387 */ /* 0x0103e60000100a00 */
[----:B-1----:R-:W2:Y:S01]  /*55d10*/  LDL.LU.64 R8, [R1+0x1630] ;  /* 0x0016300001087983 */ /* 0x002ea20000300a00 */
[----:B------:R-:W2:Y:S02]  /*55d20*/  LDL.LU.64 R10, [R1+0x1638] ;  /* 0x00163800010a7983 */ /* 0x000ea40000300a00 */
[----:B0-----:R-:W-:Y:S02]  /*55d30*/  STL.64 [R1+0x5bb8], R18 ;  /* 0x005bb81201007387 */ /* 0x001fe40000100a00 */
[----:B------:R0:W-:Y:S02]  /*55d40*/  STL.64 [R1+0x5bb0], R16 ;  /* 0x005bb01001007387 */ /* 0x0001e40000100a00 */
[----:B0-----:R-:W3:Y:S09]  /*55d50*/  LDL.64 R16, [R1+0x90] ;  /* 0x0000900001107983 */ /* 0x001ef20000100a00 */
[----:B------:R0:W-:Y:S02]  /*55d60*/  STL.64 [R1+0x930], R4 ;  /* 0x0009300401007387 */ /* 0x0001e40000100a00 */
[----:B------:R-:W-:Y:S01]  /*55d70*/  STL.64 [R1+0x938], R6 ;  /* 0x0009380601007387 */ /* 0x000fe20000100a00 */
[----:B0-----:R-:W4:Y:S01]  /*55d80*/  LDL.LU.64 R4, [R1+0x5d18] ;  /* 0x005d180001047983 */ /* 0x001f220000300a00 */
[----:B------:R0:W-:Y:S03]  /*55d90*/  STL.64 [R1+0x5c40], R24 ;  /* 0x005c401801007387 */ /* 0x0001e60000100a00 */
[----:B0-----:R-:W2:Y:S01]  /*55da0*/  LDL.LU.64 R24, [R1+0x1620] ;  /* 0x0016200001187983 */ /* 0x001ea20000300a00 */
[----:B------:R-:W2:Y:S01]  /*55db0*/  LDL.LU.64 R26, [R1+0x1628] ;  /* 0x00162800011a7983 */ /* 0x000ea20000300a00 */
[C---:B----4-:R-:W-:Y:S11]  /*55dc0*/  HMMA.16816.F32.BF16 R12, R20.reuse, R4, R12 ;  /* 0x00000004140c723c */ /* 0x050ff6000004180c */
[----:B------:R-:W-:Y:S11]  /*55dd0*/  @!UPT UIADD3 URZ, URZ, URZ, URZ ;  /* 0x0000003f3f3ff290 */ /* 0x000ff6000fffe03f */
[----:B------:R-:W-:Y:S01]  /*55de0*/  @!UPT UIADD3 URZ, URZ, URZ, URZ ;  /* 0x0000003f3f3ff290 */ /* 0x000fe2000fffe03f */
[----:B------:R0:W-:Y:S01]  /*55df0*/  STL.64 [R1+0x940], R12 ;  /* 0x0009400c01007387 */ /* 0x0001e20000100a00 */
[----:B------:R-:W-:Y:S03]  /*55e00*/  STL.64 [R1+0x948], R14 ;  /* 0x0009480e01007387 */ /* 0x000fe60000100a00 */
[----:B0-----:R-:W2:Y:S01]  /*55e10*/  LDL.LU.64 R12, [R1+0x5d10] ;  /* 0x005d1000010c7983 */ /* 0x001ea20000300a00 */
[----:B------:R-:W-:Y:S02]  /*55e20*/  IMAD.MOV.U32 R3, RZ, RZ, R4 ;  /* 0x000000ffff037224 */ /* 0x000fe400078e0004 */
[----:B------:R-:W-:Y:S02]  /*55e30*/  IMAD.MOV.U32 R2, RZ, RZ, R5 ;  /* 0x000000ffff027224 */ /* 0x000fe400078e0005 */
[----:B------:R-:W4:Y:S01]  /*55e40*/  LDL.LU.64 R4, [R1+0x1600] ;  /* 0x0016000001047983 */ /* 0x000f220000300a00 */
[----:B------:R-:W4:Y:S01]  /*55e50*/  LDL.LU.64 R6, [R1+0x1608] ;  /* 0x0016080001067983 */ /* 0x000f220000300a00 */
[----:B--2---:R-:W-:Y:S01]  /*55e60*/  HMMA.16816.F32.BF16 R8, R20, R12, R8 ;  /* 0x0000000c1408723c */ /* 0x004fe20000041808 */
[----:B------:R-:W-:-:S02]  /*55e70*/  IMAD.MOV.U32 R19, RZ, RZ, R12 ;  /* 0x000000ffff137224 */ /* 0x000fc400078e000c */
[----:B------:R-:W-:Y:S11]  /*55e80*/  IMAD.MOV.U32 R18, RZ, RZ, R13 ;  /* 0x000000ffff127224 */ /* 0x000ff600078e000d */
[----:B------:R-:W-:Y:S09]  /*55e90*/  @!UPT UIADD3 URZ, URZ, URZ, URZ ;  /* 0x0000003f3f3ff290 */ /* 0x000ff2000fffe03f */
[----:B------:R-:W-:Y:S01]  /*55ea0*/  STL.64 [R1+0x950], R8 ;  /* 0x0009500801007387 */ /* 0x000fe20000100a00 */
[----:B------:R0:W-:Y:S03]  /*55eb0*/  STL.64 [R1+0x958], R10 ;  /* 0x0009580a01007387 */ /* 0x0001e60000100a00 */
[----:B0-----:R-:W3:Y:S01]  /*55ec0*/  LDL.LU.64 R10, [R1+0x5d08] ;  /* 0x005d0800010a7983 */ /* 0x001ee20000300a00 */
[----:B------:R-:W3:Y:S02]  /*55ed0*/  LDL.LU.64 R8, [R1+0x5d00] ;  /* 0x005d000001087983 */ /* 0x000ee40000300a00 */
[----:B------:R-:W2:Y:S02]  /*55ee0*/  LDL.LU.64 R12, [R1+0x5cf8] ;  /* 0x005cf800010c7983 */ /* 0x000ea40000300a00 */
[C---:B--2---:R-:W-:Y:S11]  /*55ef0*/  HMMA.16816.F32.BF16 R24, R20.reuse, R12, R24 ;  /* 0x0000000c1418723c */ /* 0x044ff60000041818 */
[----:B------:R-:W-:Y:S11]  /*55f00*/  @!UPT UIADD3 URZ, URZ, URZ, URZ ;  /* 0x0000003f3f3ff290 */ /* 0x000ff6000fffe03f */
[----:B------:R-:W-:Y:S01]  /*55f10*/  @!UPT UIADD3 URZ, URZ, URZ, URZ ;  /* 0x0000003f3f3ff290 */ /* 0x000fe2000fffe03f */
[----:B------:R-:W-:Y:S01]  /*55f20*/  STL.64 [R1+0x960], R24 ;  /* 0x0009601801007387 */ /* 0x000fe20000100a00 */
[----:B------:R0:W-:Y:S02]  /*55f30*/  STL.64 [R1+0x968], R26 ;  /* 0x0009681a01007387 */ /* 0x0001e40000100a00 */
[----:B0-----:R-:W-:Y:S02]  /*55f40*/  IMAD.MOV.U32 R27, RZ, RZ, R12 ;  /* 0x000000ffff1b7224 */ /* 0x001fe400078e000c */
[----:B------:R-:W-:Y:S02]  /*55f50*/  IMAD.MOV.U32 R26, RZ, RZ, R13 ;  /* 0x000000ffff1a7224 */ /* 0x000fe400078e000d */
[----:B------:R-:W4:Y:S01]  /*55f60*/  LDL.LU.64 R12, [R1+0x5cf0] ;  /* 0x005cf000010c7983 */ /* 0x000f220000300a00 */
[C---:B---3--:R-:W-:Y:S02]  /*55f70*/  HMMA.16816.F32.BF16 R8, R20.reuse, R16, R8 ;  /* 0x000000101408723c */ /* 0x048fe40000041808 */
[----:B------:R0:W-:Y:S02]  /*55f80*/  STL.64 [R1+0x5cd8], R26 ;  /* 0x005cd81a01007387 */ /* 0x0001e40000100a00 */
[----:B------:R-:W2:Y:S01]  /*55f90*/  LDL.LU.64 R24, [R1+0x15f0] ;  /* 0x0015f00001187983 */ /* 0x000ea20000300a00 */
[----:B0-----:R-:W2:Y:S11]  /*55fa0*/  LDL.LU.64 R26, [R1+0x15f8] ;  /* 0x0015f800011a7983 */ /* 0x001eb60000300a00 */
[----:B------:R-:W-:Y:S07]  /*55fb0*/  @!UPT UIADD3 URZ, URZ, URZ, URZ ;  /* 0x0000003f3f3ff290 */ /* 0x000fee000fffe03f */
[----:B------:R0:W-:Y:S01]  /*55fc0*/  STL.64 [R1+0x970], R8 ;  /* 0x0009700801007387 */ /* 0x0001e20000100a00 */
[----:B------:R1:W-:Y:S03]  /*55fd0*/  STL.64 [R1+0x978], R10 ;  /* 0x0009780a01007387 */ /* 0x0003e60000100a00 */
[----:B0-----:R-:W3:Y:S01]  /*55fe0*/  LDL.LU.64 R8, [R1+0x15e0] ;  /* 0x0015e00001087983 */ /* 0x001ee20000300a00 */
[----:B-1----:R-:W3:Y:S02]  /*55ff0*/  LDL.LU.64 R10, [R1+0x15e8] ;  /* 0x0015e800010a7983 */ /* 0x002ee40000300a00 */
[----:B------:R0:W-:Y:S02]  /*56000*/  STL.64 [R1+0x5c00], R16 ;  /* 0x005c001001007387 */ /* 0x0001e40000100a00 */
[----:B------:R-:W-:Y:S01]  /*56010*/  STL.64 [R1+0x5c90], R18 ;  /* 0x005c901201007387 */ /* 0x000fe20000100a00 */
[----:B0-----:R-:W3:Y:S01]  /*56020*/  LDL.64 R16, [R1+0x60] ;  /* 0x0000600001107983 */ /* 0x001ee20000100a00 */
[C---:B----4-:R-:W-:Y:S11]  /*56030*/  HMMA.16816.F32.BF16 R4, R20.reuse, R12, R4 ;  /* 0x0000000c1404723c */ /* 0x050ff60000041804 */
[----:B------:R-:W-:Y:S11]  /*56040*/  @!UPT UIADD3 URZ, URZ, URZ, URZ ;  /* 0x0000003f3f3ff290 */ /* 0x000ff6000fffe03f */
[----:B------:R-:W-:Y:S01]  /*56050*/  @!UPT UIADD3 URZ, URZ, URZ, URZ ;  /* 0x0000003f3f3ff290 */ /* 0x000fe2000fffe03f */
[----:B------:R0:W-:Y:S01]  /*56060*/  STL.64 [R1+0x980], R4 ;  /* 0x0009800401007387 */ /* 0x0001e20000100a00 */
[----:B------:R1:W-:Y:S03]  /*56070*/  STL.64 [R1+0x988], R6 ;  /* 0x0009880601007387 */ /* 0x0003e60000100a00 */
[----:B0-----:R-:W4:Y:S01]  /*56080*/  LDL.LU.64 R4, [R1+0x5ce8] ;  /* 0x005ce80001047983 */ /* 0x001f220000300a00 */
[----:B-1----:R-:W-:Y:S02]  /*56090*/  IMAD.MOV.U32 R7, RZ, RZ, R12 ;  /* 0x000000ffff077224 */ /* 0x002fe400078e000c */
[----:B------:R-:W-:Y:S02]  /*560a0*/  IMAD.MOV.U32 R6, RZ, RZ, R13 ;  /* 0x000000ffff067224 */ /* 0x000fe400078e000d */
[----:B------:R-:W2:Y:S01]  /*560b0*/  LDL.LU.64 R12, [R1+0x5ce0] ;  /* 0x005ce000010c7983 */ /* 0x000ea20000300a00 */
[C---:B---3--:R-:W-:Y:S03]  /*560c0*/  HMMA.16816.F32.BF16 R8, R20.reuse, R16, R8 ;  /* 0x000000101408723c */ /* 0x048fe60000041808 */
[----:B------:R-:W-:Y:S05]  /*560d0*/  STL.64 [R1+0x5cc0], R6 ;  /* 0x005cc00601007387 */ /* 0x000fea0000100a00 */
[----:B--2---:R-:W-:Y:S01]  /*560e0*/  HMMA.16816.F32.BF16 R12, R20, R12, R24 ;  /* 0x0000000c140c723c */ /* 0x004fe20000041818 */
[----:B----4-:R0:W-:Y:S06]  /*560f0*/  STL.64 [R1+0x5cb8], R4 ;  /* 0x005cb80401007387 */ /* 0x0101ec0000100a00 */
[----:B------:R-:W-:-:S02]  /*56100*/  IMAD.MOV.U32 R24, RZ, RZ, R29 ;  /* 0x000000ffff187224 */ /* 0x000fc400078e001d */
[----:B------:R-:W-:Y:S01]  /*56110*/  IMAD.MOV.U32 R25, RZ, RZ, R28 ;  /* 0x000000ffff197224 */ /* 0x000fe200078e001c */
[----:B0-----:R-:W2:Y:S01]  /*56120*/  LDL.LU.64 R4, [R1+0x15d0] ;  /* 0x0015d00001047983 */ /* 0x001ea20000300a00 */
[----:B------:R-:W2:Y:S02]  /*56130*/  LDL.LU.64 R6, [R1+0x15d8] ;  /* 0x0015d80001067983 */ /* 0x000ea40000300a00 */
[----:B------:R-:W3:Y:S10]  /*56140*/  LDL.LU.64 R26, [R1+0x5cd8] ;  /* 0x005cd800011a7983 */ /* 0x000ef40000300a00 */
[----:B------:R0:W-:Y:S01]  /*56150*/  STL.64 [R1+0x990], R12 ;  /* 0x0009900c01007387 */ /* 0x0001e20000100a00 */
[----:B------:R1:W-:Y:S03]  /*56160*/  STL.64 [R1+0x998], R14 ;  /* 0x0009980e01007387 */ /* 0x0003e60000100a00 */
[----:B0-----:R-:W4:Y:S01]  /*56170*/  LDL.LU.64 R12, [R1+0x15c0] ;  /* 0x0015c000010c7983 */ /* 0x001f220000300a00 */
[----:B-1----:R-:W4:Y:S02]  /*56180*/  LDL.LU.64 R14, [R1+0x15c8] ;  /* 0x0015c800010e7983 */ /* 0x002f240000300a00 */
[----:B------:R-:W-:Y:S02]  /*56190*/  STL.64 [R1+0x5c50], R24 ;  /* 0x005c501801007387 */ /* 0x000fe40000100a00 */
[----:B------:R-:W-:Y:S01]  /*561a0*/  STL.64 [R1+0x9a0], R8 ;  /* 0x0009a00801007387 */ /* 0x000fe20000100a00 */
[----:B------:R0:W-:Y:S04]  /*561b0*/  STL.64 [R1+0x9a8], R10 ;  /* 0x0009a80a01007387 */ /* 0x0001e80000100a00 */
[----:B0-----:R-:W2:Y:S01]  /*561c0*/  LDL.LU.64 R10, [R1+0x5cd0] ;  /* 0x005cd000010a7983 */ /* 0x001ea20000300a00 */
[----:B------:R-:W2:Y:S02]  /*561d0*/  LDL.LU.64 R8, [R1+0x5cc8] ;  /* 0x005cc80001087983 */ /* 0x000ea40000300a00 */
[----:B------:R-:W-:-:S02]  /*561e0*/  IMAD.MOV.U32 R28, RZ, RZ, R16 ;  /* 0x000000ffff1c7224 */ /* 0x000fc400078e0010 */
[----:B------:R-:W-:Y:S02]  /*561f0*/  IMAD.MOV.U32 R29, RZ, RZ, R17 ;  /* 0x000000ffff1d7224 */ /* 0x000fe400078e0011 */
[----:B------:R-:W3:Y:S01]  /*56200*/  LDL.LU.64 R16, [R1+0x1730] ;  /* 0x0017300001107983 */ /* 0x000ee20000300a00 */
[----:B------:R-:W3:Y:S01]  /*56210*/  LDL.LU.64 R18, [R1+0x1738] ;  /* 0x0017380001127983 */ /* 0x000ee20000300a00 */
[----:B--2---:R-:W-:Y:S11]  /*56220*/  HMMA.16816.F32.BF16 R4, R20, R8, R4 ;  /* 0x000000081404723c */ /* 0x004ff60000041804 */
[----:B------:R-:W-:Y:S11]  /*56230*/  @!UPT UIADD3 URZ, URZ, URZ, URZ ;  /* 0x0000003f3f3ff290 */ /* 0x000ff6000fffe03f */
[----:B------:R-:W-:Y:S01]  /*56240*/  @!UPT UIADD3 URZ, URZ, URZ, URZ ;  /* 0x0000003f3f3ff290 */ /* 0x000fe2000fffe03f */
[----:B------:R-:W-:Y:S01]  /*56250*/  STL.64 [R1+0x9c0], R4 ;  /* 0x0009c00401007387 */ /* 0x000fe20000100a00 */
[----:B------:R0:W-:Y:S03]  /*56260*/  STL.64 [R1+0x9c8], R6 ;  /* 0x0009c80601007387 */ /* 0x0001e60000100a00 */
[----:B0-----:R-:W2:Y:S01]  /*56270*/  LDL.LU.64 R6, [R1+0x5cc0] ;  /* 0x005cc00001067983 */ /* 0x001ea20000300a00 */
[----:B------:R-:W2:Y:S02]  /*56280*/  LDL.LU.64 R4, [R1+0x5cb8] ;  /* 0x005cb80001047983 */ /* 0x000ea40000300a00 */
[----:B--2---:R-:W-:Y:S02]  /*56290*/  IMAD.MOV.U32 R24, RZ, RZ, R5 ;  /* 0x000000ffff187224 */ /* 0x004fe400078e0005 */
[----:B------:R-:W4:Y:S01]  /*562a0*/  LDL.LU R5, [R1+0x5cb0] ;  /* 0x005cb00001057983 */ /* 0x000f220000300800 */
[----:B------:R-:W2:Y:S03]  /*562b0*/  LDL R25, [R1+0x24] ;  /* 0x0000240001197983 */ /* 0x000ea60000100800 */
[----:B--2---:R-:W-:Y:S01]  /*562c0*/  STL.64 [R1+0x5c68], R24 ;  /* 0x005c681801007387 */ /* 0x004fe20000100a00 */
[----:B------:R0:W-:Y:S02]  /*562d0*/  STL.64 [R1+0x5bc0], R8 ;  /* 0x005bc00801007387 */ /* 0x0001e40000100a00 */
[----:B0-----:R-:W-:-:S02]  /*562e0*/  IMAD.MOV.U32 R8, RZ, RZ, R28 ;  /* 0x000000ffff087224 */ /* 0x001fc400078e001c */
[----:B------:R-:W-:Y:S01]  /*562f0*/  IMAD.MOV.U32 R9, RZ, RZ, R29 ;  /* 0x000000ffff097224 */ /* 0x000fe200078e001d */
[----:B------:R-:W2:Y:S01]  /*56300*/  LDL.LU R28, [R1+0x5cac] ;  /* 0x005cac00011c7983 */ /* 0x000ea20000300800 */
[----:B------:R-:W2:Y:S03]  /*56310*/  LDL.LU R29, [R1+0x5ca8] ;  /* 0x005ca800011d7983 */ /* 0x000ea60000300800 */
[----:B------:R0:W-:Y:S04]  /*56320*/  STL.64 [R1+0x5bd0], R8 ;  /* 0x005bd00801007387 */ /* 0x0001e80000100a00 */
[----:B0-----:R-:W2:Y:S01]  /*56330*/  LDL.64 R8, [R1+0x70] ;  /* 0x0000700001087983 */ /* 0x001ea20000100a00 */
[----:B----4-:R-:W-:Y:S03]  /*56340*/  HMMA.16816.F32.BF16 R20, R20, R4, R12 ;  /* 0x000000041414723c */ /* 0x010fe6000004180c */
[----:B--2---:R-:W-:Y:S01]  /*56350*/  STL.64 [R1+0x5be8], R8 ;  /* 0x005be80801007387 */ /* 0x004fe20000100a00 */
[----:B------:R-:W3:Y:S02]  /*56360*/  LDL.LU.64 R14, [R1+0x5ca0] ;  /* 0x005ca000010e7983 */ /* 0x000ee40000300a00 */
[----:B------:R-:W3:Y:S11]  /*56370*/  LDL.LU.64 R12, [R1+0x5c98] ;  /* 0x005c9800010c7983 */ /* 0x000ef60000300a00 */
[----:B------:R-:W-:Y:S06]  /*56380*/  @!UPT UIADD3 URZ, URZ, URZ, URZ ;  /* 0x0000003f3f3ff290 */ /* 0x000fec000fffe03f */
[----:B------:R0:W-:Y:S01]  /*56390*/  STL.64 [R1+0x9b0], R20 ;  /* 0x0009b01401007387 */ /* 0x0001e20000100a00 */
[----:B------:R-:W-:Y:S04]  /*563a0*/  STL.64 [R1+0x9b8], R22 ;  /* 0x0009b81601007387 */ /* 0x000fe80000100a00 */
[----:B0-----:R-:W2:Y:S04]  /*563b0*/  LDL.64 R20, [R1] ;  /* 0x0000000001147983 */ /* 0x001ea80000100a00 */
[----:B--2---:R0:W-:Y:S04]  /*563c0*/  STL.64 [R1+0x5c48], R20 ;  /* 0x005c481401007387 */ /* 0x0041e80000100a00 */
[----:B0-----:R-:W3:Y:S04]  /*563d0*/  LDL R20, [R1+0x50] ;  /* 0x0000500001147983 */ /* 0x001ee80000100800 */
[----:B------:R-:W3:Y:S01]  /*563e0*/  LDL R21, [R1+0x54] ;  /* 0x0000540001157983 */ /* 0x000ee20000100800 */
[----:B------:R-:W-:Y:S01]  /*563f0*/  STL.64 [R1+0x5bc8], R4 ;  /* 0x005bc80401007387 */ /* 0x000fe20000100a00 */
[----:B---3--:R-:W-:Y:S02]  /*56400*/  HMMA.16816.F32.BF16 R20, R12, R20, R16 ;  /* 0x000000140c14723c */ /* 0x008fe40000041810 */
[----:B------:R-:W2:Y:S05]  /*56410*/  LDL.LU.64 R18, [R1+0x5c90] ;  /* 0x005c900001127983 */ /* 0x000eaa0000300a00 */
[----:B------:R-:W-:-:S02]  /*56420*/  IMAD.MOV.U32 R16, RZ, RZ, R27 ;  /* 0x000000ffff107224 */ /* 0x000fc400078e001b */
[----:B------:R-:W-:Y:S11]  /*56430*/  IMAD.MOV.U32 R17, RZ, RZ, R26 ;  /* 0x000000ffff117224 */ /* 0x000ff600078e001a */
[----:B------:R-:W-:Y:S03]  /*56440*/  @!UPT UIADD3 URZ, URZ, URZ, URZ ;  /* 0x0000003f3f3ff290 */ /* 0x000fe6000fffe03f */
[----:B------:R0:W-:Y:S01]  /*56450*/  STL.64 [R1+0x9d0], R20 ;  /* 0x0009d01401007387 */ /* 0x0001e20000100a00 */
[----:B------:R1:W-:Y:S02]  /*56460*/  STL.64 [R1+0x9d8], R22 ;  /* 0x0009d81601007387 */ /* 0x0003e40000100a00 */
[----:B------:R-:W3:Y:S02]  /*56470*/  LDL.LU.64 R24, [R1+0x1710] ;  /* 0x0017100001187983 */ /* 0x000ee40000300a00 */
[----:B------:R-:W4:Y:S02]  /*56480*/  LDL.LU.64 R26, [R1+0x1718] ;  /* 0x00171800011a7983 */ /* 0x000f240000300a00 */
[----:B----4-:R-:W-:Y:S01]  /*56490*/  STL.64 [R1+0x5c78], R26 ;  /* 0x005c781a01007387 */ /* 0x010fe20000100a00 */
[----:B---3--:R-:W-:Y:S02]  /*564a0*/  STL.64 [R1+0x5c70], R24 ;  /* 0x005c701801007387 */ /* 0x008fe40000100a00 */
[----:B0-----:R-:W3:Y:S02]  /*564b0*/  LDL.LU.64 R20, [R1+0x1670] ;  /* 0x0016700001147983 */ /* 0x001ee40000300a00 */
[----:B-1----:R-:W4:Y:S02]  /*564c0*/  LDL.LU.64 R22, [R1+0x1678] ;  /* 0x0016780001167983 */ /* 0x002f240000300a00 */
[----:B----4-:R-:W-:Y:S01]  /*564d0*/  STL.64 [R1+0x5c60], R22 ;  /* 0x005c601601007387 */ /* 0x010fe20000100a00 */
[----:B---3--:R0:W-:Y:S03]  /*564e0*/  STL.64 [R1+0x5c58], R20 ;  /* 0x005c581401007387 */ /* 0x0081e60000100a00 */
[----:B0-----:R-:W3:Y:S01]  /*564f0*/  LDL.LU.64 R20, [R1+0x1700] ;  /* 0x0017000001147983 */ /* 0x001ee20000300a00 */
[----:B------:R-:W4:Y:S02]  /*56500*/  LDL.LU.64 R22, [R1+0x1708] ;  /* 0x0017080001167983 */ /* 0x000f240000300a00 */
[----:B------:R-:W-:-:S02]  /*56510*/  IMAD.MOV.U32 R24, RZ, RZ, R29 ;  /* 0x000000ffff187224 */ /* 0x000fc400078e001d */
[----:B------:R-:W-:Y:S01]  /*56520*/  IMAD.MOV.U32 R25, RZ, RZ, R28 ;  /* 0x000000ffff197224 */ /* 0x000fe200078e001c */
[----:B----4-:R-:W-:Y:S01]  /*56530*/  STL.64 [R1+0x5c88], R22 ;  /* 0x005c881601007387 */ /* 0x010fe20000100a00 */
[----:B---3--:R0:W-:Y:S03]  /*56540*/  STL.64 [R1+0x5c80], R20 ;  /* 0x005c801401007387 */ /* 0x0081e60000100a00 */
[----:B0-----:R-:W3:Y:S01]  /*56550*/  LDL.LU.64 R20, [R1+0x1720] ;  /* 0x0017200001147983 */ /* 0x001ee20000300a00 */
[----:B------:R-:W3:Y:S02]  /*56560*/  LDL.LU.64 R22, [R1+0x1728] ;  /* 0x0017280001167983 */ /* 0x000ee40000300a00 */
[----:B------:R2:W-:Y:S02]  /*56570*/  STL.64 [R1+0x5c10], R16 ;  /* 0x005c101001007387 */ /* 0x0005e40000100a00 */
[----:B------:R-:W-:-:S02]  /*56580*/  IMAD.MOV.U32 R8, RZ, RZ, R7 ;  /* 0x000000ffff087224 */ /* 0x000fc400078e0007 */
[----:B------:R-:W-:Y:S01]  /*56590*/  IMAD.MOV.U32 R9, RZ, RZ, R6 ;  /* 0x000000ffff097224 */ /* 0x000fe200078e0006 */
[----:B------:R-:W4:Y:S01]  /*565a0*/  LDL.LU.64 R4, [R1+0x1660] ;  /* 0x0016600001047983 */ /* 0x000f220000300a00 */
[----:B------:R-:W4:Y:S02]  /*565b0*/  LDL.LU.64 R6, [R1+0x1668] ;  /* 0x0016680001067983 */ /* 0x000f240000300a00 */
[----:B--2---:R-:W-:Y:S02]  /*565c0*/  IMAD.MOV.U32 R16, RZ, RZ, R19 ;  /* 0x000000ffff107224 */ /* 0x004fe400078e0013 */
[----:B------:R-:W-:-:S05]  /*565d0*/  IMAD.MOV.U32 R17, RZ, RZ, R18 ;  /* 0x000000ffff117224 */ /* 0x000fca00078e0012 */
[----:B------:R0:W-:Y:S01]  /*565e0*/  STL.64 [R1+0x5c28], R16 ;  /* 0x005c281001007387 */ /* 0x0001e20000100a00 */
[----:B------:R1:W-:Y:S02]  /*565f0*/  STL.64 [R1+0x5c08], R8 ;  /* 0x005c080801007387 */ /* 0x0003e40000100a00 */
[----:B0-----:R-:W-:Y:S02]  /*56600*/  IMAD.MOV.U32 R16, RZ, RZ, R11 ;  /* 0x000000ffff107224 */ /* 0x001fe400078e000b */
[----:B------:R-:W-:Y:S01]  /*56610*/  IMAD.MOV.U32 R17, RZ, RZ, R10 ;  /* 0x000000ffff117224 */ /* 0x000fe200078e000a */
[----:B-1----:R-:W2:Y:S01]  /*56620*/  LDL.LU.64 R8, [R1+0x1640] ;  /* 0x0016400001087983 */ /* 0x002ea20000300a00 */
[----:B------:R-:W2:Y:S01]  /*56630*/  LDL.LU.64 R10, [R1+0x1648] ;  /* 0x00164800010a7983 */ /* 0x000ea20000300a00 */
[C---:B---3--:R-:W-:Y:S02]  /*56640*/  HMMA.16816.F32.BF16 R24, R12.reuse, R24, R20 ;  /* 0x000000180c18723c */ /* 0x048fe40000041814 */
[----:B------:R-:W3:Y:S01]  /*56650*/  LDL.LU.64 R22, [R1+0x5c88] ;  /* 0x005c880001167983 */ /* 0x000ee20000300a00 */
[----:B------:R-:W3:Y:S11]  /*56660*/  LDL.LU.64 R20, [R1+0x5c80] ;  /* 0x005c800001147983 */ /* 0x000ef60000300a00 */
[----:B------:R-:W-:Y:S09]  /*56670*/  @!UPT UIADD3 URZ, URZ, URZ, URZ ;  /* 0x0000003f3f3ff290 */ /* 0x000ff2000fffe03f */
[----:B------:R-:W-:Y:S01]  /*56680*/  STL.64 [R1+0x9e0], R24 ;  /* 0x0009e01801007387 */ /* 0x000fe20000100a00 */
[----:B------:R0:W-:Y:S03]  /*56690*/  STL.64 [R1+0x9e8], R26 ;  /* 0x0009e81a01007387 */ /* 0x0001e60000100a00 */
[----:B0-----:R-:W2:Y:S01]  /*566a0*/  LDL.LU.64 R26, [R1+0x5c78] ;  /* 0x005c7800011a7983 */ /* 0x001ea20000300a00 */
[----:B------:R-:W2:Y:S02]  /*566b0*/  LDL.LU.64 R24, [R1+0x5c70] ;  /* 0x005c700001187983 */ /* 0x000ea40000300a00 */
[C---:B--2---:R-:W-:Y:S01]  /*566c0*/  HMMA.16816.F32.BF16 R16, R12.reuse, R16, R24 ;  /* 0x000000100c10723c */ /* 0x044fe20000041818 */
[----:B------:R-:W3:Y:S11]  /*566d0*/  LDL.LU.64 R24, [R1+0x5c68] ;  /* 0x005c680001187983 */ /* 0x000ef60000300a00 */
[----:B------:R-:W-:Y:S11]  /*566e0*/  @!UPT UIADD3 URZ, URZ, URZ, URZ ;  /* 0x0000003f3f3ff290 */ /* 0x000ff6000fffe03f */
[----:B------:R-:W-:Y:S01]  /*566f0*/  STL.64 [R1+0x9f0], R16 ;  /* 0x0009f01001007387 */ /* 0x000fe20000100a00 */
[----:B------:R-:W-:Y:S01]  /*56700*/  STL.64 [R1+0x9f8], R18 ;  /* 0x0009f81201007387 */ /* 0x000fe20000100a00 */
[C---:B---3--:R-:W-:Y:S02]  /*56710*/  HMMA.16816.F32.BF16 R24, R12.reuse, R24, R20 ;  /* 0x000000180c18723c */ /* 0x048fe40000041814 */
        /* <DEDUP_REMOVED lines=8> */
[----:B------:R-:W-:Y:S02]  /*567a0*/  IMAD.MOV.U32 R16, RZ, RZ, R3 ;  /* 0x000000ffff107224 */ /* 0x000fe400078e0003 */
[----:B------:R-:W-:Y:S11]  /*567b0*/  IMAD.MOV.U32 R17, RZ, RZ, R2 ;  /* 0x000000ffff117224 */ /* 0x000ff600078e0002 */
[----:B------:R-:W-:Y:S07]  /*567c0*/  @!UPT UIADD3 URZ, URZ, URZ, URZ ;  /* 0x0000003f3f3ff290 */ /* 0x000fee000fffe03f */
[----:B------:R0:W-:Y:S01]  /*567d0*/  STL.64 [R1+0xa10], R24 ;  /* 0x000a101801007387 */ /* 0x0001e20000100a00 */
[----:B------:R-:W-:Y:S03]  /*567e0*/  STL.64 [R1+0xa18], R26 ;  /* 0x000a181a01007387 */ /* 0x000fe60000100a00 */
[----:B0-----:R-:W4:Y:S01]  /*567f0*/  LDL.LU.64 R24, [R1+0x5c40] ;  /* 0x005c400001187983 */ /* 0x001f220000300a00 */
[C---:B--2---:R-:W-:Y:S01]  /*56800*/  HMMA.16816.F32.BF16 R8, R12.reuse, R20, R8 ;  /* 0x000000140c08723c */ /* 0x044fe20000041808 */
[----:B------:R-:W-:Y:S02]  /*56810*/  IMAD.MOV.U32 R3, RZ, RZ, R20 ;  /* 0x000000ffff037224 */ /* 0x000fe400078e0014 */
[----:B------:R-:W-:Y:S02]  /*56820*/  IMAD.MOV.U32 R2, RZ, RZ, R21 ;  /* 0x000000ffff027224 */ /* 0x000fe400078e0015 */
[----:B------:R-:W0:Y:S11]  /*56830*/  LDSM.16.MT88.4 R20, [R0+0x180] ;  /* 0x000180000014783b */ /* 0x000e360000004200 */
[----:B------:R-:W-:Y:S07]  /*56840*/  @!UPT UIADD3 URZ, URZ, URZ, URZ ;  /* 0x0000003f3f3ff290 */ /* 0x000fee000fffe03f */
[----:B------:R1:W-:Y:S01]  /*56850*/  STL.64 [R1+0xa20], R8 ;  /* 0x000a200801007387 */ /* 0x0003e20000100a00 */
[----:B------:R2:W-:Y:S03]  /*56860*/  STL.64 [R1+0xa28], R10 ;  /* 0x000a280a01007387 */ /* 0x0005e60000100a00 */
[----:B0-----:R-:W-:Y:S01]  /*56870*/  STL.64 [R1+0x5ad0], R22 ;  /* 0x005ad01601007387 */ /* 0x001fe20000100a00 */
[----:B------:R-:W-:Y:S02]  /*56880*/  STL.64 [R1+0x5ac8], R20 ;  /* 0x005ac81401007387 */ /* 0x000fe40000100a00 */
[----:B-1----:R-:W3:Y:S02]  /*56890*/  LDL.LU.64 R8, [R1+0x1530] ;  /* 0x0015300001087983 */ /* 0x002ee40000300a00 */
[----:B--2---:R-:W2:Y:S01]  /*568a0*/  LDL.LU.64 R10, [R1+0x1538] ;  /* 0x00153800010a7983 */ /* 0x004ea20000300a00 */
[C---:B----4-:R-:W-:Y:S11]  /*568b0*/  HMMA.16816.F32.BF16 R4, R12.reuse, R24, R4 ;  /* 0x000000180c04723c */ /* 0x050ff60000041804 */
[----:B------:R-:W-:Y:S11]  /*568c0*/  @!UPT UIADD3 URZ, URZ, URZ, URZ ;  /* 0x0000003f3f3ff290 */ /* 0x000ff6000fffe03f */
[----:B------:R-:W-:Y:S01]  /*568d0*/  @!UPT UIADD3 URZ, URZ, URZ, URZ ;  /* 0x0000003f3f3ff290 */ /* 0x000fe2000fffe03f */
[----:B------:R-:W-:Y:S01]  /*568e0*/  STL.64 [R1+0xa30], R4 ;  /* 0x000a300401007387 */ /* 0x000fe20000100a00 */
[----:B------:R-:W-:Y:S03]  /*568f0*/  STL.64 [R1+0xa38], R6 ;  /* 0x000a380601007387 */ /* 0x000fe60000100a00 */
[----:B--2---:R-:W-:Y:S01]  /*56900*/  STL.64 [R1+0x5c20], R10 ;  /* 0x005c200a01007387 */ /* 0x004fe20000100a00 */
[----:B---3--:R0:W-:Y:S03]  /*56910*/  STL.64 [R1+0x5c18], R8 ;  /* 0x005c180801007387 */ /* 0x0081e60000100a00 */
[----:B0-----:R-:W2:Y:S01]  /*56920*/  LDL.LU.64 R8, [R1+0x1540] ;  /* 0x0015400001087983 */ /* 0x001ea20000300a00 */
[----:B------:R-:W3:Y:S03]  /*56930*/  LDL.LU.64 R10, [R1+0x1548] ;  /* 0x00154800010a7983 */ /* 0x000ee60000300a00 */
        /* <DEDUP_REMOVED lines=10> */
[----:B0-----:R-:W2:Y:S01]  /*569e0*/  LDL.LU.64 R4, [R1+0x1500] ;  /* 0x0015000001047983 */ /* 0x001ea20000300a00 */
[----:B------:R-:W4:Y:S01]  /*569f0*/  LDL.LU.64 R6, [R1+0x1508] ;  /* 0x0015080001067983 */ /* 0x000f220000300a00 */
[C---:B------:R-:W-:Y:S02]  /*56a00*/  HMMA.16816.F32.BF16 R16, R12.reuse, R16, R8 ;  /* 0x000000100c10723c */ /* 0x040fe40000041808 */
[----:B----4-:R-:W-:Y:S01]  /*56a10*/  STL.64 [R1+0x5bf8], R6 ;  /* 0x005bf80601007387 */ /* 0x010fe20000100a00 */
[----:B--2---:R0:W-:Y:S03]  /*56a20*/  STL.64 [R1+0x5bf0], R4 ;  /* 0x005bf00401007387 */ /* 0x0041e60000100a00 */
[----:B0-----:R-:W2:Y:S01]  /*56a30*/  LDL.LU.64 R4, [R1+0x1510] ;  /* 0x0015100001047983 */ /* 0x001ea20000300a00 */
[----:B------:R-:W2:Y:S02]  /*56a40*/  LDL.LU.64 R6, [R1+0x1518] ;  /* 0x0015180001067983 */ /* 0x000ea40000300a00 */
[----:B------:R0:W-:Y:S02]  /*56a50*/  STL.64 [R1+0x5ba8], R24 ;  /* 0x005ba81801007387 */ /* 0x0001e40000100a00 */
[----:B0-----:R-:W4:Y:S01]  /*56a60*/  LDL.LU.64 R24, [R1+0x14e0] ;  /* 0x0014e00001187983 */ /* 0x001f220000300a00 */
[----:B------:R-:W4:Y:S02]  /*56a70*/  LDL.LU.64 R26, [R1+0x14e8] ;  /* 0x0014e800011a7983 */ /* 0x000f240000300a00 */
[----:B------:R-:W2:Y:S02]  /*56a80*/  LDL.LU.64 R10, [R1+0x5c38] ;  /* 0x005c3800010a7983 */ /* 0x000ea40000300a00 */
[----:B------:R-:W2:Y:S07]  /*56a90*/  LDL.LU.64 R8, [R1+0x5c30] ;  /* 0x005c300001087983 */ /* 0x000eae0000300a00 */
        /* <DEDUP_REMOVED lines=11> */
[----:B------:R-:W2:Y:S11]  /*56b50*/  LDL.LU.64 R8, [R1+0x5c08] ;  /* 0x005c080001087983 */ /* 0x000eb60000300a00 */
[----:B------:R-:W-:Y:S10]  /*56b60*/  @!UPT UIADD3 URZ, URZ, URZ, URZ ;  /* 0x0000003f3f3ff290 */ /* 0x000ff4000fffe03f */
[----:B------:R0:W-:Y:S01]  /*56b70*/  STL.64 [R1+0xa60], R16 ;  /* 0x000a601001007387 */ /* 0x0001e20000100a00 */
[----:B------:R-:W-:Y:S03]  /*56b80*/  STL.64 [R1+0xa68], R18 ;  /* 0x000a681201007387 */ /* 0x000fe60000100a00 */
[----:B0-----:R-:W3:Y:S01]  /*56b90*/  LDL.LU.64 R16, [R1+0x5c00] ;  /* 0x005c000001107983 */ /* 0x001ee20000300a00 */
[C---:B--2---:R-:W-:Y:S08]  /*56ba0*/  HMMA.16816.F32.BF16 R8, R12.reuse, R8, R4 ;  /* 0x000000080c08723c */ /* 0x044ff00000041804 */
[C---:B---3--:R-:W-:Y:S11]  /*56bb0*/  HMMA.16816.F32.BF16 R20, R12.reuse, R16, R20 ;  /* 0x000000100c14723c */ /* 0x048ff60000041814 */
[----:B------:R-:W-:Y:S11]  /*56bc0*/  @!UPT UIADD3 URZ, URZ, URZ, URZ ;  /* 0x0000003f3f3ff290 */ /* 0x000ff6000fffe03f */
[----:B------:R-:W-:Y:S01]  /*56bd0*/  @!UPT UIADD3 URZ, URZ, URZ, URZ ;  /* 0x0000003f3f3ff290 */ /* 0x000fe2000fffe03f */
[----:B------:R0:W-:Y:S01]  /*56be0*/  STL.64 [R1+0xa70], R20 ;  /* 0x000a701401007387 */ /* 0x0001e20000100a00 */
[----:B------:R-:W-:Y:S02]  /*56bf0*/  STL.64 [R1+0xa78], R22 ;  /* 0x000a781601007387 */ /* 0x000fe40000100a00 */
[----:B0-----:R-:W-:Y:S02]  /*56c00*/  IMAD.MOV.U32 R21, RZ, RZ, R16 ;  /* 0x000000ffff157224 */ /* 0x001fe400078e0010 */
[----:B------:R-:W-:Y:S02]  /*56c10*/  IMAD.MOV.U32 R20, RZ, RZ, R17 ;  /* 0x000000ffff147224 */ /* 0x000fe400078e0011 */
[----:B------:R-:W2:Y:S01]  /*56c20*/  LDL.LU.64 R16, [R1+0x14c0] ;  /* 0x0014c00001107983 */ /* 0x000ea20000300a00 */
[----:B------:R-:W2:Y:S02]  /*56c30*/  LDL.LU.64 R18, [R1+0x14c8] ;  /* 0x0014c80001127983 */ /* 0x000ea40000300a00 */
[----:B------:R0:W-:Y:S02]  /*56c40*/  STL.64 [R1+0x5b70], R20 ;  /* 0x005b701401007387 */ /* 0x0001e40000100a00 */
[----:B0-----:R-:W3:Y:S01]  /*56c50*/  LDL.64 R20, [R1+0x50] ;  /* 0x0000500001147983 */ /* 0x001ee20000100a00 */
[----:B------:R-:W2:Y:S02]  /*56c60*/  LDL.LU.64 R6, [R1+0x5bf8] ;  /* 0x005bf80001067983 */ /* 0x000ea40000300a00 */
[----:B------:R-:W2:Y:S02]  /*56c70*/  LDL.LU.64 R4, [R1+0x5bf0] ;  /* 0x005bf00001047983 */ /* 0x000ea40000300a00 */
[----:B------:R0:W-:Y:S01]  /*56c80*/  STL.64 [R1+0xa80], R8 ;  /* 0x000a800801007387 */ /* 0x0001e20000100a00 */
[----:B------:R-:W-:Y:S04]  /*56c90*/  STL.64 [R1+0xa88], R10 ;  /* 0x000a880a01007387 */ /* 0x000fe80000100a00 */
[----:B0-----:R-:W2:Y:S02]  /*56ca0*/  LDL.LU.64 R8, [R1+0x5be8] ;  /* 0x005be80001087983 */ /* 0x001ea40000300a00 */
[----:B--2---:R-:W-:Y:S01]  /*56cb0*/  HMMA.16816.F32.BF16 R4, R12, R8, R4 ;  /* 0x000000080c04723c */ /* 0x004fe20000041804 */
[----:B------:R-:W-:-:S02]  /*56cc0*/  IMAD.MOV.U32 R29, RZ, RZ, R8 ;  /* 0x000000ffff1d7224 */ /* 0x000fc400078e0008 */
[----:B------:R-:W-:Y:S11]  /*56cd0*/  IMAD.MOV.U32 R28, RZ, RZ, R9 ;  /* 0x000000ffff1c7224 */ /* 0x000ff600078e0009 */
[----:B------:R-:W-:Y:S09]  /*56ce0*/  @!UPT UIADD3 URZ, URZ, URZ, URZ ;  /* 0x0000003f3f3ff290 */ /* 0x000ff2000fffe03f */
[----:B------:R-:W-:Y:S01]  /*56cf0*/  STL.64 [R1+0xa90], R4 ;  /* 0x000a900401007387 */ /* 0x000fe20000100a00 */
[----:B------:R0:W-:Y:S03]  /*56d00*/  STL.64 [R1+0xa98], R6 ;  /* 0x000a980601007387 */ /* 0x0001e60000100a00 */
[----:B0-----:R-:W2:Y:S01]  /*56d10*/  LDL.LU.64 R6, [R1+0x5be0] ;  /* 0x005be00001067983 */ /* 0x001ea20000300a00 */
[----:B------:R-:W2:Y:S02]  /*56d20*/  LDL.LU.64 R4, [R1+0x5bd8] ;  /* 0x005bd80001047983 */ /* 0x000ea40000300a00 */
[----:B------:R-:W2:Y:S02]  /*56d30*/  LDL.LU.64 R8, [R1+0x5bd0] ;  /* 0x005bd00001087983 */ /* 0x000ea40000300a00 */
[C---:B--2---:R-:W-:Y:S01]  /*56d40*/  HMMA.16816.F32.BF16 R8, R12.reuse, R8, R4 ;  /* 0x000000080c08723c */ /* 0x044fe20000041804 */
[----:B------:R-:W2:Y:S11]  /*56d50*/  LDL.LU.64 R4, [R1+0x5bc8] ;  /* 0x005bc80001047983 */ /* 0x000eb60000300a00 */
[----:B------:R-:W-:Y:S11]  /*56d60*/  @!UPT UIADD3 URZ, URZ, URZ, URZ ;  /* 0x0000003f3f3ff290 */ /* 0x000ff6000fffe03f */
[----:B------:R0:W-:Y:S01]  /*56d70*/  STL.64 [R1+0xaa0], R8 ;  /* 0x000aa00801007387 */ /* 0x0001e20000100a00 */
[----:B------:R-:W-:Y:S03]  /*56d80*/  STL.64 [R1+0xaa8], R10 ;  /* 0x000aa80a01007387 */ /* 0x000fe60000100a00 */
[----:B0-----:R-:W4:Y:S02]  /*56d90*/  LDL.LU.64 R8, [R1+0x5bc0] ;  /* 0x005bc00001087983 */ /* 0x001f240000300a00 */
[C---:B----4-:R-:W-:Y:S11]  /*56da0*/  HMMA.16816.F32.BF16 R24, R12.reuse, R8, R24 ;  /* 0x000000080c18723c */ /* 0x050ff60000041818 */
[----:B------:R-:W-:Y:S11]  /*56db0*/  @!UPT UIADD3 URZ, URZ, URZ, URZ ;  /* 0x0000003f3f3ff290 */ /* 0x000ff6000fffe03f */
[----:B------:R-:W-:Y:S01]  /*56dc0*/  @!UPT UIADD3 URZ, URZ, URZ, URZ ;  /* 0x0000003f3f3ff290 */ /* 0x000fe2000fffe03f */
[----:B------:R0:W-:Y:S01]  /*56dd0*/  STL.64 [R1+0xac0], R24 ;  /* 0x000ac01801007387 */ /* 0x0001e20000100a00 */
[----:B------:R1:W-:Y:S03]  /*56de0*/  STL.64 [R1+0xac8], R26 ;  /* 0x000ac81a01007387 */ /* 0x0003e60000100a00 */
[----:B0-----:R-:W3:Y:S01]  /*56df0*/  LDL.LU.64 R24, [R1+0x16b0] ;  /* 0x0016b00001187983 */ /* 0x001ee20000300a00 */
[----:B-1----:R-:W3:Y:S02]  /*56e00*/  LDL.LU.64 R26, [R1+0x16b8] ;  /* 0x0016b800011a7983 */ /* 0x002ee40000300a00 */
[----:B------:R0:W-:Y:S02]  /*56e10*/  STL.64 [R1+0x5b68], R8 ;  /* 0x005b680801007387 */ /* 0x0001e40000100a00 */
[----:B0-----:R-:W4:Y:S01]  /*56e20*/  LDL.64 R8, [R1+0x20] ;  /* 0x0000200001087983 */ /* 0x001f220000100a00 */
[----:B--2---:R-:W-:Y:S03]  /*56e30*/  HMMA.16816.F32.BF16 R12, R12, R4, R16 ;  /* 0x000000040c0c723c */ /* 0x004fe60000041810 */
[----:B----4-:R0:W-:Y:S04]  /*56e40*/  STL.64 [R1+0x5b90], R8 ;  /* 0x005b900801007387 */ /* 0x0101e80000100a00 */
[----:B0-----:R-:W2:Y:S04]  /*56e50*/  LDL.64 R8, [R1+0x30] ;  /* 0x0000300001087983 */ /* 0x001ea80000100a00 */
[----:B--2---:R0:W-:Y:S04]  /*56e60*/  STL.64 [R1+0x5ba0], R8 ;  /* 0x005ba00801007387 */ /* 0x0041e80000100a00 */
[----:B0-----:R-:W2:Y:S01]  /*56e70*/  LDL.64 R8, [R1+0x40] ;  /* 0x0000400001087983 */ /* 0x001ea20000100a00 */
[----:B------:R-:W3:Y:S02]  /*56e80*/  LDL.LU.64 R18, [R1+0x5bb8] ;  /* 0x005bb80001127983 */ /* 0x000ee40000300a00 */
[----:B------:R-:W3:Y:S05]  /*56e90*/  LDL.LU.64 R16, [R1+0x5bb0] ;  /* 0x005bb00001107983 */ /* 0x000eea0000300a00 */
[----:B------:R0:W-:Y:S01]  /*56ea0*/  STL.64 [R1+0xab0], R12 ;  /* 0x000ab00c01007387 */ /* 0x0001e20000100a00 */
[----:B------:R-:W-:Y:S01]  /*56eb0*/  STL.64 [R1+0xab8], R14 ;  /* 0x000ab80e01007387 */ /* 0x000fe20000100a00 */
[----:B0-----:R-:W-:-:S02]  /*56ec0*/  IMAD.MOV.U32 R12, RZ, RZ, R3 ;  /* 0x000000ffff0c7224 */ /* 0x001fc400078e0003 */
[----:B------:R-:W-:-:S05]  /*56ed0*/  IMAD.MOV.U32 R13, RZ, RZ, R2 ;  /* 0x000000ffff0d7224 */ /* 0x000fca00078e0002 */
[----:B------:R0:W-:Y:S04]  /*56ee0*/  STL.64 [R1+0x5b78], R12 ;  /* 0x005b780c01007387 */ /* 0x0001e80000100a00 */
[----:B0-----:R-:W4:Y:S01]  /*56ef0*/  LDL.64 R12, [R1+0x10] ;  /* 0x00001000010c7983 */ /* 0x001f220000100a00 */
[----:B---3--:R-:W-:Y:S03]  /*56f00*/  HMMA.16816.F32.BF16 R24, R16, R20, R24 ;  /* 0x000000141018723c */ /* 0x008fe60000041818 */
[----:B----4-:R0:W-:Y:S04]  /*56f10*/  STL.64 [R1+0x5b98], R12 ;  /* 0x005b980c01007387 */ /* 0x0101e80000100a00 */
[----:B0-----:R-:W3:Y:S01]  /*56f20*/  LDL.LU.64 R12, [R1+0x1690] ;  /* 0x00169000010c7983 */ /* 0x001ee20000300a00 */
[----:B------:R-:W3:Y:S02]  /*56f30*/  LDL.LU.64 R14, [R1+0x1698] ;  /* 0x00169800010e7983 */ /* 0x000ee40000300a00 */
[----:B------:R-:W-:Y:S02]  /*56f40*/  STL [R1+0x5adc], R4 ;  /* 0x005adc0401007387 */ /* 0x000fe40000100800 */
[----:B------:R0:W-:Y:S02]  /*56f50*/  STL [R1+0x5ad8], R5 ;  /* 0x005ad80501007387 */ /* 0x0001e40000100800 */
[----:B0-----:R-:W2:Y:S01]  /*56f60*/  LDL.LU.64 R4, [R1+0x16a0] ;  /* 0x0016a00001047983 */ /* 0x001ea20000300a00 */
[----:B------:R-:W2:Y:S08]  /*56f70*/  LDL.LU.64 R6, [R1+0x16a8] ;  /* 0x0016a80001067983 */ /* 0x000eb00000300a00 */
[----:B------:R0:W-:Y:S02]  /*56f80*/  STL.64 [R1+0xad0], R24 ;  /* 0x000ad01801007387 */ /* 0x0001e40000100a00 */
[----:B------:R1:W-:Y:S01]  /*56f90*/  STL.64 [R1+0xad8], R26 ;  /* 0x000ad81a01007387 */ /* 0x0003e20000100a00 */
[----:B0-----:R-:W4:Y:S01]  /*56fa0*/  LDL.LU.64 R24, [R1+0x5ba8] ;  /* 0x005ba80001187983 */ /* 0x001f220000300a00 */
[----:B-1----:R-:W-:-:S02]  /*56fb0*/  IMAD.MOV.U32 R27, RZ, RZ, R20 ;  /* 0x000000ffff1b7224 */ /* 0x002fc400078e0014 */
[----:B------:R-:W-:-:S05]  /*56fc0*/  IMAD.MOV.U32 R26, RZ, RZ, R21 ;  /* 0x000000ffff1a7224 */ /* 0x000fca00078e0015 */
[----:B------:R-:W-:Y:S01]  /*56fd0*/  STL.64 [R1+0x5b88], R26 ;  /* 0x005b881a01007387 */ /* 0x000fe20000100a00 */
[----:B--2---:R-:W-:Y:S03]  /*56fe0*/  HMMA.16816.F32.BF16 R4, R16, R8, R4 ;  /* 0x000000081004723c */ /* 0x004fe60000041804 */
[----:B----4-:R0:W-:Y:S04]  /*56ff0*/  STL.64 [R1+0x5b80], R24 ;  /* 0x005b801801007387 */ /* 0x0101e80000100a00 */
[----:B0-----:R-:W2:Y:S01]  /*57000*/  LDL.LU.64 R24, [R1+0x1570] ;  /* 0x0015700001187983 */ /* 0x001ea20000300a00 */
[----:B------:R-:W2:Y:S02]  /*57010*/  LDL.LU.64 R26, [R1+0x1578] ;  /* 0x00157800011a7983 */ /* 0x000ea40000300a00 */
[----:B------:R-:W4:Y:S02]  /*57020*/  LDL.LU.64 R20, [R1+0x14d0] ;  /* 0x0014d00001147983 */ /* 0x000f240000300a00 */
[----:B------:R-:W4:Y:S11]  /*57030*/  LDL.LU.64 R22, [R1+0x14d8] ;  /* 0x0014d80001167983 */ /* 0x000f360000300a00 */
[----:B------:R0:W-:Y:S01]  /*57040*/  STL.64 [R1+0xae0], R4 ;  /* 0x000ae00401007387 */ /* 0x0001e20000100a00 */
[----:B------:R1:W-:Y:S02]  /*57050*/  STL.64 [R1+0xae8], R6 ;  /* 0x000ae80601007387 */ /* 0x0003e40000100a00 */
[----:B0-----:R-:W-:-:S02]  /*57060*/  IMAD.MOV.U32 R4, RZ, RZ, R8 ;  /* 0x000000ffff047224 */ /* 0x001fc400078e0008 */
[----:B------:R-:W-:Y:S02]  /*57070*/  IMAD.MOV.U32 R5, RZ, RZ, R9 ;  /* 0x000000ffff057224 */ /* 0x000fe400078e0009 */
[----:B------:R-:W3:Y:S02]  /*57080*/  LDL.LU.64 R8, [R1+0x5ba0] ;  /* 0x005ba00001087983 */ /* 0x000ee40000300a00 */
[C---:B---3--:R-:W-:Y:S01]  /*57090*/  HMMA.16816.F32.BF16 R12, R16.reuse, R8, R12 ;  /* 0x00000008100c723c */ /* 0x048fe2000004180c */
[----:B-1----:R-:W-:Y:S02]  /*570a0*/  IMAD.MOV.U32 R7, RZ, RZ, R8 ;  /* 0x000000ffff077224 */ /* 0x002fe400078e0008 */
[----:B------:R-:W-:Y:S11]  /*570b0*/  IMAD.MOV.U32 R6, RZ, RZ, R9 ;  /* 0x000000ffff067224 */ /* 0x000ff600078e0009 */
[----:B------:R-:W-:Y:S09]  /*570c0*/  @!UPT UIADD3 URZ, URZ, URZ, URZ ;  /* 0x0000003f3f3ff290 */ /* 0x000ff2000fffe03f */
[----:B------:R0:W-:Y:S01]  /*570d0*/  STL.64 [R1+0xaf0], R12 ;  /* 0x000af00c01007387 */ /* 0x0001e20000100a00 */
[----:B------:R-:W-:Y:S03]  /*570e0*/  STL.64 [R1+0xaf8], R14 ;  /* 0x000af80e01007387 */ /* 0x000fe60000100a00 */
[----:B0-----:R-:W2:Y:S01]  /*570f0*/  LDL.LU.64 R12, [R1+0x5b98] ;  /* 0x005b9800010c7983 */ /* 0x001ea20000300a00 */
[----:B------:R-:W3:Y:S02]  /*57100*/  LDL.LU.64 R8, [R1+0x5b90] ;  /* 0x005b900001087983 */ /* 0x000ee40000300a00 */
[----:B------:R-:W-:Y:S02]  /*57110*/  STL.64 [R1+0x5ae8], R6 ;  /* 0x005ae80601007387 */ /* 0x000fe40000100a00 */
[----:B------:R0:W-:Y:S02]  /*57120*/  STL.64 [R1+0x5ae0], R4 ;  /* 0x005ae00401007387 */ /* 0x0001e40000100a00 */
[----:B0-----:R-:W3:Y:S01]  /*57130*/  LDL.LU.64 R4, [R1+0x1680] ;  /* 0x0016800001047983 */ /* 0x001ee20000300a00 */
[----:B------:R-:W3:Y:S01]  /*57140*/  LDL.LU.64 R6, [R1+0x1688] ;  /* 0x0016880001067983 */ /* 0x000ee20000300a00 */
[C---:B--2---:R-:W-:Y:S08]  /*57150*/  HMMA.16816.F32.BF16 R24, R16.reuse, R12, R24 ;  /* 0x0000000c1018723c */ /* 0x044ff00000041818 */
[----:B---3--:R-:W-:Y:S01]  /*57160*/  HMMA.16816.F32.BF16 R4, R16, R8, R4 ;  /* 0x000000081004723c */ /* 0x008fe20000041804 */
[----:B------:R-:W-:-:S02]  /*57170*/  IMAD.MOV.U32 R3, RZ, RZ, R12 ;  /* 0x000000ffff037224 */ /* 0x000fc400078e000c */
[----:B------:R-:W-:Y:S11]  /*57180*/  IMAD.MOV.U32 R2, RZ, RZ, R13 ;  /* 0x000000ffff027224 */ /* 0x000ff600078e000d */
[----:B------:R-:W-:Y:S09]  /*57190*/  @!UPT UIADD3 URZ, URZ, URZ, URZ ;  /* 0x0000003f3f3ff290 */ /* 0x000ff2000fffe03f */
[----:B------:R0:W-:Y:S01]  /*571a0*/  STL.64 [R1+0xb10], R4 ;  /* 0x000b100401007387 */ /* 0x0001e20000100a00 */
[----:B------:R-:W-:Y:S02]  /*571b0*/  STL.64 [R1+0xb18], R6 ;  /* 0x000b180601007387 */ /* 0x000fe40000100a00 */
[----:B0-----:R-:W-:Y:S02]  /*571c0*/  IMAD.MOV.U32 R5, RZ, RZ, R8 ;  /* 0x000000ffff057224 */ /* 0x001fe400078e0008 */
[----:B------:R-:W-:Y:S02]  /*571d0*/  IMAD.MOV.U32 R4, RZ, RZ, R9 ;  /* 0x000000ffff047224 */ /* 0x000fe400078e0009 */
[----:B------:R-:W2:Y:S01]  /*571e0*/  LDL.LU.64 R8, [R1+0x1560] ;  /* 0x0015600001087983 */ /* 0x000ea20000300a00 */
[----:B------:R-:W2:Y:S02]  /*571f0*/  LDL.LU.64 R10, [R1+0x1568] ;  /* 0x00156800010a7983 */ /* 0x000ea40000300a00 */
[----:B------:R-:W-:Y:S02]  /*57200*/  STL.64 [R1+0xb40], R24 ;  /* 0x000b401801007387 */ /* 0x000fe40000100a00 */
[----:B------:R0:W-:Y:S02]  /*57210*/  STL.64 [R1+0xb48], R26 ;  /* 0x000b481a01007387 */ /* 0x0001e40000100a00 */
[----:B0-----:R-:W3:Y:S01]  /*57220*/  LDL.LU.64 R26, [R1+0x5b88] ;  /* 0x005b8800011a7983 */ /* 0x001ee20000300a00 */
[----:B------:R-:W2:Y:S02]  /*57230*/  LDL.LU.64 R24, [R1+0x5b80] ;  /* 0x005b800001187983 */ /* 0x000ea40000300a00 */
[----:B------:R-:W4:Y:S02]  /*57240*/  LDL.LU.64 R12, [R1+0x5b78] ;  /* 0x005b7800010c7983 */ /* 0x000f240000300a00 */
[----:B----4-:R-:W-:Y:S01]  /*57250*/  HMMA.16816.F32.BF16 R12, R16, R12, R20 ;  /* 0x0000000c100c723c */ /* 0x010fe20000041814 */
[----:B------:R-:W4:Y:S11]  /*57260*/  LDL.LU.64 R20, [R1+0x5b70] ;  /* 0x005b700001147983 */ /* 0x000f360000300a00 */
[----:B------:R-:W-:Y:S11]  /*57270*/  @!UPT UIADD3 URZ, URZ, URZ, URZ ;  /* 0x0000003f3f3ff290 */ /* 0x000ff6000fffe03f */
[----:B------:R-:W-:Y:S01]  /*57280*/  STL.64 [R1+0xb60], R12 ;  /* 0x000b600c01007387 */ /* 0x000fe20000100a00 */
[----:B------:R-:W-:Y:S02]  /*57290*/  STL.64 [R1+0xb68], R14 ;  /* 0x000b680e01007387 */ /* 0x000fe40000100a00 */
[----:B------:R-:W0:Y:S02]  /*572a0*/  LDSM.16.MT88.4 R12, [R0+0x200] ;  /* 0x00020000000c783b */ /* 0x000e240000004200 */
[----:B0-----:R-:W-:Y:S02]  /*572b0*/  STL.64 [R1+0x5a08], R14 ;  /* 0x005a080e01007387 */ /* 0x001fe40000100a00 */
[----:B------:R0:W-:Y:S02]  /*572c0*/  STL.64 [R1+0x5a00], R12 ;  /* 0x005a000c01007387 */ /* 0x0001e40000100a00 */
[----:B0-----:R-:W2:Y:S04]  /*572d0*/  LDL.64 R12, [R1+0x80] ;  /* 0x00008000010c7983 */ /* 0x001ea80000100a00 */
[----:B--2---:R4:W-:Y:S02]  /*572e0*/  STL.64 [R1+0x5b18], R12 ;  /* 0x005b180c01007387 */ /* 0x0049e40000100a00 */
[----:B----4-:R-:W-:-:S02]  /*572f0*/  IMAD.MOV.U32 R12, RZ, RZ, R21 ;  /* 0x000000ffff0c7224 */ /* 0x010fc400078e0015 */
[----:B------:R-:W-:-:S05]  /*57300*/  IMAD.MOV.U32 R13, RZ, RZ, R20 ;  /* 0x000000ffff0d7224 */ /* 0x000fca00078e0014 */
[----:B------:R0:W-:Y:S04]  /*57310*/  STL.64 [R1+0x5b30], R12 ;  /* 0x005b300c01007387 */ /* 0x0001e80000100a00 */
[----:B0-----:R-:W2:Y:S04]  /*57320*/  LDL.64 R12, [R1+0xa0] ;  /* 0x0000a000010c7983 */ /* 0x001ea80000100a00 */
[----:B--2---:R0:W-:Y:S02]  /*57330*/  STL.64 [R1+0x5b48], R12 ;  /* 0x005b480c01007387 */ /* 0x0041e40000100a00 */
[----:B0-----:R-:W-:Y:S02]  /*57340*/  HMMA.16816.F32.BF16 R12, R16, R24, R8 ;  /* 0x00000018100c723c */ /* 0x001fe40000041808 */
[----:B------:R-:W2:Y:S01]  /*57350*/  LDL.LU.64 R8, [R1+0x1550] ;  /* 0x0015500001087983 */ /* 0x000ea20000300a00 */
[----:B------:R-:W2:Y:S11]  /*57360*/  LDL.LU.64 R10, [R1+0x1558] ;  /* 0x00155800010a7983 */ /* 0x000eb60000300a00 */
[----:B------:R-:W-:Y:S09]  /*57370*/  @!UPT UIADD3 URZ, URZ, URZ, URZ ;  /* 0x0000003f3f3ff290 */ /* 0x000ff2000fffe03f */
[----:B------:R0:W-:Y:S01]  /*57380*/  STL.64 [R1+0xb90], R12 ;  /* 0x000b900c01007387 */ /* 0x0001e20000100a00 */
[----:B------:R-:W-:Y:S03]  /*57390*/  STL.64 [R1+0xb98], R14 ;  /* 0x000b980e01007387 */ /* 0x000fe60000100a00 */
[----:B0-----:R-:W4:Y:S04]  /*573a0*/  LDL.64 R12, [R1+0xb0] ;  /* 0x0000b000010c7983 */ /* 0x001f280000100a00 */
[----:B----4-:R0:W-:Y:S04]  /*573b0*/  STL.64 [R1+0x5b60], R12 ;  /* 0x005b600c01007387 */ /* 0x0101e80000100a00 */
[----:B0-----:R-:W2:Y:S01]  /*573c0*/  LDL.64 R12, [R1+0xc0] ;  /* 0x0000c000010c7983 */ /* 0x001ea20000100a00 */
[----:B------:R-:W4:Y:S02]  /*573d0*/  LDL.LU.64 R20, [R1+0xd10] ;  /* 0x000d100001147983 */ /* 0x000f240000300a00 */
[----:B------:R-:W2:Y:S02]  /*573e0*/  LDL.LU.64 R22, [R1+0xd18] ;  /* 0x000d180001167983 */ /* 0x000ea40000300a00 */
[----:B--2---:R-:W-:Y:S01]  /*573f0*/  STL.64 [R1+0x5af8], R22 ;  /* 0x005af81601007387 */ /* 0x004fe20000100a00 */
[----:B----4-:R0:W-:Y:S02]  /*57400*/  STL.64 [R1+0x5af0], R20 ;  /* 0x005af01401007387 */ /* 0x0101e40000100a00 */
[----:B0-----:R-:W-:-:S02]  /*57410*/  IMAD.MOV.U32 R20, RZ, RZ, R29 ;  /* 0x000000ffff147224 */ /* 0x001fc400078e001d */
[----:B------:R-:W-:-:S05]  /*57420*/  IMAD.MOV.U32 R21, RZ, RZ, R28 ;  /* 0x000000ffff157224 */ /* 0x000fca00078e001c */
[----:B------:R0:W-:Y:S01]  /*57430*/  STL.64 [R1+0x5b10], R20 ;  /* 0x005b101401007387 */ /* 0x0001e20000100a00 */
[----:B------:R-:W-:Y:S03]  /*57440*/  STL.64 [R1+0x5a80], R24 ;  /* 0x005a801801007387 */ /* 0x000fe60000100a00 */
[----:B0-----:R-:W2:Y:S01]  /*57450*/  LDL.LU.64 R20, [R1+0x1440] ;  /* 0x0014400001147983 */ /* 0x001ea20000300a00 */
[----:B------:R-:W4:Y:S03]  /*57460*/  LDL.LU.64 R22, [R1+0x1448] ;  /* 0x0014480001167983 */ /* 0x000f260000300a00 */
[----:B----4-:R-:W-:Y:S01]  /*57470*/  STL.64 [R1+0x5b28], R22 ;  /* 0x005b281601007387 */ /* 0x010fe20000100a00 */
[----:B--2---:R0:W-:Y:S03]  /*57480*/  STL.64 [R1+0x5b20], R20 ;  /* 0x005b201401007387 */ /* 0x0041e60000100a00 */
[----:B0-----:R-:W2:Y:S01]  /*57490*/  LDL.LU.64 R20, [R1+0x1450] ;  /* 0x0014500001147983 */ /* 0x001ea20000300a00 */
[----:B------:R-:W4:Y:S03]  /*574a0*/  LDL.LU.64 R22, [R1+0x1458] ;  /* 0x0014580001167983 */ /* 0x000f260000300a00 */
[----:B----4-:R-:W-:Y:S01]  /*574b0*/  STL.64 [R1+0x5b40], R22 ;  /* 0x005b401601007387 */ /* 0x010fe20000100a00 */
[----:B--2---:R0:W-:Y:S03]  /*574c0*/  STL.64 [R1+0x5b38], R20 ;  /* 0x005b381401007387 */ /* 0x0041e60000100a00 */
[----:B0-----:R-:W2:Y:S01]  /*574d0*/  LDL.LU.64 R20, [R1+0x1460] ;  /* 0x0014600001147983 */ /* 0x001ea20000300a00 */
[----:B------:R-:W4:Y:S02]  /*574e0*/  LDL.LU.64 R22, [R1+0x1468] ;  /* 0x0014680001167983 */ /* 0x000f240000300a00 */
[----:B------:R-:W-:-:S02]  /*574f0*/  IMAD.MOV.U32 R24, RZ, RZ, R5 ;  /* 0x000000ffff187224 */ /* 0x000fc400078e0005 */
[----:B------:R-:W-:Y:S01]  /*57500*/  IMAD.MOV.U32 R25, RZ, RZ, R4 ;  /* 0x000000ffff197224 */ /* 0x000fe200078e0004 */
[----:B------:R-:W-:Y:S01]  /*57510*/  HMMA.16816.F32.BF16 R8, R16, R12, R8 ;  /* 0x0000000c1008723c */ /* 0x000fe20000041808 */
[----:B----4-:R-:W-:Y:S01]  /*57520*/  STL.64 [R1+0x5b58], R22 ;  /* 0x005b581601007387 */ /* 0x010fe20000100a00 */
[----:B--2---:R0:W-:Y:S03]  /*57530*/  STL.64 [R1+0x5b50], R20 ;  /* 0x005b501401007387 */ /* 0x0041e60000100a00 */
[----:B0-----:R-:W2:Y:S01]  /*57540*/  LDL.LU.64 R20, [R1+0x1470] ;  /* 0x0014700001147983 */ /* 0x001ea20000300a00 */
[----:B------:R-:W2:Y:S02]  /*57550*/  LDL.LU.64 R22, [R1+0x1478] ;  /* 0x0014780001167983 */ /* 0x000ea40000300a00 */
[----:B------:R-:W4:Y:S02]  /*57560*/  LDL.LU.64 R4, [R1+0x1420] ;  /* 0x0014200001047983 */ /* 0x000f240000300a00 */
[----:B------:R-:W2:Y:S02]  /*57570*/  LDL.LU.64 R6, [R1+0x1428] ;  /* 0x0014280001067983 */ /* 0x000ea40000300a00 */
[----:B--2---:R-:W-:Y:S01]  /*57580*/  STL.64 [R1+0x5b08], R6 ;  /* 0x005b080601007387 */ /* 0x004fe20000100a00 */
[----:B----4-:R0:W-:Y:S03]  /*57590*/  STL.64 [R1+0x5b00], R4 ;  /* 0x005b000401007387 */ /* 0x0101e60000100a00 */
[----:B0-----:R-:W2:Y:S01]  /*575a0*/  LDL.LU.64 R4, [R1+0x1430] ;  /* 0x0014300001047983 */ /* 0x001ea20000300a00 */
[----:B------:R-:W2:Y:S02]  /*575b0*/  LDL.LU.64 R6, [R1+0x1438] ;  /* 0x0014380001067983 */ /* 0x000ea40000300a00 */
[----:B------:R-:W-:Y:S04]  /*575c0*/  STL.64 [R1+0x5a88], R24 ;  /* 0x005a881801007387 */ /* 0x000fe80000100a00 */
[----:B------:R0:W-:Y:S01]  /*575d0*/  STL.64 [R1+0xbb0], R8 ;  /* 0x000bb00801007387 */ /* 0x0001e20000100a00 */
[----:B------:R1:W-:Y:S04]  /*575e0*/  STL.64 [R1+0xbb8], R10 ;  /* 0x000bb80a01007387 */ /* 0x0003e80000100a00 */
[----:B0-----:R-:W4:Y:S01]  /*575f0*/  LDL.LU.64 R8, [R1+0x5b68] ;  /* 0x005b680001087983 */ /* 0x001f220000300a00 */
[----:B-1----:R-:W-:-:S02]  /*57600*/  IMAD.MOV.U32 R11, RZ, RZ, R12 ;  /* 0x000000ffff0b7224 */ /* 0x002fc400078e000c */
[----:B------:R-:W-:Y:S02]  /*57610*/  IMAD.MOV.U32 R10, RZ, RZ, R13 ;  /* 0x000000ffff0a7224 */ /* 0x000fe400078e000d */
[----:B------:R-:W2:Y:S02]  /*57620*/  LDL.LU.64 R12, [R1+0x5b60] ;  /* 0x005b6000010c7983 */ /* 0x000ea40000300a00 */
        /* <DEDUP_REMOVED lines=8> */
[----:B------:R-:W2:Y:S02]  /*576b0*/  LDL.LU.64 R12, [R1+0x5b48] ;  /* 0x005b4800010c7983 */ /* 0x000ea40000300a00 */
        /* <DEDUP_REMOVED lines=14> */
[----:B------:R-:W-:Y:S03]  /*577a0*/  STL.64 [R1+0xc08], R14 ;  /* 0x000c080e01007387 */ /* 0x000fe60000100a00 */
[----:B0-----:R-:W2:Y:S02]  /*577b0*/  LDL.LU.64 R12, [R1+0x5b18] ;  /* 0x005b1800010c7983 */ /* 0x001ea40000300a00 */
[C---:B--2---:R-:W-:Y:S11]  /*577c0*/  HMMA.16816.F32.BF16 R20, R16.reuse, R12, R20 ;  /* 0x0000000c1014723c */ /* 0x044ff60000041814 */
[----:B------:R-:W-:Y:S11]  /*577d0*/  @!UPT UIADD3 URZ, URZ, URZ, URZ ;  /* 0x0000003f3f3ff290 */ /* 0x000ff6000fffe03f */
[----:B------:R-:W-:Y:S01]  /*577e0*/  @!UPT UIADD3 URZ, URZ, URZ, URZ ;  /* 0x0000003f3f3ff290 */ /* 0x000fe2000fffe03f */
[----:B------:R0:W-:Y:S01]  /*577f0*/  STL.64 [R1+0xc20], R20 ;  /* 0x000c201401007387 */ /* 0x0001e20000100a00 */
[----:B------:R-:W-:Y:S03]  /*57800*/  STL.64 [R1+0xc28], R22 ;  /* 0x000c281601007387 */ /* 0x000fe60000100a00 */
[----:B0-----:R-:W2:Y:S01]  /*57810*/  LDL.LU.64 R20, [R1+0x5b10] ;  /* 0x005b100001147983 */ /* 0x001ea20000300a00 */
[----:B------:R0:W-:Y:S03]  /*57820*/  STL.64 [R1+0x5a28], R12 ;  /* 0x005a280c01007387 */ /* 0x0001e60000100a00 */
[----:B0-----:R-:W3:Y:S04]  /*57830*/  LDL R12, [R1+0x60] ;  /* 0x00006000010c7983 */ /* 0x001ee80000100800 */
[----:B------:R-:W3:Y:S01]  /*57840*/  LDL R13, [R1+0x64] ;  /* 0x00006400010d7983 */ /* 0x000ee20000100800 */
[C---:B--2---:R-:W-:Y:S03]  /*57850*/  HMMA.16816.F32.BF16 R20, R16.reuse, R20, R4 ;  /* 0x000000141014723c */ /* 0x044fe60000041804 */
[----:B------:R-:W3:Y:S01]  /*57860*/  LDL.LU.64 R6, [R1+0x5b08] ;  /* 0x005b080001067983 */ /* 0x000ee20000300a00 */
[----:B------:R-:W3:Y:S11]  /*57870*/  LDL.LU.64 R4, [R1+0x5b00] ;  /* 0x005b000001047983 */ /* 0x000ef60000300a00 */
[----:B------:R-:W-:Y:S08]  /*57880*/  @!UPT UIADD3 URZ, URZ, URZ, URZ ;  /* 0x0000003f3f3ff290 */ /* 0x000ff0000fffe03f */
[----:B------:R-:W-:Y:S01]  /*57890*/  STL.64 [R1+0xc40], R20 ;  /* 0x000c401401007387 */ /* 0x000fe20000100a00 */
[----:B------:R0:W-:Y:S03]  /*578a0*/  STL.64 [R1+0xc48], R22 ;  /* 0x000c481601007387 */ /* 0x0001e60000100a00 */
[----:B0-----:R-:W4:Y:S01]  /*578b0*/  LDL.LU.64 R22, [R1+0x5af8] ;  /* 0x005af80001167983 */ /* 0x001f220000300a00 */
[----:B------:R-:W4:Y:S01]  /*578c0*/  LDL.LU.64 R20, [R1+0x5af0] ;  /* 0x005af00001147983 */ /* 0x000f220000300a00 */
[C---:B---3--:R-:W-:Y:S02]  /*578d0*/  HMMA.16816.F32.BF16 R12, R16.reuse, R12, R4 ;  /* 0x0000000c100c723c */ /* 0x048fe40000041804 */
[----:B------:R-:W2:Y:S01]  /*578e0*/  LDL.LU.64 R6, [R1+0x5ae8] ;  /* 0x005ae80001067983 */ /* 0x000ea20000300a00 */
[----:B------:R-:W3:Y:S11]  /*578f0*/  LDL.LU.64 R4, [R1+0x5ae0] ;  /* 0x005ae00001047983 */ /* 0x000ef60000300a00 */
[----:B------:R-:W-:Y:S09]  /*57900*/  @!UPT UIADD3 URZ, URZ, URZ, URZ ;  /* 0x0000003f3f3ff290 */ /* 0x000ff2000fffe03f */
[----:B------:R-:W-:Y:S01]  /*57910*/  STL.64 [R1+0xc60], R12 ;  /* 0x000c600c01007387 */ /* 0x000fe20000100a00 */
[----:B------:R4:W-:Y:S02]  /*57920*/  STL.64 [R1+0xc68], R14 ;  /* 0x000c680e01007387 */ /* 0x0009e40000100a00 */
[----:B----4-:R-:W-:Y:S01]  /*57930*/  HMMA.16816.F32.BF16 R12, R16, R8, R20 ;  /* 0x00000008100c723c */ /* 0x010fe20000041814 */
[----:B------:R-:W4:Y:S01]  /*57940*/  LDL.LU.64 R20, [R1+0xcf0] ;  /* 0x000cf00001147983 */ /* 0x000f220000300a00 */
[----:B------:R-:W4:Y:S11]  /*57950*/  LDL.LU.64 R22, [R1+0xcf8] ;  /* 0x000cf80001167983 */ /* 0x000f360000300a00 */
[----:B------:R-:W-:Y:S10]  /*57960*/  @!UPT UIADD3 URZ, URZ, URZ, URZ ;  /* 0x0000003f3f3ff290 */ /* 0x000ff4000fffe03f */
[----:B------:R0:W-:Y:S01]  /*57970*/  STL.64 [R1+0xc90], R12 ;  /* 0x000c900c01007387 */ /* 0x0001e20000100a00 */
[----:B------:R1:W-:Y:S03]  /*57980*/  STL.64 [R1+0xc98], R14 ;  /* 0x000c980e01007387 */ /* 0x0003e60000100a00 */
[----:B0-----:R-:W2:Y:S01]  /*57990*/  LDL.LU.64 R12, [R1+0x1580] ;  /* 0x00158000010c7983 */ /* 0x001ea20000300a00 */
[----:B-1----:R-:W2:Y:S03]  /*579a0*/  LDL.LU.64 R14, [R1+0x1588] ;  /* 0x00158800010e7983 */ /* 0x002ea60000300a00 */
[----:B--2---:R-:W-:Y:S01]  /*579b0*/  STL.64 [R1+0x5a98], R14 ;  /* 0x005a980e01007387 */ /* 0x004fe20000100a00 */
[----:B------:R3:W-:Y:S02]  /*579c0*/  STL.64 [R1+0x5a90], R12 ;  /* 0x005a900c01007387 */ /* 0x0007e40000100a00 */
[----:B---3--:R-:W-:-:S02]  /*579d0*/  IMAD.MOV.U32 R12, RZ, RZ, R4 ;  /* 0x000000ffff0c7224 */ /* 0x008fc400078e0004 */
[----:B------:R-:W-:Y:S01]  /*579e0*/  IMAD.MOV.U32 R13, RZ, RZ, R5 ;  /* 0x000000ffff0d7224 */ /* 0x000fe200078e0005 */
[----:B------:R-:W4:Y:S01]  /*579f0*/  LDL.LU R4, [R1+0x5adc] ;  /* 0x005adc0001047983 */ /* 0x000f220000300800 */
[----:B------:R-:W4:Y:S03]  /*57a00*/  LDL.LU R5, [R1+0x5ad8] ;  /* 0x005ad80001057983 */ /* 0x000f260000300800 */
[----:B------:R-:W-:Y:S01]  /*57a10*/  STL.64 [R1+0x5ab0], R12 ;  /* 0x005ab00c01007387 */ /* 0x000fe20000100a00 */
[----:B------:R0:W-:Y:S03]  /*57a20*/  STL.64 [R1+0x5a18], R8 ;  /* 0x005a180801007387 */ /* 0x0001e60000100a00 */
[----:B0-----:R-:W2:Y:S01]  /*57a30*/  LDL.64 R8, [R1+0x90] ;  /* 0x0000900001087983 */ /* 0x001ea20000100a00 */
[----:B------:R-:W-:-:S02]  /*57a40*/  IMAD.MOV.U32 R12, RZ, RZ, R27 ;  /* 0x000000ffff0c7224 */ /* 0x000fc400078e001b */
[----:B------:R-:W-:Y:S01]  /*57a50*/  IMAD.MOV.U32 R13, RZ, RZ, R26 ;  /* 0x000000ffff0d7224 */ /* 0x000fe200078e001a */
[----:B--2---:R0:W-:Y:S02]  /*57a60*/  STL.64 [R1+0x5a30], R8 ;  /* 0x005a300801007387 */ /* 0x0041e40000100a00 */
[----:B0-----:R-:W-:Y:S02]  /*57a70*/  IMAD.MOV.U32 R8, RZ, RZ, R25 ;  /* 0x000000ffff087224 */ /* 0x001fe400078e0019 */
[----:B------:R-:W-:Y:S02]  /*57a80*/  IMAD.MOV.U32 R9, RZ, RZ, R24 ;  /* 0x000000ffff097224 */ /* 0x000fe400078e0018 */
[----:B------:R-:W2:Y:S01]  /*57a90*/  LDL.LU.64 R24, [R1+0x1590] ;  /* 0x0015900001187983 */ /* 0x000ea20000300a00 */
[----:B------:R-:W3:Y:S03]  /*57aa0*/  LDL.LU.64 R26, [R1+0x1598] ;  /* 0x00159800011a7983 */ /* 0x000ee60000300a00 */
[----:B---3--:R-:W-:Y:S01]  /*57ab0*/  STL.64 [R1+0x5aa8], R26 ;  /* 0x005aa81a01007387 */ /* 0x008fe20000100a00 */
[----:B--2---:R0:W-:Y:S03]  /*57ac0*/  STL.64 [R1+0x5aa0], R24 ;  /* 0x005aa01801007387 */ /* 0x0041e60000100a00 */
[----:B0-----:R-:W2:Y:S01]  /*57ad0*/  LDL.LU.64 R24, [R1+0x15a0] ;  /* 0x0015a00001187983 */ /* 0x001ea20000300a00 */
[----:B------:R-:W3:Y:S01]  /*57ae0*/  LDL.LU.64 R26, [R1+0x15a8] ;  /* 0x0015a800011a7983 */ /* 0x000ee20000300a00 */
[----:B----4-:R-:W-:Y:S02]  /*57af0*/  HMMA.16816.F32.BF16 R16, R16, R4, R20 ;  /* 0x000000041010723c */ /* 0x010fe40000041814 */
[----:B---3--:R-:W-:Y:S01]  /*57b00*/  STL.64 [R1+0x5ac0], R26 ;  /* 0x005ac01a01007387 */ /* 0x008fe20000100a00 */
[----:B--2---:R0:W-:Y:S03]  /*57b10*/  STL.64 [R1+0x5ab8], R24 ;  /* 0x005ab81801007387 */ /* 0x0041e60000100a00 */
[----:B0-----:R-:W2:Y:S01]  /*57b20*/  LDL.LU.64 R24, [R1+0x15b0] ;  /* 0x0015b00001187983 */ /* 0x001ea20000300a00 */
[----:B------:R-:W2:Y:S02]  /*57b30*/  LDL.LU.64 R26, [R1+0x15b8] ;  /* 0x0015b800011a7983 */ /* 0x000ea40000300a00 */
[----:B------:R0:W-:Y:S02]  /*57b40*/  STL.64 [R1+0x5a48], R8 ;  /* 0x005a480801007387 */ /* 0x0001e40000100a00 */
[----:B0-----:R-:W-:-:S02]  /*57b50*/  IMAD.MOV.U32 R8, RZ, RZ, R29 ;  /* 0x000000ffff087224 */ /* 0x001fc400078e001d */
[----:B------:R-:W-:-:S05]  /*57b60*/  IMAD.MOV.U32 R9, RZ, RZ, R28 ;  /* 0x000000ffff097224 */ /* 0x000fca00078e001c */
[----:B------:R0:W-:Y:S02]  /*57b70*/  STL.64 [R1+0x5a60], R8 ;  /* 0x005a600801007387 */ /* 0x0001e40000100a00 */
[----:B0-----:R-:W-:Y:S02]  /*57b80*/  IMAD.MOV.U32 R8, RZ, RZ, R11 ;  /* 0x000000ffff087224 */ /* 0x001fe400078e000b */
[----:B------:R-:W-:-:S05]  /*57b90*/  IMAD.MOV.U32 R9, RZ, RZ, R10 ;  /* 0x000000ffff097224 */ /* 0x000fca00078e000a */
[----:B------:R-:W-:Y:S01]  /*57ba0*/  STL.64 [R1+0x5a78], R8 ;  /* 0x005a780801007387 */ /* 0x000fe20000100a00 */
[----:B------:R-:W2:Y:S02]  /*57bb0*/  LDL.LU.64 R22, [R1+0x5ad0] ;  /* 0x005ad00001167983 */ /* 0x000ea40000300a00 */
[----:B------:R-:W2:Y:S02]  /*57bc0*/  LDL.LU.64 R20, [R1+0x5ac8] ;  /* 0x005ac80001147983 */ /* 0x000ea40000300a00 */
[----:B------:R0:W-:Y:S01]  /*57bd0*/  STL.64 [R1+0xc80], R16 ;  /* 0x000c801001007387 */ /* 0x0001e20000100a00 */
[----:B------:R-:W-:Y:S04]  /*57be0*/  STL.64 [R1+0xc88], R18 ;  /* 0x000c881201007387 */ /* 0x000fe80000100a00 */
[----:B0-----:R-:W3:Y:S01]  /*57bf0*/  LDL.64 R16, [R1] ;  /* 0x0000000001107983 */ /* 0x001ee20000100a00 */
[----:B------:R-:W-:Y:S01]  /*57c00*/  STL.64 [R1+0x5a10], R4 ;  /* 0x005a100401007387 */ /* 0x000fe20000100a00 */
[C---:B--2---:R-:W-:Y:S02]  /*57c10*/  HMMA.16816.F32.BF16 R12, R20.reuse, R12, R24 ;  /* 0x0000000c140c723c */ /* 0x044fe40000041818 */
[----:B------:R-:W2:Y:S01]  /*57c20*/  LDL.LU.64 R26, [R1+0x5ac0] ;  /* 0x005ac000011a7983 */ /* 0x000ea20000300a00 */
[----:B------:R-:W2:Y:S11]  /*57c30*/  LDL.LU.64 R24, [R1+0x5ab8] ;  /* 0x005ab80001187983 */ /* 0x000eb60000300a00 */
[----:B------:R-:W-:Y:S09]  /*57c40*/  @!UPT UIADD3 URZ, URZ, URZ, URZ ;  /* 0x0000003f3f3ff290 */ /* 0x000ff2000fffe03f */
[----:B------:R0:W-:Y:S01]  /*57c50*/  STL.64 [R1+0xcb0], R12 ;  /* 0x000cb00c01007387 */ /* 0x0001e20000100a00 */
[----:B------:R2:W-:Y:S03]  /*57c60*/  STL.64 [R1+0xcb8], R14 ;  /* 0x000cb80e01007387 */ /* 0x0005e60000100a00 */
[----:B0-----:R-:W2:Y:S01]  /*57c70*/  LDL.LU.64 R12, [R1+0x5ab0] ;  /* 0x005ab000010c7983 */ /* 0x001ea20000300a00 */
[----:B------:R-:W-:Y:S02]  /*57c80*/  IMAD.MOV.U32 R8, RZ, RZ, R7 ;  /* 0x000000ffff087224 */ /* 0x000fe400078e0007 */
[----:B------:R-:W-:Y:S01]  /*57c90*/  IMAD.MOV.U32 R9, RZ, RZ, R6 ;  /* 0x000000ffff097224 */ /* 0x000fe200078e0006 */
[C---:B--2---:R-:W-:Y:S01]  /*57ca0*/  HMMA.16816.F32.BF16 R12, R20.reuse, R12, R24 ;  /* 0x0000000c140c723c */ /* 0x044fe20000041818 */
[----:B------:R-:W2:Y:S01]  /*57cb0*/  LDL.LU.64 R26, [R1+0x5aa8] ;  /* 0x005aa800011a7983 */ /* 0x000ea20000300a00 */
[----:B------:R-:W2:Y:S11]  /*57cc0*/  LDL.LU.64 R24, [R1+0x5aa0] ;  /* 0x005aa00001187983 */ /* 0x000eb60000300a00 */
[----:B------:R-:W-:Y:S10]  /*57cd0*/  @!UPT UIADD3 URZ, URZ, URZ, URZ ;  /* 0x0000003f3f3ff290 */ /* 0x000ff4000fffe03f */
[----:B------:R-:W-:Y:S01]  /*57ce0*/  STL.64 [R1+0xcd0], R12 ;  /* 0x000cd00c01007387 */ /* 0x000fe20000100a00 */
[----:B------:R0:W-:Y:S03]  /*57cf0*/  STL.64 [R1+0xcd8], R14 ;  /* 0x000cd80e01007387 */ /* 0x0001e60000100a00 */
[----:B0-----:R-:W4:Y:S01]  /*57d00*/  LDL.LU.64 R14, [R1+0x5a98] ;  /* 0x005a9800010e7983 */ /* 0x001f220000300a00 */
[----:B------:R-:W4:Y:S01]  /*57d10*/  LDL.LU.64 R12, [R1+0x5a90] ;  /* 0x005a9000010c7983 */ /* 0x000f220000300a00 */
[C---:B--2---:R-:W-:Y:S02]  /*57d20*/  HMMA.16816.F32.BF16 R8, R20.reuse, R8, R24 ;  /* 0x000000081408723c */ /* 0x044fe40000041818 */
[----:B------:R-:W4:Y:S11]  /*57d30*/  LDL.LU.64 R24, [R1+0x5a88] ;  /* 0x005a880001187983 */ /* 0x000f360000300a00 */
[----:B------:R-:W-:Y:S10]  /*57d40*/  @!UPT UIADD3 URZ, URZ, URZ, URZ ;  /* 0x0000003f3f3ff290 */ /* 0x000ff4000fffe03f */
[----:B------:R-:W-:Y:S01]  /*57d50*/  STL.64 [R1+0xcf0], R8 ;  /* 0x000cf00801007387 */ /* 0x000fe20000100a00 */
[----:B------:R4:W-:Y:S02]  /*57d60*/  STL.64 [R1+0xcf8], R10 ;  /* 0x000cf80a01007387 */ /* 0x0009e40000100a00 */
[----:B----4-:R-:W-:Y:S01]  /*57d70*/  HMMA.16816.F32.BF16 R8, R20, R24, R12 ;  /* 0x000000181408723c */ /* 0x010fe2000004180c */
[----:B------:R-:W2:Y:S01]  /*57d80*/  LDL.LU.64 R24, [R1+0xd50] ;  /* 0x000d500001187983 */ /* 0x000ea20000300a00 */
[----:B------:R-:W2:Y:S11]  /*57d90*/  LDL.LU.64 R26, [R1+0xd58] ;  /* 0x000d5800011a7983 */ /* 0x000eb60000300a00 */
[----:B------:R-:W-:Y:S10]  /*57da0*/  @!UPT UIADD3 URZ, URZ, URZ, URZ ;  /* 0x0000003f3f3ff290 */ /* 0x000ff4000fffe03f */
[----:B------:R0:W-:Y:S01]  /*57db0*/  STL.64 [R1+0xd10], R8 ;  /* 0x000d100801007387 */ /* 0x0001e20000100a00 */
[----:B------:R1:W-:Y:S03]  /*57dc0*/  STL.64 [R1+0xd18], R10 ;  /* 0x000d180a01007387 */ /* 0x0003e60000100a00 */
[----:B0-----:R-:W4:Y:S01]  /*57dd0*/  LDL.LU.64 R8, [R1+0xd90] ;  /* 0x000d900001087983 */ /* 0x001f220000300a00 */
[----:B-1----:R-:W4:Y:S02]  /*57de0*/  LDL.LU.64 R10, [R1+0xd98] ;  /* 0x000d9800010a7983 */ /* 0x002f240000300a00 */
[----:B------:R-:W2:Y:S02]  /*57df0*/  LDL.LU.64 R12, [R1+0x13b0] ;  /* 0x0013b000010c7983 */ /* 0x000ea40000300a00 */
[----:B------:R-:W2:Y:S02]  /*57e00*/  LDL.LU.64 R14, [R1+0x13b8] ;  /* 0x0013b800010e7983 */ /* 0x000ea40000300a00 */
[----:B--2---:R-:W-:Y:S01]  /*57e10*/  STL.64 [R1+0x5a40], R14 ;  /* 0x005a400e01007387 */ /* 0x004fe20000100a00 */
[----:B------:R0:W-:Y:S03]  /*57e20*/  STL.64 [R1+0x5a38], R12 ;  /* 0x005a380c01007387 */ /* 0x0001e60000100a00 */
[----:B0-----:R-:W2:Y:S01]  /*57e30*/  LDL.LU.64 R12, [R1+0x13c0] ;  /* 0x0013c000010c7983 */ /* 0x001ea20000300a00 */
[----:B------:R-:W2:Y:S02]  /*57e40*/  LDL.LU.64 R14, [R1+0x13c8] ;  /* 0x0013c800010e7983 */ /* 0x000ea40000300a00 */
[----:B------:R-:W-:-:S02]  /*57e50*/  IMAD.MOV.U32 R4, RZ, RZ, R3 ;  /* 0x000000ffff047224 */ /* 0x000fc400078e0003 */
[----:B------:R-:W-:-:S07]  /*57e60*/  IMAD.MOV.U32 R5, RZ, RZ, R2 ;  /* 0x000000ffff057224 */ /* 0x000fce00078e0002 */
[----:B------:R-:W-:Y:S01]  /*57e70*/  HMMA.16816.F32.BF16 R4, R20, R4, R24 ;  /* 0x000000041404723c */ /* 0x000fe20000041818 */
        /* <DEDUP_REMOVED lines=8> */
[----:B------:R-:W4:Y:S07]  /*57f00*/  LDL.LU.64 R24, [R1+0x5a80] ;  /* 0x005a800001187983 */ /* 0x000f2e0000300a00 */
[----:B------:R0:W-:Y:S01]  /*57f10*/  STL.64 [R1+0xd50], R4 ;  /* 0x000d500401007387 */ /* 0x0001e20000100a00 */
[----:B------:R-:W-:Y:S04]  /*57f20*/  STL.64 [R1+0xd58], R6 ;  /* 0x000d580601007387 */ /* 0x000fe80000100a00 */
[----:B0-----:R-:W2:Y:S04]  /*57f30*/  LDL.64 R4, [R1+0x60] ;  /* 0x0000600001047983 */ /* 0x001ea80000100a00 */
[----:B--2---:R0:W-:Y:S04]  /*57f40*/  STL.64 [R1+0x5a20], R4 ;  /* 0x005a200401007387 */ /* 0x0041e80000100a00 */
[----:B0-----:R-:W2:Y:S01]  /*57f50*/  LDL.LU.64 R4, [R1+0xd70] ;  /* 0x000d700001047983 */ /* 0x001ea20000300a00 */
[----:B------:R-:W2:Y:S02]  /*57f60*/  LDL.LU.64 R6, [R1+0xd78] ;  /* 0x000d780001067983 */ /* 0x000ea40000300a00 */
[----:B---3--:R-:W-:-:S02]  /*57f70*/  IMAD.MOV.U32 R3, RZ, RZ, R16 ;  /* 0x000000ffff037224 */ /* 0x008fc400078e0010 */
[----:B------:R-:W-:Y:S01]  /*57f80*/  IMAD.MOV.U32 R2, RZ, RZ, R17 ;  /* 0x000000ffff027224 */ /* 0x000fe200078e0011 */
[C---:B----4-:R-:W-:Y:S08]  /*57f90*/  HMMA.16816.F32.BF16 R8, R20.reuse, R24, R8 ;  /* 0x000000181408723c */ /* 0x050ff00000041808 */
[C---:B--2---:R-:W-:Y:S01]  /*57fa0*/  HMMA.16816.F32.BF16 R4, R20.reuse, R16, R4 ;  /* 0x000000101404723c */ /* 0x044fe20000041804 */
[----:B------:R-:W0:Y:S11]  /*57fb0*/  LDSM.16.MT88.4 R16, [R0+0x280] ;  /* 0x000280000010783b */ /* 0x000e360000004200 */
[----:B------:R-:W-:Y:S11]  /*57fc0*/  @!UPT UIADD3 URZ, URZ, URZ, URZ ;  /* 0x0000003f3f3ff290 */ /* 0x000ff6000fffe03f */
[----:B------:R1:W-:Y:S01]  /*57fd0*/  STL.64 [R1+0xd70], R4 ;  /* 0x000d700401007387 */ /* 0x0003e20000100a00 */
[----:B------:R2:W-:Y:S03]  /*57fe0*/  STL.64 [R1+0xd78], R6 ;  /* 0x000d780601007387 */ /* 0x0005e60000100a00 */
[----:B-1----:R-:W3:Y:S01]  /*57ff0*/  LDL.LU.64 R4, [R1+0xe20] ;  /* 0x000e200001047983 */ /* 0x002ee20000300a00 */
[----:B--2---:R-:W3:Y:S03]  /*58000*/  LDL.LU.64 R6, [R1+0xe28] ;  /* 0x000e280001067983 */ /* 0x004ee60000300a00 */
[----:B0-----:R-:W-:Y:S01]  /*58010*/  STL.64 [R1+0x5928], R18 ;  /* 0x0059281201007387 */ /* 0x001fe20000100a00 */
[----:B------:R0:W-:Y:S03]  /*58020*/  STL.64 [R1+0x5920], R16 ;  /* 0x0059201001007387 */ /* 0x0001e60000100a00 */
[----:B0-----:R-:W2:Y:S01]  /*58030*/  LDL.64 R16, [R1+0x70] ;  /* 0x0000700001107983 */ /* 0x001ea20000100a00 */
[----:B------:R0:W-:Y:S02]  /*58040*/  STL.64 [R1+0xd90], R8 ;  /* 0x000d900801007387 */ /* 0x0001e40000100a00 */
[----:B------:R1:W-:Y:S01]  /*58050*/  STL.64 [R1+0xd98], R10 ;  /* 0x000d980a01007387 */ /* 0x0003e20000100a00 */
[----:B0-----:R-:W1:Y:S02]  /*58060*/  LDL.LU.64 R8, [R1+0x5a78] ;  /* 0x005a780001087983 */ /* 0x001e640000300a00 */
[C---:B-1----:R-:W-:Y:S02]  /*58070*/  HMMA.16816.F32.BF16 R8, R20.reuse, R8, R12 ;  /* 0x000000081408723c */ /* 0x042fe4000004180c */
        /* <DEDUP_REMOVED lines=25> */
[----:B0-----:R-:W3:Y:S01]  /*58210*/  LDL.LU.64 R12, [R1+0x5a28] ;  /* 0x005a2800010c7983 */ /* 0x001ee20000300a00 */
[----:B------:R-:W-:Y:S02]  /*58220*/  IMAD.MOV.U32 R28, RZ, RZ, R9 ;  /* 0x000000ffff1c7224 */ /* 0x000fe400078e0009 */
[----:B------:R-:W-:Y:S02]  /*58230*/  IMAD.MOV.U32 R29, RZ, RZ, R8 ;  /* 0x000000ffff1d7224 */ /* 0x000fe400078e0008 */
[----:B------:R-:W4:Y:S01]  /*58240*/  LDL.LU.64 R8, [R1+0xe60] ;  /* 0x000e600001087983 */ /* 0x000f220000300a00 */
[----:B------:R-:W4:Y:S02]  /*58250*/  LDL.LU.64 R10, [R1+0xe68] ;  /* 0x000e6800010a7983 */ /* 0x000f240000300a00 */
[----:B------:R-:W-:Y:S02]  /*58260*/  STL [R1+0x59b0], R28 ;  /* 0x0059b01c01007387 */ /* 0x000fe40000100800 */
[----:B------:R-:W-:Y:S01]  /*58270*/  STL [R1+0x59ac], R29 ;  /* 0x0059ac1d01007387 */ /* 0x000fe20000100800 */
[----:B---3--:R-:W-:Y:S01]  /*58280*/  HMMA.16816.F32.BF16 R4, R20, R12, R4 ;  /* 0x0000000c1404723c */ /* 0x008fe20000041804 */
[----:B------:R-:W-:-:S02]  /*58290*/  IMAD.MOV.U32 R27, RZ, RZ, R12 ;  /* 0x000000ffff1b7224 */ /* 0x000fc400078e000c */
        /* <DEDUP_REMOVED lines=9> */
[----:B0-----:R-:W2:Y:S01]  /*58330*/  LDL.LU.64 R24, [R1+0x13a0] ;  /* 0x0013a00001187983 */ /* 0x001ea20000300a00 */
[----:B------:R-:W2:Y:S02]  /*58340*/  LDL.LU.64 R26, [R1+0x13a8] ;  /* 0x0013a800011a7983 */ /* 0x000ea40000300a00 */
[C---:B--2---:R-:W-:Y:S11]  /*58350*/  HMMA.16816.F32.BF16 R24, R20.reuse, R16, R24 ;  /* 0x000000101418723c */ /* 0x044ff60000041818 */
[----:B------:R-:W-:Y:S11]  /*58360*/  @!UPT UIADD3 URZ, URZ, URZ, URZ ;  /* 0x0000003f3f3ff290 */ /* 0x000ff6000fffe03f */
[----:B------:R-:W-:Y:S01]  /*58370*/  @!UPT UIADD3 URZ, URZ, URZ, URZ ;  /* 0x0000003f3f3ff290 */ /* 0x000fe2000fffe03f */
[----:B------:R0:W-:Y:S01]  /*58380*/  STL.64 [R1+0xe40], R24 ;  /* 0x000e401801007387 */ /* 0x0001e20000100a00 */
[----:B------:R-:W-:Y:S03]  /*58390*/  STL.64 [R1+0xe48], R26 ;  /* 0x000e481a01007387 */ /* 0x000fe60000100a00 */
[----:B0-----:R-:W2:Y:S01]  /*583a0*/  LDL.64 R24, [R1+0x10] ;  /* 0x0000100001187983 */ /* 0x001ea20000100a00 */
[----:B----4-:R-:W-:Y:S03]  /*583b0*/  HMMA.16816.F32.BF16 R8, R20, R4, R8 ;  /* 0x000000041408723c */ /* 0x010fe60000041808 */
[----:B--2---:R0:W-:Y:S04]  /*583c0*/  STL.64 [R1+0x59d0], R24 ;  /* 0x0059d01801007387 */ /* 0x0041e80000100a00 */
[----:B0-----:R-:W2:Y:S04]  /*583d0*/  LDL.64 R24, [R1+0x20] ;  /* 0x0000200001187983 */ /* 0x001ea80000100a00 */
[----:B--2---:R0:W-:Y:S04]  /*583e0*/  STL.64 [R1+0x59e8], R24 ;  /* 0x0059e81801007387 */ /* 0x0041e80000100a00 */
[----:B0-----:R-:W2:Y:S01]  /*583f0*/  LDL.64 R24, [R1+0x50] ;  /* 0x0000500001187983 */ /* 0x001ea20000100a00 */
[----:B------:R0:W-:Y:S03]  /*58400*/  STL.64 [R1+0x5950], R16 ;  /* 0x0059501001007387 */ /* 0x0001e60000100a00 */
[----:B0-----:R-:W4:Y:S01]  /*58410*/  LDL.LU.64 R16, [R1+0xe90] ;  /* 0x000e900001107983 */ /* 0x001f220000300a00 */
[----:B------:R-:W4:Y:S03]  /*58420*/  LDL.LU.64 R18, [R1+0xe98] ;  /* 0x000e980001127983 */ /* 0x000f260000300a00 */
[----:B------:R0:W-:Y:S02]  /*58430*/  STL.64 [R1+0xe60], R8 ;  /* 0x000e600801007387 */ /* 0x0001e40000100a00 */
[----:B------:R1:W-:Y:S01]  /*58440*/  STL.64 [R1+0xe68], R10 ;  /* 0x000e680a01007387 */ /* 0x0003e20000100a00 */
[----:B0-----:R-:W3:Y:S01]  /*58450*/  LDL.LU.64 R8, [R1+0x5a18] ;  /* 0x005a180001087983 */ /* 0x001ee20000300a00 */
[----:B-1----:R-:W-:-:S02]  /*58460*/  IMAD.MOV.U32 R11, RZ, RZ, R4 ;  /* 0x000000ffff0b7224 */ /* 0x002fc400078e0004 */
[----:B------:R-:W-:Y:S02]  /*58470*/  IMAD.MOV.U32 R10, RZ, RZ, R5 ;  /* 0x000000ffff0a7224 */ /* 0x000fe400078e0005 */
[----:B------:R-:W4:Y:S01]  /*58480*/  LDL.LU.64 R4, [R1+0x5a10] ;  /* 0x005a100001047983 */ /* 0x000f220000300a00 */
[C---:B---3--:R-:W-:Y:S08]  /*58490*/  HMMA.16816.F32.BF16 R12, R20.reuse, R8, R12 ;  /* 0x00000008140c723c */ /* 0x048ff0000004180c */
[----:B----4-:R-:W-:Y:S07]  /*584a0*/  HMMA.16816.F32.BF16 R16, R20, R4, R16 ;  /* 0x000000041410723c */ /* 0x010fee0000041810 */
[----:B------:R-:W-:-:S02]  /*584b0*/  IMAD.MOV.U32 R20, RZ, RZ, R3 ;  /* 0x000000ffff147224 */ /* 0x000fc400078e0003 */
[----:B------:R-:W-:-:S06]  /*584c0*/  IMAD.MOV.U32 R21, RZ, RZ, R2 ;  /* 0x000000ffff157224 */ /* 0x000fcc00078e0002 */
[----:B------:R-:W-:Y:S01]  /*584d0*/  STL.64 [R1+0xea0], R12 ;  /* 0x000ea00c01007387 */ /* 0x000fe20000100a00 */
[----:B------:R0:W-:Y:S03]  /*584e0*/  STL.64 [R1+0xea8], R14 ;  /* 0x000ea80e01007387 */ /* 0x0001e60000100a00 */
[----:B0-----:R-:W2:Y:S01]  /*584f0*/  LDL.LU.64 R14, [R1+0x5a08] ;  /* 0x005a0800010e7983 */ /* 0x001ea20000300a00 */
[----:B------:R-:W2:Y:S02]  /*58500*/  LDL.LU.64 R12, [R1+0x5a00] ;  /* 0x005a0000010c7983 */ /* 0x000ea40000300a00 */
[----:B------:R-:W-:Y:S02]  /*58510*/  STL.64 [R1+0x5940], R8 ;  /* 0x0059400801007387 */ /* 0x000fe40000100a00 */
[----:B------:R-:W-:Y:S01]  /*58520*/  STL.64 [R1+0xe90], R16 ;  /* 0x000e901001007387 */ /* 0x000fe20000100a00 */
[----:B------:R-:W-:Y:S01]  /*58530*/  STL.64 [R1+0xe98], R18 ;  /* 0x000e981201007387 */ /* 0x000fe20000100a00 */
[----:B------:R0:W-:Y:S03]  /*58540*/  STL.64 [R1+0x59c8], R20 ;  /* 0x0059c81401007387 */ /* 0x0001e60000100a00 */
[----:B0-----:R-:W2:Y:S01]  /*58550*/  LDL.LU.64 R20, [R1+0x14b0] ;  /* 0x0014b00001147983 */ /* 0x001ea20000300a00 */
[----:B------:R-:W2:Y:S02]  /*58560*/  LDL.LU.64 R22, [R1+0x14b8] ;  /* 0x0014b80001167983 */ /* 0x000ea40000300a00 */
[----:B------:R0:W-:Y:S02]  /*58570*/  STL.64 [R1+0x5980], R4 ;  /* 0x0059800401007387 */ /* 0x0001e40000100a00 */
[----:B0-----:R-:W3:Y:S04]  /*58580*/  LDL.64 R4, [R1+0x30] ;  /* 0x0000300001047983 */ /* 0x001ee80000100a00 */
[----:B---3--:R0:W-:Y:S01]  /*58590*/  STL.64 [R1+0x59f0], R4 ;  /* 0x0059f00401007387 */ /* 0x0081e20000100a00 */
[----:B------:R-:W3:Y:S01]  /*585a0*/  LDL.64 R16, [R1+0xb0] ;  /* 0x0000b00001107983 */ /* 0x000ee20000100a00 */
[----:B--2---:R-:W-:Y:S02]  /*585b0*/  HMMA.16816.F32.BF16 R20, R12, R24, R20 ;  /* 0x000000180c14723c */ /* 0x004fe40000041814 */
[----:B0-----:R-:W2:Y:S01]  /*585c0*/  LDL.64 R4, [R1+0x40] ;  /* 0x0000400001047983 */ /* 0x001ea20000100a00 */
[----:B------:R-:W-:-:S02]  /*585d0*/  IMAD.MOV.U32 R9, RZ, RZ, R24 ;  /* 0x000000ffff097224 */ /* 0x000fc400078e0018 */
[----:B------:R-:W-:Y:S01]  /*585e0*/  IMAD.MOV.U32 R8, RZ, RZ, R25 ;  /* 0x000000ffff087224 */ /* 0x000fe200078e0019 */
[----:B---3--:R0:W-:Y:S04]  /*585f0*/  STL.64 [R1+0x59f8], R16 ;  /* 0x0059f81001007387 */ /* 0x0081e80000100a00 */
[----:B0-----:R-:W2:Y:S01]  /*58600*/  LDL.LU.64 R16, [R1+0x14a0] ;  /* 0x0014a00001107983 */ /* 0x001ea20000300a00 */
[----:B------:R-:W2:Y:S11]  /*58610*/  LDL.LU.64 R18, [R1+0x14a8] ;  /* 0x0014a80001127983 */ /* 0x000eb60000300a00 */
[----:B------:R-:W-:Y:S01]  /*58620*/  @!UPT UIADD3 URZ, URZ, URZ, URZ ;  /* 0x0000003f3f3ff290 */ /* 0x000fe2000fffe03f */
[----:B------:R0:W-:Y:S02]  /*58630*/  STL.64 [R1+0xec0], R20 ;  /* 0x000ec01401007387 */ /* 0x0001e40000100a00 */
[----:B------:R1:W-:Y:S01]  /*58640*/  STL.64 [R1+0xec8], R22 ;  /* 0x000ec81601007387 */ /* 0x0003e20000100a00 */
[----:B------:R-:W3:Y:S01]  /*58650*/  LDL.LU.64 R24, [R1+0x1490] ;  /* 0x0014900001187983 */ /* 0x000ee20000300a00 */
[----:B------:R-:W3:Y:S03]  /*58660*/  LDL.LU.64 R26, [R1+0x1498] ;  /* 0x00149800011a7983 */ /* 0x000ee60000300a00 */
[----:B0-----:R-:W4:Y:S01]  /*58670*/  LDL.LU.64 R20, [R1+0x1380] ;  /* 0x0013800001147983 */ /* 0x001f220000300a00 */
[----:B-1----:R-:W3:Y:S01]  /*58680*/  LDL.LU.64 R22, [R1+0x1388] ;  /* 0x0013880001167983 */ /* 0x002ee20000300a00 */
[----:B--2---:R-:W-:Y:S02]  /*58690*/  HMMA.16816.F32.BF16 R16, R12, R4, R16 ;  /* 0x000000040c10723c */ /* 0x004fe40000041810 */
[----:B---3--:R-:W-:Y:S01]  /*586a0*/  STL.64 [R1+0x59e0], R22 ;  /* 0x0059e01601007387 */ /* 0x008fe20000100a00 */
[----:B----4-:R0:W-:Y:S03]  /*586b0*/  STL.64 [R1+0x59d8], R20 ;  /* 0x0059d81401007387 */ /* 0x0101e60000100a00 */
[----:B0-----:R-:W2:Y:S01]  /*586c0*/  LDL.LU.64 R20, [R1+0x1480] ;  /* 0x0014800001147983 */ /* 0x001ea20000300a00 */
[----:B------:R-:W2:Y:S02]  /*586d0*/  LDL.LU.64 R22, [R1+0x1488] ;  /* 0x0014880001167983 */ /* 0x000ea40000300a00 */
[----:B------:R-:W-:Y:S02]  /*586e0*/  STL.64 [R1+0x5990], R10 ;  /* 0x0059900a01007387 */ /* 0x000fe40000100a00 */
[----:B------:R0:W-:Y:S02]  /*586f0*/  STL.64 [R1+0x5988], R8 ;  /* 0x0059880801007387 */ /* 0x0001e40000100a00 */
[----:B0-----:R-:W3:Y:S10]  /*58700*/  LDL.64 R8, [R1+0xc0] ;  /* 0x0000c00001087983 */ /* 0x001ef40000100a00 */
[----:B------:R0:W-:Y:S02]  /*58710*/  STL.64 [R1+0xee0], R16 ;  /* 0x000ee01001007387 */ /* 0x0001e40000100a00 */
[----:B------:R1:W-:Y:S01]  /*58720*/  STL.64 [R1+0xee8], R18 ;  /* 0x000ee81201007387 */ /* 0x0003e20000100a00 */
[----:B0-----:R-:W4:Y:S01]  /*58730*/  LDL.LU.64 R16, [R1+0x59f8] ;  /* 0x0059f80001107983 */ /* 0x001f220000300a00 */
[----:B-1----:R-:W-:-:S02]  /*58740*/  IMAD.MOV.U32 R19, RZ, RZ, R4 ;  /* 0x000000ffff137224 */ /* 0x002fc400078e0004 */
[----:B------:R-:W-:Y:S02]  /*58750*/  IMAD.MOV.U32 R18, RZ, RZ, R5 ;  /* 0x000000ffff127224 */ /* 0x000fe400078e0005 */
[----:B------:R-:W2:Y:S03]  /*58760*/  LDL.LU.64 R4, [R1+0x59f0] ;  /* 0x0059f00001047983 */ /* 0x000ea60000300a00 */
[----:B------:R-:W-:Y:S01]  /*58770*/  STL.64 [R1+0x59a0], R18 ;  /* 0x0059a01201007387 */ /* 0x000fe20000100a00 */
[C---:B--2---:R-:W-:Y:S01]  /*58780*/  HMMA.16816.F32.BF16 R24, R12.reuse, R4, R24 ;  /* 0x000000040c18723c */ /* 0x044fe20000041818 */
[----:B----4-:R0:W-:Y:S04]  /*58790*/  STL.64 [R1+0x5998], R16 ;  /* 0x0059981001007387 */ /* 0x0101e80000100a00 */
[----:B0-----:R-:W2:Y:S01]  /*587a0*/  LDL.LU.64 R16, [R1+0x1330] ;  /* 0x0013300001107983 */ /* 0x001ea20000300a00 */
[----:B------:R-:W2:Y:S11]  /*587b0*/  LDL.LU.64 R18, [R1+0x1338] ;  /* 0x0013380001127983 */ /* 0x000eb60000300a00 */
[----:B------:R-:W-:Y:S06]  /*587c0*/  @!UPT UIADD3 URZ, URZ, URZ, URZ ;  /* 0x0000003f3f3ff290 */ /* 0x000fec000fffe03f */
[----:B------:R0:W-:Y:S01]  /*587d0*/  STL.64 [R1+0xf00], R24 ;  /* 0x000f001801007387 */ /* 0x0001e20000100a00 */
[----:B------:R-:W-:Y:S03]  /*587e0*/  STL.64 [R1+0xf08], R26 ;  /* 0x000f081a01007387 */ /* 0x000fe60000100a00 */
[----:B0-----:R-:W4:Y:S01]  /*587f0*/  LDL.LU.64 R24, [R1+0x59e8] ;  /* 0x0059e80001187983 */ /* 0x001f220000300a00 */
[----:B------:R-:W-:Y:S02]  /*58800*/  IMAD.MOV.U32 R10, RZ, RZ, R4 ;  /* 0x000000ffff0a7224 */ /* 0x000fe400078e0004 */
[----:B------:R-:W-:Y:S02]  /*58810*/  IMAD.MOV.U32 R3, RZ, RZ, R5 ;  /* 0x000000ffff037224 */ /* 0x000fe400078e0005 */
[----:B------:R-:W2:Y:S01]  /*58820*/  LDL.LU.64 R4, [R1+0x1360] ;  /* 0x0013600001047983 */ /* 0x000ea20000300a00 */
[----:B------:R-:W2:Y:S01]  /*58830*/  LDL.LU.64 R6, [R1+0x1368] ;  /* 0x0013680001067983 */ /* 0x000ea20000300a00 */
[----:B----4-:R-:W-:Y:S01]  /*58840*/  HMMA.16816.F32.BF16 R20, R12, R24, R20 ;  /* 0x000000180c14723c */ /* 0x010fe20000041814 */
[----:B------:R-:W-:-:S02]  /*58850*/  IMAD.MOV.U32 R2, RZ, RZ, R24 ;  /* 0x000000ffff027224 */ /* 0x000fc400078e0018 */
[----:B------:R-:W-:Y:S11]  /*58860*/  IMAD.MOV.U32 R11, RZ, RZ, R25 ;  /* 0x000000ffff0b7224 */ /* 0x000ff600078e0019 */
[----:B------:R-:W-:Y:S09]  /*58870*/  @!UPT UIADD3 URZ, URZ, URZ, URZ ;  /* 0x0000003f3f3ff290 */ /* 0x000ff2000fffe03f */
[----:B------:R-:W-:Y:S01]  /*58880*/  STL.64 [R1+0xf20], R20 ;  /* 0x000f201401007387 */ /* 0x000fe20000100a00 */
[----:B------:R0:W-:Y:S03]  /*58890*/  STL.64 [R1+0xf28], R22 ;  /* 0x000f281601007387 */ /* 0x0001e60000100a00 */
[----:B0-----:R-:W4:Y:S01]  /*588a0*/  LDL.LU.64 R22, [R1+0x59e0] ;  /* 0x0059e00001167983 */ /* 0x001f220000300a00 */
[----:B------:R-:W4:Y:S02]  /*588b0*/  LDL.LU.64 R20, [R1+0x59d8] ;  /* 0x0059d80001147983 */ /* 0x000f240000300a00 */
        /* <DEDUP_REMOVED lines=9> */
[----:B------:R-:W4:Y:S01]  /*58950*/  LDL.LU.64 R26, [R1+0x59c0] ;  /* 0x0059c000011a7983 */ /* 0x000f220000300a00 */
[----:B------:R-:W3:Y:S01]  /*58960*/  LDL.LU.64 R24, [R1+0x59b8] ;  /* 0x0059b80001187983 */ /* 0x000ee20000300a00 */
[C---:B--2---:R-:W-:Y:S03]  /*58970*/  HMMA.16816.F32.BF16 R20, R12.reuse, R20, R16 ;  /* 0x000000140c14723c */ /* 0x044fe60000041810 */
[----:B------:R-:W2:Y:S01]  /*58980*/  LDL.LU.64 R16, [R1+0x1350] ;  /* 0x0013500001107983 */ /* 0x000ea20000300a00 */
[----:B------:R-:W2:Y:S11]  /*58990*/  LDL.LU.64 R18, [R1+0x1358] ;  /* 0x0013580001127983 */ /* 0x000eb60000300a00 */
[----:B------:R-:W-:Y:S08]  /*589a0*/  @!UPT UIADD3 URZ, URZ, URZ, URZ ;  /* 0x0000003f3f3ff290 */ /* 0x000ff0000fffe03f */
[----:B------:R-:W-:Y:S01]  /*589b0*/  STL.64 [R1+0xf70], R20 ;  /* 0x000f701401007387 */ /* 0x000fe20000100a00 */
[----:B------:R-:W-:Y:S02]  /*589c0*/  STL.64 [R1+0xf78], R22 ;  /* 0x000f781601007387 */ /* 0x000fe40000100a00 */
[----:B------:R-:W0:Y:S01]  /*589d0*/  LDSM.16.MT88.4 R20, [R0+0x300] ;  /* 0x000300000014783b */ /* 0x000e220000004200 */
[----:B---3--:R-:W-:Y:S01]  /*589e0*/  HMMA.16816.F32.BF16 R4, R12, R24, R4 ;  /* 0x000000180c04723c */ /* 0x008fe20000041804 */
[----:B0-----:R-:W-:Y:S02]  /*589f0*/  STL.64 [R1+0x5818], R22 ;  /* 0x0058181601007387 */ /* 0x001fe40000100a00 */
[----:B------:R0:W-:Y:S02]  /*58a00*/  STL.64 [R1+0x5810], R20 ;  /* 0x0058101401007387 */ /* 0x0001e40000100a00 */
[----:B0-----:R-:W3:Y:S04]  /*58a10*/  LDL R20, [R1+0xa0] ;  /* 0x0000a00001147983 */ /* 0x001ee80000100800 */
[----:B------:R-:W3:Y:S11]  /*58a20*/  LDL R21, [R1+0xa4] ;  /* 0x0000a40001157983 */ /* 0x000ef60000100800 */
[----:B------:R-:W-:Y:S03]  /*58a30*/  @!UPT UIADD3 URZ, URZ, URZ, URZ ;  /* 0x0000003f3f3ff290 */ /* 0x000fe6000fffe03f */
[----:B------:R0:W-:Y:S02]  /*58a40*/  STL.64 [R1+0xf90], R4 ;  /* 0x000f900401007387 */ /* 0x0001e40000100a00 */
[----:B------:R1:W-:Y:S01]  /*58a50*/  STL.64 [R1+0xf98], R6 ;  /* 0x000f980601007387 */ /* 0x0003e20000100a00 */
[----:B0-----:R-:W3:Y:S01]  /*58a60*/  LDL.LU.64 R4, [R1+0x12b0] ;  /* 0x0012b00001047983 */ /* 0x001ee20000300a00 */
[----:B-1----:R-:W3:Y:S02]  /*58a70*/  LDL.LU.64 R6, [R1+0x12b8] ;  /* 0x0012b80001067983 */ /* 0x002ee40000300a00 */
[----:B------:R0:W-:Y:S02]  /*58a80*/  STL.64 [R1+0x58b0], R24 ;  /* 0x0058b01801007387 */ /* 0x0001e40000100a00 */
[----:B0-----:R-:W-:Y:S02]  /*58a90*/  IMAD.MOV.U32 R24, RZ, RZ, R28 ;  /* 0x000000ffff187224 */ /* 0x001fe400078e001c */
[----:B------:R-:W-:Y:S01]  /*58aa0*/  IMAD.MOV.U32 R25, RZ, RZ, R29 ;  /* 0x000000ffff197224 */ /* 0x000fe200078e001d */
[----:B------:R-:W3:Y:S01]  /*58ab0*/  LDL.LU R28, [R1+0x59b0] ;  /* 0x0059b000011c7983 */ /* 0x000ee20000300800 */
[----:B------:R-:W3:Y:S03]  /*58ac0*/  LDL.LU R29, [R1+0x59ac] ;  /* 0x0059ac00011d7983 */ /* 0x000ee60000300800 */
[----:B------:R0:W-:Y:S02]  /*58ad0*/  STL.64 [R1+0x58c0], R24 ;  /* 0x0058c01801007387 */ /* 0x0001e40000100a00 */
[----:B0-----:R-:W-:-:S02]  /*58ae0*/  IMAD.MOV.U32 R24, RZ, RZ, R2 ;  /* 0x000000ffff187224 */ /* 0x001fc400078e0002 */
[----:B------:R-:W-:Y:S01]  /*58af0*/  IMAD.MOV.U32 R25, RZ, RZ, R11 ;  /* 0x000000ffff197224 */ /* 0x000fe200078e000b */
[----:B------:R-:W3:Y:S04]  /*58b00*/  LDL.LU R2, [R1+0x59a8] ;  /* 0x0059a80001027983 */ /* 0x000ee80000300800 */
[----:B------:R0:W-:Y:S02]  /*58b10*/  STL.64 [R1+0x58d8], R24 ;  /* 0x0058d81801007387 */ /* 0x0001e40000100a00 */
[----:B0-----:R-:W-:Y:S02]  /*58b20*/  IMAD.MOV.U32 R24, RZ, RZ, R10 ;  /* 0x000000ffff187224 */ /* 0x001fe400078e000a */
[----:B------:R-:W-:-:S05]  /*58b30*/  IMAD.MOV.U32 R25, RZ, RZ, R3 ;  /* 0x000000ffff197224 */ /* 0x000fca00078e0003 */
[----:B------:R-:W-:Y:S01]  /*58b40*/  STL.64 [R1+0x58f0], R24 ;  /* 0x0058f01801007387 */ /* 0x000fe20000100a00 */
[C---:B--2---:R-:W-:Y:S11]  /*58b50*/  HMMA.16816.F32.BF16 R16, R12.reuse, R8, R16 ;  /* 0x000000080c10723c */ /* 0x044ff60000041810 */
[----:B------:R-:W-:Y:S11]  /*58b60*/  @!UPT UIADD3 URZ, URZ, URZ, URZ ;  /* 0x0000003f3f3ff290 */ /* 0x000ff6000fffe03f */
[----:B------:R-:W-:Y:S01]  /*58b70*/  @!UPT UIADD3 URZ, URZ, URZ, URZ ;  /* 0x0000003f3f3ff290 */ /* 0x000fe2000fffe03f */
[----:B------:R-:W-:Y:S01]  /*58b80*/  STL.64 [R1+0xfc0], R16 ;  /* 0x000fc01001007387 */ /* 0x000fe20000100a00 */
[----:B------:R0:W-:Y:S03]  /*58b90*/  STL.64 [R1+0xfc8], R18 ;  /* 0x000fc81201007387 */ /* 0x0001e60000100a00 */
[----:B0-----:R-:W2:Y:S01]  /*58ba0*/  LDL.LU.64 R18, [R1+0x59a0] ;  /* 0x0059a00001127983 */ /* 0x001ea20000300a00 */
[----:B------:R-:W3:Y:S02]  /*58bb0*/  LDL.LU.64 R16, [R1+0x5998] ;  /* 0x0059980001107983 */ /* 0x000ee40000300a00 */
[----:B------:R-:W-:Y:S02]  /*58bc0*/  IMAD.MOV.U32 R22, RZ, RZ, R8 ;  /* 0x000000ffff167224 */ /* 0x000fe400078e0008 */
[----:B------:R-:W-:Y:S01]  /*58bd0*/  IMAD.MOV.U32 R3, RZ, RZ, R9 ;  /* 0x000000ffff037224 */ /* 0x000fe200078e0009 */
[----:B------:R-:W4:Y:S01]  /*58be0*/  LDL.LU.64 R10, [R1+0x5990] ;  /* 0x00599000010a7983 */ /* 0x000f220000300a00 */
[----:B------:R-:W4:Y:S01]  /*58bf0*/  LDL.LU.64 R8, [R1+0x5988] ;  /* 0x0059880001087983 */ /* 0x000f220000300a00 */
[----:B---3--:R-:W-:Y:S01]  /*58c00*/  HMMA.16816.F32.BF16 R4, R12, R16, R4 ;  /* 0x000000100c04723c */ /* 0x008fe20000041804 */
[----:B--2---:R-:W-:-:S02]  /*58c10*/  IMAD.MOV.U32 R24, RZ, RZ, R19 ;  /* 0x000000ffff187224 */ /* 0x004fc400078e0013 */
[----:B------:R-:W-:-:S05]  /*58c20*/  IMAD.MOV.U32 R25, RZ, RZ, R18 ;  /* 0x000000ffff197224 */ /* 0x000fca00078e0012 */
[----:B------:R-:W-:Y:S11]  /*58c30*/  STL.64 [R1+0x5908], R24 ;  /* 0x0059081801007387 */ /* 0x000ff60000100a00 */
[----:B------:R-:W-:Y:S04]  /*58c40*/  @!UPT UIADD3 URZ, URZ, URZ, URZ ;  /* 0x0000003f3f3ff290 */ /* 0x000fe8000fffe03f */
[----:B------:R0:W-:Y:S01]  /*58c50*/  STL.64 [R1+0xfe0], R4 ;  /* 0x000fe00401007387 */ /* 0x0001e20000100a00 */
[----:B------:R1:W-:Y:S03]  /*58c60*/  STL.64 [R1+0xfe8], R6 ;  /* 0x000fe80601007387 */ /* 0x0003e60000100a00 */
[----:B0-----:R-:W2:Y:S01]  /*58c70*/  LDL.LU.64 R4, [R1+0x5980] ;  /* 0x0059800001047983 */ /* 0x001ea20000300a00 */
[----:B-1----:R-:W-:Y:S02]  /*58c80*/  IMAD.MOV.U32 R7, RZ, RZ, R16 ;  /* 0x000000ffff077224 */ /* 0x002fe400078e0010 */
[----:B------:R-:W-:Y:S02]  /*58c90*/  IMAD.MOV.U32 R6, RZ, RZ, R17 ;  /* 0x000000ffff067224 */ /* 0x000fe400078e0011 */
[----:B------:R-:W3:Y:S01]  /*58ca0*/  LDL.LU.64 R16, [R1+0x1140] ;  /* 0x0011400001107983 */ /* 0x000ee20000300a00 */
[----:B------:R-:W2:Y:S03]  /*58cb0*/  LDL.LU.64 R18, [R1+0x1148] ;  /* 0x0011480001127983 */ /* 0x000ea60000300a00 */
[----:B--2---:R-:W-:Y:S01]  /*58cc0*/  STL.64 [R1+0x5960], R18 ;  /* 0x0059601201007387 */ /* 0x004fe20000100a00 */
[----:B---3--:R0:W-:Y:S02]  /*58cd0*/  STL.64 [R1+0x5958], R16 ;  /* 0x0059581001007387 */ /* 0x0081e40000100a00 */
[----:B0-----:R-:W-:-:S02]  /*58ce0*/  IMAD.MOV.U32 R16, RZ, RZ, R29 ;  /* 0x000000ffff107224 */ /* 0x001fc400078e001d */
[----:B------:R-:W-:-:S05]  /*58cf0*/  IMAD.MOV.U32 R17, RZ, RZ, R28 ;  /* 0x000000ffff117224 */ /* 0x000fca00078e001c */
[----:B------:R0:W-:Y:S04]  /*58d00*/  STL.64 [R1+0x5978], R16 ;  /* 0x0059781001007387 */ /* 0x0001e80000100a00 */
[----:B0-----:R-:W2:Y:S01]  /*58d10*/  LDL.LU.64 R16, [R1+0x1280] ;  /* 0x0012800001107983 */ /* 0x001ea20000300a00 */
[----:B------:R-:W2:Y:S02]  /*58d20*/  LDL.LU.64 R18, [R1+0x1288] ;  /* 0x0012880001127983 */ /* 0x000ea40000300a00 */
[----:B------:R-:W-:Y:S02]  /*58d30*/  STL.64 [R1+0x5938], R6 ;  /* 0x0059380601007387 */ /* 0x000fe40000100a00 */
[----:B------:R0:W-:Y:S02]  /*58d40*/  STL.64 [R1+0x5930], R4 ;  /* 0x0059300401007387 */ /* 0x0001e40000100a00 */
[----:B0-----:R-:W3:Y:S01]  /*58d50*/  LDL.LU.64 R4, [R1+0x1050] ;  /* 0x0010500001047983 */ /* 0x001ee20000300a00 */
[----:B------:R-:W3:Y:S02]  /*58d60*/  LDL.LU.64 R6, [R1+0x1058] ;  /* 0x0010580001067983 */ /* 0x000ee40000300a00 */
[----:B----4-:R-:W-:-:S02]  /*58d70*/  IMAD.MOV.U32 R24, RZ, RZ, R9 ;  /* 0x000000ffff187224 */ /* 0x010fc400078e0009 */
[----:B------:R-:W-:Y:S01]  /*58d80*/  IMAD.MOV.U32 R25, RZ, RZ, R8 ;  /* 0x000000ffff197224 */ /* 0x000fe200078e0008 */
[C---:B--2---:R-:W-:Y:S01]  /*58d90*/  HMMA.16816.F32.BF16 R16, R12.reuse, R20, R16 ;  /* 0x000000140c10723c */ /* 0x044fe20000041810 */
[----:B---3--:R-:W-:Y:S01]  /*58da0*/  STL.64 [R1+0x5970], R6 ;  /* 0x0059700601007387 */ /* 0x008fe20000100a00 */
[----:B------:R0:W-:Y:S03]  /*58db0*/  STL.64 [R1+0x5968], R4 ;  /* 0x0059680401007387 */ /* 0x0001e60000100a00 */
[----:B0-----:R-:W2:Y:S01]  /*58dc0*/  LDL.LU.64 R4, [R1+0x1010] ;  /* 0x0010100001047983 */ /* 0x001ea20000300a00 */
[----:B------:R-:W2:Y:S02]  /*58dd0*/  LDL.LU.64 R6, [R1+0x1018] ;  /* 0x0010180001067983 */ /* 0x000ea40000300a00 */
[----:B------:R-:W-:Y:S11]  /*58de0*/  STL.64 [R1+0x5948], R24 ;  /* 0x0059481801007387 */ /* 0x000ff60000100a00 */
[----:B------:R-:W-:Y:S04]  /*58df0*/  @!UPT UIADD3 URZ, URZ, URZ, URZ ;  /* 0x0000003f3f3ff290 */ /* 0x000fe8000fffe03f */
[----:B------:R0:W-:Y:S01]  /*58e00*/  STL.64 [R1+0x1000], R16 ;  /* 0x0010001001007387 */ /* 0x0001e20000100a00 */
[----:B------:R2:W-:Y:S04]  /*58e10*/  STL.64 [R1+0x1008], R18 ;  /* 0x0010081201007387 */ /* 0x0005e80000100a00 */
[----:B0-----:R-:W2:Y:S01]  /*58e20*/  LDL.LU.64 R16, [R1+0x5978] ;  /* 0x0059780001107983 */ /* 0x001ea20000300a00 */
[----:B------:R-:W-:Y:S01]  /*58e30*/  STL.64 [R1+0x5880], R20 ;  /* 0x0058801401007387 */ /* 0x000fe20000100a00 */
[----:B--2---:R-:W-:Y:S02]  /*58e40*/  HMMA.16816.F32.BF16 R16, R12, R16, R4 ;  /* 0x000000100c10723c */ /* 0x004fe40000041804 */
[----:B------:R-:W2:Y:S01]  /*58e50*/  LDL.LU.64 R6, [R1+0x5970] ;  /* 0x0059700001067983 */ /* 0x000ea20000300a00 */
[----:B------:R-:W2:Y:S11]  /*58e60*/  LDL.LU.64 R4, [R1+0x5968] ;  /* 0x0059680001047983 */ /* 0x000eb60000300a00 */
[----:B------:R-:W-:Y:S09]  /*58e70*/  @!UPT UIADD3 URZ, URZ, URZ, URZ ;  /* 0x0000003f3f3ff290 */ /* 0x000ff2000fffe03f */
[----:B------:R-:W-:Y:S01]  /*58e80*/  STL.64 [R1+0x1010], R16 ;  /* 0x0010101001007387 */ /* 0x000fe20000100a00 */
[----:B------:R0:W-:Y:S03]  /*58e90*/  STL.64 [R1+0x1018], R18 ;  /* 0x0010181201007387 */ /* 0x0001e60000100a00 */
[----:B0-----:R-:W3:Y:S01]  /*58ea0*/  LDL.LU.64 R18, [R1+0x5960] ;  /* 0x0059600001127983 */ /* 0x001ee20000300a00 */
[----:B------:R-:W3:Y:S02]  /*58eb0*/  LDL.LU.64 R16, [R1+0x5958] ;  /* 0x0059580001107983 */ /* 0x000ee40000300a00 */
[----:B------:R-:W-:Y:S02]  /*58ec0*/  IMAD.MOV.U32 R24, RZ, RZ, R27 ;  /* 0x000000ffff187224 */ /* 0x000fe400078e001b */
[----:B------:R-:W-:-:S07]  /*58ed0*/  IMAD.MOV.U32 R25, RZ, RZ, R26 ;  /* 0x000000ffff197224 */ /* 0x000fce00078e001a */
[C---:B---3--:R-:W-:Y:S01]  /*58ee0*/  HMMA.16816.F32.BF16 R24, R12.reuse, R24, R16 ;  /* 0x000000180c18723c */ /* 0x048fe20000041810 */
[----:B------:R-:W2:Y:S11]  /*58ef0*/  LDL.LU.64 R16, [R1+0x5950] ;  /* 0x0059500001107983 */ /* 0x000eb60000300a00 */
[----:B------:R-:W-:Y:S11]  /*58f00*/  @!UPT UIADD3 URZ, URZ, URZ, URZ ;  /* 0x0000003f3f3ff290 */ /* 0x000ff6000fffe03f */
[----:B------:R0:W-:Y:S01]  /*58f10*/  STL.64 [R1+0x1030], R24 ;  /* 0x0010301801007387 */ /* 0x0001e20000100a00 */
[----:B------:R1:W-:Y:S01]  /*58f20*/  STL.64 [R1+0x1038], R26 ;  /* 0x0010381a01007387 */ /* 0x0003e20000100a00 */
[----:B--2---:R-:W-:Y:S01]  /*58f30*/  HMMA.16816.F32.BF16 R4, R12, R16, R4 ;  /* 0x000000100c04723c */ /* 0x004fe20000041804 */
[----:B------:R-:W-:Y:S02]  /*58f40*/  IMAD.MOV.U32 R23, RZ, RZ, R17 ;  /* 0x000000ffff177224 */ /* 0x000fe400078e0011 */
[----:B------:R-:W-:Y:S11]  /*58f50*/  IMAD.MOV.U32 R28, RZ, RZ, R16 ;  /* 0x000000ffff1c7224 */ /* 0x000ff600078e0010 */
[----:B------:R-:W-:Y:S09]  /*58f60*/  @!UPT UIADD3 URZ, URZ, URZ, URZ ;  /* 0x0000003f3f3ff290 */ /* 0x000ff2000fffe03f */
[----:B------:R2:W-:Y:S01]  /*58f70*/  STL.64 [R1+0x1050], R4 ;  /* 0x0010500401007387 */ /* 0x0005e20000100a00 */
[----:B------:R3:W-:Y:S02]  /*58f80*/  STL.64 [R1+0x1058], R6 ;  /* 0x0010580601007387 */ /* 0x0007e40000100a00 */
[----:B0-----:R-:W4:Y:S02]  /*58f90*/  LDL.LU.64 R24, [R1+0x1110] ;  /* 0x0011100001187983 */ /* 0x001f240000300a00 */
[----:B-1----:R-:W4:Y:S01]  /*58fa0*/  LDL.LU.64 R26, [R1+0x1118] ;  /* 0x00111800011a7983 */ /* 0x002f220000300a00 */
[----:B--2---:R-:W2:Y:S01]  /*58fb0*/  LDL.LU.64 R4, [R1+0x10f0] ;  /* 0x0010f00001047983 */ /* 0x004ea20000300a00 */
[----:B---3--:R-:W2:Y:S02]  /*58fc0*/  LDL.LU.64 R6, [R1+0x10f8] ;  /* 0x0010f80001067983 */ /* 0x008ea40000300a00 */
[----:B------:R-:W3:Y:S02]  /*58fd0*/  LDL.LU.64 R16, [R1+0x1090] ;  /* 0x0010900001107983 */ /* 0x000ee40000300a00 */
[----:B------:R-:W3:Y:S01]  /*58fe0*/  LDL.LU.64 R18, [R1+0x1098] ;  /* 0x0010980001127983 */ /* 0x000ee20000300a00 */
[----:B------:R0:W-:Y:S01]  /*58ff0*/  STL.64 [R1+0x58b8], R22 ;  /* 0x0058b81601007387 */ /* 0x0001e20000100a00 */
[----:B------:R-:W2:Y:S03]  /*59000*/  LDL.LU.64 R20, [R1+0x1260] ;  /* 0x0012600001147983 */ /* 0x000ea60000300a00 */
[----:B0-----:R-:W2:Y:S04]  /*59010*/  LDL.LU.64 R22, [R1+0x1268] ;  /* 0x0012680001167983 */ /* 0x001ea80000300a00 */
        /* <DEDUP_REMOVED lines=8> */
[----:B------:R-:W-:-:S02]  /*590a0*/  IMAD.MOV.U32 R8, RZ, RZ, R11 ;  /* 0x000000ffff087224 */ /* 0x000fc400078e000b */
[----:B------:R-:W-:-:S07]  /*590b0*/  IMAD.MOV.U32 R9, RZ, RZ, R10 ;  /* 0x000000ffff097224 */ /* 0x000fce00078e000a */
[C---:B----4-:R-:W-:Y:S01]  /*590c0*/  HMMA.16816.F32.BF16 R8, R12.reuse, R8, R24 ;  /* 0x000000080c08723c */ /* 0x050fe20000041818 */
        /* <DEDUP_REMOVED lines=8> */
[----:B------:R-:W2:Y:S07]  /*59150*/  LDL.LU.64 R24, [R1+0x5948] ;  /* 0x0059480001187983 */ /* 0x000eae0000300a00 */
[----:B------:R0:W-:Y:S01]  /*59160*/  STL.64 [R1+0x1070], R8 ;  /* 0x0010700801007387 */ /* 0x0001e20000100a00 */
[----:B------:R-:W-:Y:S04]  /*59170*/  STL.64 [R1+0x1078], R10 ;  /* 0x0010780a01007387 */ /* 0x000fe80000100a00 */
[----:B0-----:R-:W4:Y:S02]  /*59180*/  LDL.LU.64 R8, [R1+0x5940] ;  /* 0x0059400001087983 */ /* 0x001f240000300a00 */
[C---:B----4-:R-:W-:Y:S11]  /*59190*/  HMMA.16816.F32.BF16 R4, R12.reuse, R8, R4 ;  /* 0x000000080c04723c */ /* 0x050ff60000041804 */
[----:B------:R-:W-:Y:S11]  /*591a0*/  @!UPT UIADD3 URZ, URZ, URZ, URZ ;  /* 0x0000003f3f3ff290 */ /* 0x000ff6000fffe03f */
[----:B------:R-:W-:Y:S01]  /*591b0*/  @!UPT UIADD3 URZ, URZ, URZ, URZ ;  /* 0x0000003f3f3ff290 */ /* 0x000fe2000fffe03f */
[----:B------:R-:W-:Y:S01]  /*591c0*/  STL.64 [R1+0x10a0], R4 ;  /* 0x0010a00401007387 */ /* 0x000fe20000100a00 */
[----:B------:R0:W-:Y:S03]  /*591d0*/  STL.64 [R1+0x10a8], R6 ;  /* 0x0010a80601007387 */ /* 0x0001e60000100a00 */
[----:B0-----:R-:W4:Y:S01]  /*591e0*/  LDL.LU.64 R6, [R1+0x5938] ;  /* 0x0059380001067983 */ /* 0x001f220000300a00 */
[----:B------:R-:W3:Y:S02]  /*591f0*/  LDL.LU.64 R4, [R1+0x5930] ;  /* 0x0059300001047983 */ /* 0x000ee40000300a00 */
[----:B------:R0:W-:Y:S02]  /*59200*/  STL.64 [R1+0x5828], R8 ;  /* 0x0058280801007387 */ /* 0x0001e40000100a00 */
[----:B0-----:R-:W2:Y:S01]  /*59210*/  LDL.64 R8, [R1] ;  /* 0x0000000001087983 */ /* 0x001ea20000100a00 */
[----:B---3--:R-:W-:Y:S03]  /*59220*/  HMMA.16816.F32.BF16 R12, R12, R4, R16 ;  /* 0x000000040c0c723c */ /* 0x008fe60000041810 */
[----:B------:R-:W2:Y:S01]  /*59230*/  LDL.LU.64 R18, [R1+0x5928] ;  /* 0x0059280001127983 */ /* 0x000ea20000300a00 */
[----:B------:R-:W2:Y:S11]  /*59240*/  LDL.LU.64 R16, [R1+0x5920] ;  /* 0x0059200001107983 */ /* 0x000eb60000300a00 */
[----:B------:R-:W-:Y:S08]  /*59250*/  @!UPT UIADD3 URZ, URZ, URZ, URZ ;  /* 0x0000003f3f3ff290 */ /* 0x000ff0000fffe03f */
[----:B------:R0:W-:Y:S01]  /*59260*/  STL.64 [R1+0x1090], R12 ;  /* 0x0010900c01007387 */ /* 0x0001e20000100a00 */
[----:B------:R1:W-:Y:S03]  /*59270*/  STL.64 [R1+0x1098], R14 ;  /* 0x0010980e01007387 */ /* 0x0003e60000100a00 */
[----:B0-----:R-:W3:Y:S01]  /*59280*/  LDL.LU.64 R12, [R1+0x1180] ;  /* 0x00118000010c7983 */ /* 0x001ee20000300a00 */
[----:B-1----:R-:W3:Y:S02]  /*59290*/  LDL.LU.64 R14, [R1+0x1188] ;  /* 0x00118800010e7983 */ /* 0x002ee40000300a00 */
[----:B------:R-:W-:Y:S01]  /*592a0*/  STL.64 [R1+0x5820], R4 ;  /* 0x0058200401007387 */ /* 0x000fe20000100a00 */
        /* <DEDUP_REMOVED lines=27> */
[----:B0-----:R-:W2:Y:S01]  /*59460*/  LDL.LU.64 R24, [R1+0x58c0] ;  /* 0x0058c00001187983 */ /* 0x001ea20000300a00 */
[C---:B---3--:R-:W-:Y:S08]  /*59470*/  HMMA.16816.F32.BF16 R12, R16.reuse, R8, R12 ;  /* 0x00000008100c723c */ /* 0x048ff0000004180c */
[----:B--2---:R-:W-:Y:S01]  /*59480*/  HMMA.16816.F32.BF16 R24, R16, R24, R20 ;  /* 0x000000181018723c */ /* 0x004fe20000041814 */
[----:B------:R-:W2:Y:S06]  /*59490*/  LDL.LU.64 R22, [R1+0x58b8] ;  /* 0x0058b80001167983 */ /* 0x000eac0000300a00 */
[----:B----4-:R-:W-:-:S02]  /*594a0*/  IMAD.MOV.U32 R20, RZ, RZ, R7 ;  /* 0x000000ffff147224 */ /* 0x010fc400078e0007 */
[----:B------:R-:W-:Y:S11]  /*594b0*/  IMAD.MOV.U32 R21, RZ, RZ, R6 ;  /* 0x000000ffff157224 */ /* 0x000ff600078e0006 */
[----:B------:R-:W-:Y:S03]  /*594c0*/  @!UPT UIADD3 URZ, URZ, URZ, URZ ;  /* 0x0000003f3f3ff290 */ /* 0x000fe6000fffe03f */
[----:B------:R0:W-:Y:S01]  /*594d0*/  STL.64 [R1+0x1160], R24 ;  /* 0x0011601801007387 */ /* 0x0001e20000100a00 */
[----:B------:R1:W-:Y:S03]  /*594e0*/  STL.64 [R1+0x1168], R26 ;  /* 0x0011681a01007387 */ /* 0x0003e60000100a00 */
[----:B0-----:R-:W3:Y:S01]  /*594f0*/  LDL.LU.64 R24, [R1+0x58b0] ;  /* 0x0058b00001187983 */ /* 0x001ee20000300a00 */
[----:B------:R-:W-:Y:S02]  /*59500*/  STL.64 [R1+0x1180], R12 ;  /* 0x0011800c01007387 */ /* 0x000fe40000100a00 */
[----:B------:R-:W-:Y:S02]  /*59510*/  STL.64 [R1+0x1188], R14 ;  /* 0x0011880e01007387 */ /* 0x000fe40000100a00 */
[----:B------:R-:W3:Y:S01]  /*59520*/  LDL.LU.64 R4, [R1+0x11a0] ;  /* 0x0011a00001047983 */ /* 0x000ee20000300a00 */
[----:B------:R-:W3:Y:S01]  /*59530*/  LDL.LU.64 R6, [R1+0x11a8] ;  /* 0x0011a80001067983 */ /* 0x000ee20000300a00 */
[----:B-1----:R-:W-:-:S02]  /*59540*/  IMAD.MOV.U32 R27, RZ, RZ, R8 ;  /* 0x000000ffff1b7224 */ /* 0x002fc400078e0008 */
[----:B------:R-:W-:Y:S02]  /*59550*/  IMAD.MOV.U32 R26, RZ, RZ, R9 ;  /* 0x000000ffff1a7224 */ /* 0x000fe400078e0009 */
[----:B------:R-:W-:Y:S01]  /*59560*/  STL.64 [R1+0x5898], R20 ;  /* 0x0058981401007387 */ /* 0x000fe20000100a00 */
[----:B------:R-:W4:Y:S01]  /*59570*/  LDL.LU.64 R8, [R1+0x11f0] ;  /* 0x0011f00001087983 */ /* 0x000f220000300a00 */
[----:B------:R-:W2:Y:S03]  /*59580*/  LDL.LU.64 R10, [R1+0x11f8] ;  /* 0x0011f800010a7983 */ /* 0x000ea60000300a00 */
[----:B------:R-:W0:Y:S04]  /*59590*/  LDSM.16.MT88.4 R12, [R0+0x380] ;  /* 0x00038000000c783b */ /* 0x000e280000004200 */
[----:B--2---:R-:W-:Y:S01]  /*595a0*/  STL.64 [R1+0x5838], R10 ;  /* 0x0058380a01007387 */ /* 0x004fe20000100a00 */
[----:B----4-:R1:W-:Y:S02]  /*595b0*/  STL.64 [R1+0x5830], R8 ;  /* 0x0058300801007387 */ /* 0x0103e40000100a00 */
[----:B-1----:R-:W-:-:S02]  /*595c0*/  IMAD.MOV.U32 R8, RZ, RZ, R28 ;  /* 0x000000ffff087224 */ /* 0x002fc400078e001c */
[----:B------:R-:W-:-:S05]  /*595d0*/  IMAD.MOV.U32 R9, RZ, RZ, R23 ;  /* 0x000000ffff097224 */ /* 0x000fca00078e0017 */
[----:B------:R1:W-:Y:S04]  /*595e0*/  STL.64 [R1+0x5850], R8 ;  /* 0x0058500801007387 */ /* 0x0003e80000100a00 */
[----:B-1----:R-:W2:Y:S04]  /*595f0*/  LDL.64 R8, [R1+0x80] ;  /* 0x0000800001087983 */ /* 0x002ea80000100a00 */
[----:B--2---:R1:W-:Y:S04]  /*59600*/  STL.64 [R1+0x5860], R8 ;  /* 0x0058600801007387 */ /* 0x0043e80000100a00 */
[----:B-1----:R-:W2:Y:S04]  /*59610*/  LDL.LU.64 R8, [R1+0x90] ;  /* 0x0000900001087983 */ /* 0x002ea80000300a00 */
[----:B--2---:R1:W-:Y:S04]  /*59620*/  STL.64 [R1+0x5878], R8 ;  /* 0x0058780801007387 */ /* 0x0043e80000100a00 */
[----:B-1----:R-:W2:Y:S01]  /*59630*/  LDL.LU.64 R8, [R1+0x1230] ;  /* 0x0012300001087983 */ /* 0x002ea20000300a00 */
[----:B------:R-:W4:Y:S03]  /*59640*/  LDL.LU.64 R10, [R1+0x1238] ;  /* 0x00123800010a7983 */ /* 0x000f260000300a00 */
[----:B----4-:R-:W-:Y:S01]  /*59650*/  STL.64 [R1+0x5890], R10 ;  /* 0x0058900a01007387 */ /* 0x010fe20000100a00 */
[----:B--2---:R1:W-:Y:S03]  /*59660*/  STL.64 [R1+0x5888], R8 ;  /* 0x0058880801007387 */ /* 0x0043e60000100a00 */
[----:B-1----:R-:W2:Y:S01]  /*59670*/  LDL.LU.64 R8, [R1+0x1240] ;  /* 0x0012400001087983 */ /* 0x002ea20000300a00 */
[----:B------:R-:W4:Y:S03]  /*59680*/  LDL.LU.64 R10, [R1+0x1248] ;  /* 0x00124800010a7983 */ /* 0x000f260000300a00 */
[----:B----4-:R-:W-:Y:S01]  /*59690*/  STL.64 [R1+0x58a8], R10 ;  /* 0x0058a80a01007387 */ /* 0x010fe20000100a00 */
[----:B--2---:R1:W-:Y:S03]  /*596a0*/  STL.64 [R1+0x58a0], R8 ;  /* 0x0058a00801007387 */ /* 0x0043e60000100a00 */
[----:B-1----:R-:W2:Y:S01]  /*596b0*/  LDL.LU.64 R8, [R1+0x1250] ;  /* 0x0012500001087983 */ /* 0x002ea20000300a00 */
[----:B------:R-:W2:Y:S02]  /*596c0*/  LDL.LU.64 R10, [R1+0x1258] ;  /* 0x00125800010a7983 */ /* 0x000ea40000300a00 */
[----:B0-----:R-:W-:Y:S02]  /*596d0*/  STL.64 [R1+0x5720], R14 ;  /* 0x0057200e01007387 */ /* 0x001fe40000100a00 */
[----:B------:R0:W-:Y:S02]  /*596e0*/  STL.64 [R1+0x5718], R12 ;  /* 0x0057180c01007387 */ /* 0x0001e40000100a00 */
[----:B0-----:R-:W4:Y:S01]  /*596f0*/  LDL.LU.64 R12, [R1+0x60] ;  /* 0x00006000010c7983 */ /* 0x001f220000300a00 */
[----:B---3--:R-:W-:Y:S03]  /*59700*/  HMMA.16816.F32.BF16 R4, R16, R24, R4 ;  /* 0x000000181004723c */ /* 0x008fe60000041804 */
[----:B----4-:R0:W-:Y:S04]  /*59710*/  STL.64 [R1+0x5858], R12 ;  /* 0x0058580c01007387 */ /* 0x0101e80000100a00 */
        /* <DEDUP_REMOVED lines=8> */
[----:B------:R-:W-:Y:S03]  /*597a0*/  STL [R1+0x5020], R0 ;  /* 0x0050200001007387 */ /* 0x000fe60000100800 */
[----:B------:R0:W-:Y:S01]  /*597b0*/  STL.64 [R1+0x11a0], R4 ;  /* 0x0011a00401007387 */ /* 0x0001e20000100a00 */
[----:B------:R1:W-:Y:S04]  /*597c0*/  STL.64 [R1+0x11a8], R6 ;  /* 0x0011a80601007387 */ /* 0x0003e80000100a00 */
[----:B0-----:R-:W4:Y:S01]  /*597d0*/  LDL.LU.64 R4, [R1+0x11d0] ;  /* 0x0011d00001047983 */ /* 0x001f220000300a00 */
[----:B-1----:R-:W3:Y:S01]  /*597e0*/  LDL.LU.64 R6, [R1+0x11d8] ;  /* 0x0011d80001067983 */ /* 0x002ee20000300a00 */
[C---:B--2---:R-:W-:Y:S02]  /*597f0*/  HMMA.16816.F32.BF16 R20, R16.reuse, R20, R8 ;  /* 0x000000141014723c */ /* 0x044fe40000041808 */
[----:B---3--:R-:W-:Y:S01]  /*59800*/  STL.64 [R1+0x5848], R6 ;  /* 0x0058480601007387 */ /* 0x008fe20000100a00 */
[----:B----4-:R0:W-:Y:S03]  /*59810*/  STL.64 [R1+0x5840], R4 ;  /* 0x0058400401007387 */ /* 0x0101e60000100a00 */
[----:B0-----:R-:W2:Y:S01]  /*59820*/  LDL.LU.64 R4, [R1+0x1200] ;  /* 0x0012000001047983 */ /* 0x001ea20000300a00 */
[----:B------:R-:W2:Y:S02]  /*59830*/  LDL.LU.64 R6, [R1+0x1208] ;  /* 0x0012080001067983 */ /* 0x000ea40000300a00 */
[----:B------:R-:W-:Y:S02]  /*59840*/  STL.64 [R1+0x57d8], R24 ;  /* 0x0057d81801007387 */ /* 0x000fe40000100a00 */
[----:B------:R-:W3:Y:S01]  /*59850*/  LDL.LU.64 R10, [R1+0x58a8] ;  /* 0x0058a800010a7983 */ /* 0x000ee20000300a00 */
[----:B------:R-:W3:Y:S11]  /*59860*/  LDL.LU.64 R8, [R1+0x58a0] ;  /* 0x0058a00001087983 */ /* 0x000ef60000300a00 */
[----:B------:R0:W-:Y:S02]  /*59870*/  STL.64 [R1+0x11c0], R20 ;  /* 0x0011c01401007387 */ /* 0x0001e40000100a00 */
[----:B------:R3:W-:Y:S01]  /*59880*/  STL.64 [R1+0x11c8], R22 ;  /* 0x0011c81601007387 */ /* 0x0007e20000100a00 */
        /* <DEDUP_REMOVED lines=9> */
[----:B------:R-:W3:Y:S11]  /*59920*/  LDL.LU.64 R8, [R1+0x5878] ;  /* 0x0058780001087983 */ /* 0x000ef60000300a00 */
[----:B------:R-:W-:Y:S10]  /*59930*/  @!UPT UIADD3 URZ, URZ, URZ, URZ ;  /* 0x0000003f3f3ff290 */ /* 0x000ff4000fffe03f */
[----:B------:R0:W-:Y:S01]  /*59940*/  STL.64 [R1+0x1270], R20 ;  /* 0x0012701401007387 */ /* 0x0001e20000100a00 */
[----:B------:R1:W-:Y:S03]  /*59950*/  STL.64 [R1+0x1278], R22 ;  /* 0x0012781601007387 */ /* 0x0003e60000100a00 */
[----:B0-----:R-:W4:Y:S01]  /*59960*/  LDL.LU.64 R20, [R1+0x11b0] ;  /* 0x0011b00001147983 */ /* 0x001f220000300a00 */
[----:B-1----:R-:W4:Y:S01]  /*59970*/  LDL.LU.64 R22, [R1+0x11b8] ;  /* 0x0011b80001167983 */ /* 0x002f220000300a00 */
[C---:B---3--:R-:W-:Y:S01]  /*59980*/  HMMA.16816.F32.BF16 R12, R16.reuse, R8, R12 ;  /* 0x00000008100c723c */ /* 0x048fe2000004180c */
[----:B------:R-:W-:Y:S02]  /*59990*/  IMAD.MOV.U32 R3, RZ, RZ, R8 ;  /* 0x000000ffff037224 */ /* 0x000fe400078e0008 */
[----:B------:R-:W-:Y:S11]  /*599a0*/  IMAD.MOV.U32 R0, RZ, RZ, R9 ;  /* 0x000000ffff007224 */ /* 0x000ff600078e0009 */
[----:B------:R-:W-:Y:S09]  /*599b0*/  @!UPT UIADD3 URZ, URZ, URZ, URZ ;  /* 0x0000003f3f3ff290 */ /* 0x000ff2000fffe03f */
[----:B------:R-:W-:Y:S01]  /*599c0*/  STL.64 [R1+0x12c0], R12 ;  /* 0x0012c00c01007387 */ /* 0x000fe20000100a00 */
[----:B------:R0:W-:Y:S03]  /*599d0*/  STL.64 [R1+0x12c8], R14 ;  /* 0x0012c80e01007387 */ /* 0x0001e60000100a00 */
[----:B0-----:R-:W3:Y:S01]  /*599e0*/  LDL.LU.64 R14, [R1+0x5870] ;  /* 0x00587000010e7983 */ /* 0x001ee20000300a00 */
[----:B------:R-:W3:Y:S02]  /*599f0*/  LDL.LU.64 R12, [R1+0x5868] ;  /* 0x00586800010c7983 */ /* 0x000ee40000300a00 */
[----:B------:R-:W3:Y:S02]  /*59a00*/  LDL.LU.64 R8, [R1+0x5860] ;  /* 0x0058600001087983 */ /* 0x000ee40000300a00 */
[C---:B---3--:R-:W-:Y:S11]  /*59a10*/  HMMA.16816.F32.BF16 R12, R16.reuse, R8, R12 ;  /* 0x00000008100c723c */ /* 0x048ff6000004180c */
[----:B------:R-:W-:Y:S11]  /*59a20*/  @!UPT UIADD3 URZ, URZ, URZ, URZ ;  /* 0x0000003f3f3ff290 */ /* 0x000ff6000fffe03f */
[----:B------:R-:W-:Y:S01]  /*59a30*/  @!UPT UIADD3 URZ, URZ, URZ, URZ ;  /* 0x0000003f3f3ff290 */ /* 0x000fe2000fffe03f */
[----:B------:R0:W-:Y:S01]  /*59a40*/  STL.64 [R1+0x12b0], R12 ;  /* 0x0012b00c01007387 */ /* 0x0001e20000100a00 */
[----:B------:R1:W-:Y:S03]  /*59a50*/  STL.64 [R1+0x12b8], R14 ;  /* 0x0012b80e01007387 */ /* 0x0003e60000100a00 */
[----:B0-----:R-:W3:Y:S01]  /*59a60*/  LDL.LU.64 R12, [R1+0x5858] ;  /* 0x00585800010c7983 */ /* 0x001ee20000300a00 */
[----:B-1----:R-:W-:Y:S02]  /*59a70*/  IMAD.MOV.U32 R15, RZ, RZ, R8 ;  /* 0x000000ffff0f7224 */ /* 0x002fe400078e0008 */
[----:B------:R-:W-:Y:S02]  /*59a80*/  IMAD.MOV.U32 R14, RZ, RZ, R9 ;  /* 0x000000ffff0e7224 */ /* 0x000fe400078e0009 */
[----:B------:R-:W2:Y:S02]  /*59a90*/  LDL.LU.64 R8, [R1+0x5850] ;  /* 0x0058500001087983 */ /* 0x000ea40000300a00 */
[C---:B--2---:R-:W-:Y:S02]  /*59aa0*/  HMMA.16816.F32.BF16 R8, R16.reuse, R8, R4 ;  /* 0x000000081008723c */ /* 0x044fe40000041804 */
[----:B------:R-:W2:Y:S01]  /*59ab0*/  LDL.LU.64 R6, [R1+0x5848] ;  /* 0x0058480001067983 */ /* 0x000ea20000300a00 */
[----:B------:R-:W2:Y:S11]  /*59ac0*/  LDL.LU.64 R4, [R1+0x5840] ;  /* 0x0058400001047983 */ /* 0x000eb60000300a00 */
[----:B------:R-:W-:Y:S09]  /*59ad0*/  @!UPT UIADD3 URZ, URZ, URZ, URZ ;  /* 0x0000003f3f3ff290 */ /* 0x000ff2000fffe03f */
[----:B------:R-:W-:Y:S01]  /*59ae0*/  STL.64 [R1+0x12a0], R8 ;  /* 0x0012a00801007387 */ /* 0x000fe20000100a00 */
[----:B------:R0:W-:Y:S03]  /*59af0*/  STL.64 [R1+0x12a8], R10 ;  /* 0x0012a80a01007387 */ /* 0x0001e60000100a00 */
[----:B0-----:R-:W3:Y:S01]  /*59b00*/  LDL.LU.64 R10, [R1+0x5838] ;  /* 0x00583800010a7983 */ /* 0x001ee20000300a00 */
[----:B------:R-:W3:Y:S02]  /*59b10*/  LDL.LU.64 R8, [R1+0x5830] ;  /* 0x0058300001087983 */ /* 0x000ee40000300a00 */
[C---:B---3--:R-:W-:Y:S11]  /*59b20*/  HMMA.16816.F32.BF16 R8, R16.reuse, R12, R8 ;  /* 0x0000000c1008723c */ /* 0x048ff60000041808 */
[----:B------:R-:W-:Y:S11]  /*59b30*/  @!UPT UIADD3 URZ, URZ, URZ, URZ ;  /* 0x0000003f3f3ff290 */ /* 0x000ff6000fffe03f */
[----:B------:R-:W-:Y:S01]  /*59b40*/  @!UPT UIADD3 URZ, URZ, URZ, URZ ;  /* 0x0000003f3f3ff290 */ /* 0x000fe2000fffe03f */
[----:B------:R0:W-:Y:S01]  /*59b50*/  STL.64 [R1+0x1290], R8 ;  /* 0x0012900801007387 */ /* 0x0001e20000100a00 */
[----:B------:R-:W-:Y:S03]  /*59b60*/  STL.64 [R1+0x1298], R10 ;  /* 0x0012980a01007387 */ /* 0x000fe60000100a00 */
[----:B0-----:R-:W2:Y:S01]  /*59b70*/  LDL.LU.64 R8, [R1+0x5828] ;  /* 0x0058280001087983 */ /* 0x001ea20000300a00 */
[----:B------:R0:W-:Y:S02]  /*59b80*/  STL.64 [R1+0x5758], R12 ;  /* 0x0057580c01007387 */ /* 0x0001e40000100a00 */
[----:B------:R-:W-:Y:S01]  /*59b90*/  STL.64 [R1+0x5808], R14 ;  /* 0x0058080e01007387 */ /* 0x000fe20000100a00 */
[----:B0-----:R-:W3:Y:S01]  /*59ba0*/  LDL.LU.64 R12, [R1+0x50] ;  /* 0x00005000010c7983 */ /* 0x001ee20000300a00 */
[C---:B--2---:R-:W-:Y:S11]  /*59bb0*/  HMMA.16816.F32.BF16 R4, R16.reuse, R8, R4 ;  /* 0x000000081004723c */ /* 0x044ff60000041804 */
[----:B------:R-:W-:Y:S11]  /*59bc0*/  @!UPT UIADD3 URZ, URZ, URZ, URZ ;  /* 0x0000003f3f3ff290 */ /* 0x000ff6000fffe03f */
[----:B------:R-:W-:Y:S01]  /*59bd0*/  @!UPT UIADD3 URZ, URZ, URZ, URZ ;  /* 0x0000003f3f3ff290 */ /* 0x000fe2000fffe03f */
[----:B------:R0:W-:Y:S01]  /*59be0*/  STL.64 [R1+0x1280], R4 ;  /* 0x0012800401007387 */ /* 0x0001e20000100a00 */
[----:B------:R-:W-:Y:S03]  /*59bf0*/  STL.64 [R1+0x1288], R6 ;  /* 0x0012880601007387 */ /* 0x000fe60000100a00 */
[----:B0-----:R-:W4:Y:S01]  /*59c00*/  LDL.LU.64 R4, [R1+0x5820] ;  /* 0x0058200001047983 */ /* 0x001f220000300a00 */
[----:B------:R-:W-:Y:S02]  /*59c10*/  STL [R1+0x573c], R8 ;  /* 0x00573c0801007387 */ /* 0x000fe40000100800 */
[----:B------:R0:W-:Y:S02]  /*59c20*/  STL [R1+0x5738], R9 ;  /* 0x0057380901007387 */ /* 0x0001e40000100800 */
[----:B0-----:R-:W2:Y:S01]  /*59c30*/  LDL.LU.64 R8, [R1+0x12f0] ;  /* 0x0012f00001087983 */ /* 0x001ea20000300a00 */
[----:B------:R-:W2:Y:S01]  /*59c40*/  LDL.LU.64 R10, [R1+0x12f8] ;  /* 0x0012f800010a7983 */ /* 0x000ea20000300a00 */
[----:B----4-:R-:W-:Y:S02]  /*59c50*/  HMMA.16816.F32.BF16 R16, R16, R4, R20 ;  /* 0x000000041010723c */ /* 0x010fe40000041814 */
[----:B------:R-:W3:Y:S01]  /*59c60*/  LDL.LU.64 R22, [R1+0x5818] ;  /* 0x0058180001167983 */ /* 0x000ee20000300a00 */
[----:B------:R-:W3:Y:S11]  /*59c70*/  LDL.LU.64 R20, [R1+0x5810] ;  /* 0x0058100001147983 */ /* 0x000ef60000300a00 */
[----:B------:R-:W-:Y:S09]  /*59c80*/  @!UPT UIADD3 URZ, URZ, URZ, URZ ;  /* 0x0000003f3f3ff290 */ /* 0x000ff2000fffe03f */
[----:B------:R0:W-:Y:S01]  /*59c90*/  STL.64 [R1+0x1260], R16 ;  /* 0x0012601001007387 */ /* 0x0001e20000100a00 */
[----:B------:R-:W-:Y:S03]  /*59ca0*/  STL.64 [R1+0x1268], R18 ;  /* 0x0012681201007387 */ /* 0x000fe60000100a00 */
[----:B0-----:R-:W2:Y:S01]  /*59cb0*/  LDL.LU.64 R16, [R1+0x40] ;  /* 0x0000400001107983 */ /* 0x001ea20000300a00 */
[----:B------:R-:W4:Y:S03]  /*59cc0*/  LDL.LU.64 R24, [R1+0x10] ;  /* 0x0000100001187983 */ /* 0x000f260000300a00 */
[----:B----4-:R0:W-:Y:S04]  /*59cd0*/  STL.64 [R1+0x57f0], R24 ;  /* 0x0057f01801007387 */ /* 0x0101e80000100a00 */
[----:B0-----:R-:W4:Y:S01]  /*59ce0*/  LDL.LU.64 R24, [R1+0x20] ;  /* 0x0000200001187983 */ /* 0x001f220000300a00 */
[----:B------:R-:W-:Y:S03]  /*59cf0*/  STL.64 [R1+0x5800], R26 ;  /* 0x0058001a01007387 */ /* 0x000fe60000100a00 */
[----:B----4-:R0:W-:Y:S04]  /*59d00*/  STL.64 [R1+0x57f8], R24 ;  /* 0x0057f81801007387 */ /* 0x0101e80000100a00 */
[----:B0-----:R-:W4:Y:S01]  /*59d10*/  LDL.LU.64 R24, [R1+0x30] ;  /* 0x0000300001187983 */ /* 0x001f220000300a00 */
[----:B------:R-:W-:Y:S02]  /*59d20*/  STL [R1+0x5744], R4 ;  /* 0x0057440401007387 */ /* 0x000fe40000100800 */
[----:B------:R0:W-:Y:S02]  /*59d30*/  STL [R1+0x5740], R5 ;  /* 0x0057400501007387 */ /* 0x0001e40000100800 */
[----:B0-----:R-:W3:Y:S01]  /*59d40*/  LDL.LU.64 R4, [R1+0x1300] ;  /* 0x0013000001047983 */ /* 0x001ee20000300a00 */
[----:B------:R-:W3:Y:S02]  /*59d50*/  LDL.LU.64 R6, [R1+0x1308] ;  /* 0x0013080001067983 */ /* 0x000ee40000300a00 */
[----:B---3--:R-:W-:Y:S11]  /*59d60*/  HMMA.16816.F32.BF16 R4, R20, R12, R4 ;  /* 0x0000000c1404723c */ /* 0x008ff60000041804 */
[----:B------:R-:W-:Y:S11]  /*59d70*/  @!UPT UIADD3 URZ, URZ, URZ, URZ ;  /* 0x0000003f3f3ff290 */ /* 0x000ff6000fffe03f */
[----:B------:R-:W-:Y:S01]  /*59d80*/  @!UPT UIADD3 URZ, URZ, URZ, URZ ;  /* 0x0000003f3f3ff290 */ /* 0x000fe2000fffe03f */
[----:B------:R-:W-:Y:S01]  /*59d90*/  STL.64 [R1+0x13c0], R4 ;  /* 0x0013c00401007387 */ /* 0x000fe20000100a00 */
[----:B------:R0:W-:Y:S02]  /*59da0*/  STL.64 [R1+0x13c8], R6 ;  /* 0x0013c80601007387 */ /* 0x0001e40000100a00 */
[----:B------:R-:W3:Y:S02]  /*59db0*/  LDL.LU.64 R14, [R1+0x5808] ;  /* 0x00580800010e7983 */ /* 0x000ee40000300a00 */
[----:B0-----:R-:W-:Y:S02]  /*59dc0*/  IMAD.MOV.U32 R7, RZ, RZ, R13 ;  /* 0x000000ffff077224 */ /* 0x001fe400078e000d */
[----:B------:R-:W-:-:S03]  /*59dd0*/  IMAD.MOV.U32 R6, RZ, RZ, R12 ;  /* 0x000000ffff067224 */ /* 0x000fc600078e000c */
[----:B------:R-:W-:Y:S02]  /*59de0*/  STL [R1+0x574c], R7 ;  /* 0x00574c0701007387 */ /* 0x000fe40000100800 */
[----:B------:R2:W-:Y:S02]  /*59df0*/  STL [R1+0x5748], R6 ;  /* 0x0057480601007387 */ /* 0x0005e40000100800 */
[----:B--2---:R-:W-:Y:S07]  /*59e00*/  HMMA.16816.F32.BF16 R4, R20, R16, R8 ;  /* 0x000000101404723c */ /* 0x004fee0000041808 */
[----:B------:R-:W-:-:S02]  /*59e10*/  IMAD.MOV.U32 R11, RZ, RZ, R16 ;  /* 0x000000ffff0b7224 */ /* 0x000fc400078e0010 */
[----:B------:R-:W-:Y:S11]  /*59e20*/  IMAD.MOV.U32 R10, RZ, RZ, R17 ;  /* 0x000000ffff0a7224 */ /* 0x000ff600078e0011 */
[----:B------:R-:W-:Y:S03]  /*59e30*/  @!UPT UIADD3 URZ, URZ, URZ, URZ ;  /* 0x0000003f3f3ff290 */ /* 0x000fe6000fffe03f */
[----:B------:R0:W-:Y:S01]  /*59e40*/  STL.64 [R1+0x13b0], R4 ;  /* 0x0013b00401007387 */ /* 0x0001e20000100a00 */
[----:B------:R1:W-:Y:S03]  /*59e50*/  STL.64 [R1+0x13b8], R6 ;  /* 0x0013b80601007387 */ /* 0x0003e60000100a00 */
[----:B0-----:R-:W2:Y:S01]  /*59e60*/  LDL.LU.64 R4, [R1+0x12d0] ;  /* 0x0012d00001047983 */ /* 0x001ea20000300a00 */
[----:B-1----:R-:W2:Y:S02]  /*59e70*/  LDL.LU.64 R6, [R1+0x12d8] ;  /* 0x0012d80001067983 */ /* 0x002ea40000300a00 */
[----:B------:R-:W2:Y:S02]  /*59e80*/  LDL.LU.64 R16, [R1+0x1020] ;  /* 0x0010200001107983 */ /* 0x000ea40000300a00 */
[----:B------:R-:W2:Y:S02]  /*59e90*/  LDL.LU.64 R18, [R1+0x1028] ;  /* 0x0010280001127983 */ /* 0x000ea40000300a00 */
[----:B--2---:R-:W-:Y:S01]  /*59ea0*/  STL.64 [R1+0x57e8], R18 ;  /* 0x0057e81201007387 */ /* 0x004fe20000100a00 */
[----:B------:R0:W-:Y:S03]  /*59eb0*/  STL.64 [R1+0x57e0], R16 ;  /* 0x0057e01001007387 */ /* 0x0001e60000100a00 */
[----:B0-----:R-:W2:Y:S01]  /*59ec0*/  LDL.LU.64 R16, [R1+0x10b0] ;  /* 0x0010b00001107983 */ /* 0x001ea20000300a00 */
[----:B------:R-:W2:Y:S02]  /*59ed0*/  LDL.LU.64 R18, [R1+0x10b8] ;  /* 0x0010b80001127983 */ /* 0x000ea40000300a00 */
[----:B------:R-:W2:Y:S02]  /*59ee0*/  LDL.LU.64 R12, [R1+0x70] ;  /* 0x00007000010c7983 */ /* 0x000ea40000300a00 */
[----:B--2---:R-:W-:Y:S01]  /*59ef0*/  STL.64 [R1+0x5770], R12 ;  /* 0x0057700c01007387 */ /* 0x004fe20000100a00 */
[----:B------:R-:W-:Y:S02]  /*59f00*/  STL [R1+0x5754], R10 ;  /* 0x0057540a01007387 */ /* 0x000fe40000100800 */
[----:B------:R0:W-:Y:S02]  /*59f10*/  STL [R1+0x5750], R11 ;  /* 0x0057500b01007387 */ /* 0x0001e40000100800 */
[----:B------:R-:W4:Y:S01]  /*59f20*/  LDL.LU.64 R8, [R1+0x12e0] ;  /* 0x0012e00001087983 */ /* 0x000f220000300a00 */
[----:B0-----:R-:W4:Y:S02]  /*59f30*/  LDL.LU.64 R10, [R1+0x12e8] ;  /* 0x0012e800010a7983 */ /* 0x001f240000300a00 */
[----:B----4-:R-:W-:Y:S11]  /*59f40*/  HMMA.16816.F32.BF16 R8, R20, R24, R8 ;  /* 0x000000181408723c */ /* 0x010ff60000041808 */
[----:B------:R-:W-:Y:S11]  /*59f50*/  @!UPT UIADD3 URZ, URZ, URZ, URZ ;  /* 0x0000003f3f3ff290 */ /* 0x000ff6000fffe03f */
[----:B------:R-:W-:Y:S01]  /*59f60*/  @!UPT UIADD3 URZ, URZ, URZ, URZ ;  /* 0x0000003f3f3ff290 */ /* 0x000fe2000fffe03f */
[----:B------:R0:W-:Y:S01]  /*59f70*/  STL.64 [R1+0x13a0], R8 ;  /* 0x0013a00801007387 */ /* 0x0001e20000100a00 */
[----:B------:R-:W-:Y:S02]  /*59f80*/  STL.64 [R1+0x13a8], R10 ;  /* 0x0013a80a01007387 */ /* 0x000fe40000100a00 */
[----:B------:R-:W2:Y:S02]  /*59f90*/  LDL.LU.64 R26, [R1+0x5800] ;  /* 0x00580000011a7983 */ /* 0x000ea40000300a00 */
[----:B0-----:R-:W-:Y:S02]  /*59fa0*/  IMAD.MOV.U32 R8, RZ, RZ, R24 ;  /* 0x000000ffff087224 */ /* 0x001fe400078e0018 */
[----:B------:R-:W-:Y:S02]  /*59fb0*/  IMAD.MOV.U32 R9, RZ, RZ, R25 ;  /* 0x000000ffff097224 */ /* 0x000fe400078e0019 */
[----:B------:R-:W4:Y:S01]  /*59fc0*/  LDL.LU.64 R24, [R1+0x57f8] ;  /* 0x0057f80001187983 */ /* 0x000f220000300a00 */
[----:B---3--:R-:W-:-:S02]  /*59fd0*/  IMAD.MOV.U32 R12, RZ, RZ, R15 ;  /* 0x000000ffff0c7224 */ /* 0x008fc400078e000f */
[----:B------:R-:W-:Y:S02]  /*59fe0*/  IMAD.MOV.U32 R13, RZ, RZ, R14 ;  /* 0x000000ffff0d7224 */ /* 0x000fe400078e000e */
[----:B------:R-:W-:Y:S03]  /*59ff0*/  STL.64 [R1+0x57d0], R8 ;  /* 0x0057d00801007387 */ /* 0x000fe60000100a00 */
[----:B------:R0:W-:Y:S04]  /*5a000*/  STL.64 [R1+0x5788], R12 ;  /* 0x0057880c01007387 */ /* 0x0001e80000100a00 */
[----:B0-----:R-:W3:Y:S01]  /*5a010*/  LDL.LU.64 R12, [R1+0x1040] ;  /* 0x00104000010c7983 */ /* 0x001ee20000300a00 */
[----:B------:R-:W3:Y:S01]  /*5a020*/  LDL.LU.64 R14, [R1+0x1048] ;  /* 0x00104800010e7983 */ /* 0x000ee20000300a00 */
[C---:B----4-:R-:W-:Y:S11]  /*5a030*/  HMMA.16816.F32.BF16 R4, R20.reuse, R24, R4 ;  /* 0x000000181404723c */ /* 0x050ff60000041804 */
[----:B------:R-:W-:Y:S11]  /*5a040*/  @!UPT UIADD3 URZ, URZ, URZ, URZ ;  /* 0x0000003f3f3ff290 */ /* 0x000ff6000fffe03f */
[----:B------:R-:W-:Y:S01]  /*5a050*/  @!UPT UIADD3 URZ, URZ, URZ, URZ ;  /* 0x0000003f3f3ff290 */ /* 0x000fe2000fffe03f */
[----:B------:R0:W-:Y:S01]  /*5a060*/  STL.64 [R1+0x1390], R4 ;  /* 0x0013900401007387 */ /* 0x0001e20000100a00 */
[----:B------:R1:W-:Y:S02]  /*5a070*/  STL.64 [R1+0x1398], R6 ;  /* 0x0013980601007387 */ /* 0x0003e40000100a00 */
[----:B0-----:R-:W-:Y:S02]  /*5a080*/  IMAD.MOV.U32 R4, RZ, RZ, R24 ;  /* 0x000000ffff047224 */ /* 0x001fe400078e0018 */
[----:B------:R-:W-:Y:S02]  /*5a090*/  IMAD.MOV.U32 R5, RZ, RZ, R25 ;  /* 0x000000ffff057224 */ /* 0x000fe400078e0019 */
[----:B------:R-:W4:Y:S02]  /*5a0a0*/  LDL.LU.64 R24, [R1+0x57f0] ;  /* 0x0057f00001187983 */ /* 0x000f240000300a00 */
[----:B----4-:R-:W-:Y:S01]  /*5a0b0*/  HMMA.16816.F32.BF16 R16, R20, R24, R16 ;  /* 0x000000181410723c */ /* 0x010fe20000041810 */
[----:B-1----:R-:W-:-:S02]  /*5a0c0*/  IMAD.MOV.U32 R7, RZ, RZ, R24 ;  /* 0x000000ffff077224 */ /* 0x002fc400078e0018 */
[----:B------:R-:W-:Y:S11]  /*5a0d0*/  IMAD.MOV.U32 R6, RZ, RZ, R25 ;  /* 0x000000ffff067224 */ /* 0x000ff600078e0019 */
[----:B------:R-:W-:Y:S09]  /*5a0e0*/  @!UPT UIADD3 URZ, URZ, URZ, URZ ;  /* 0x0000003f3f3ff290 */ /* 0x000ff2000fffe03f */
[----:B------:R-:W-:Y:S01]  /*5a0f0*/  STL.64 [R1+0x1380], R16 ;  /* 0x0013801001007387 */ /* 0x000fe20000100a00 */
[----:B------:R0:W-:Y:S03]  /*5a100*/  STL.64 [R1+0x1388], R18 ;  /* 0x0013881201007387 */ /* 0x0001e60000100a00 */
[----:B0-----:R-:W4:Y:S01]  /*5a110*/  LDL.LU.64 R18, [R1+0x57e8] ;  /* 0x0057e80001127983 */ /* 0x001f220000300a00 */
[----:B------:R-:W4:Y:S02]  /*5a120*/  LDL.LU.64 R16, [R1+0x57e0] ;  /* 0x0057e00001107983 */ /* 0x000f240000300a00 */
[----:B------:R-:W4:Y:S02]  /*5a130*/  LDL.LU.64 R24, [R1+0x57d8] ;  /* 0x0057d80001187983 */ /* 0x000f240000300a00 */
[----:B--2---:R-:W-:Y:S02]  /*5a140*/  IMAD.MOV.U32 R8, RZ, RZ, R27 ;  /* 0x000000ffff087224 */ /* 0x004fe400078e001b */
[----:B------:R-:W-:Y:S01]  /*5a150*/  IMAD.MOV.U32 R9, RZ, RZ, R26 ;  /* 0x000000ffff097224 */ /* 0x000fe200078e001a */
[----:B------:R-:W-:Y:S01]  /*5a160*/  STL.64 [R1+0x5768], R6 ;  /* 0x0057680601007387 */ /* 0x000fe20000100a00 */
[----:B------:R4:W-:Y:S05]  /*5a170*/  STL.64 [R1+0x5760], R4 ;  /* 0x0057600401007387 */ /* 0x0009ea0000100a00 */
[C---:B---3--:R-:W-:Y:S01]  /*5a180*/  HMMA.16816.F32.BF16 R12, R20.reuse, R8, R12 ;  /* 0x00000008140c723c */ /* 0x048fe2000004180c */
[----:B------:R-:W2:Y:S11]  /*5a190*/  LDL.LU.64 R8, [R1+0x1080] ;  /* 0x0010800001087983 */ /* 0x000eb60000300a00 */
[----:B------:R-:W-:Y:S11]  /*5a1a0*/  @!UPT UIADD3 URZ, URZ, URZ, URZ ;  /* 0x0000003f3f3ff290 */ /* 0x000ff6000fffe03f */
[----:B------:R-:W-:Y:S01]  /*5a1b0*/  STL.64 [R1+0x1370], R12 ;  /* 0x0013700c01007387 */ /* 0x000fe20000100a00 */
[----:B------:R-:W-:Y:S02]  /*5a1c0*/  STL.64 [R1+0x1378], R14 ;  /* 0x0013780e01007387 */ /* 0x000fe40000100a00 */
[----:B------:R-:W2:Y:S01]  /*5a1d0*/  LDL.LU.64 R10, [R1+0x1088] ;  /* 0x00108800010a7983 */ /* 0x000ea20000300a00 */
[C---:B----4-:R-:W-:Y:S01]  /*5a1e0*/  HMMA.16816.F32.BF16 R4, R20.reuse, R24, R16 ;  /* 0x000000181404723c */ /* 0x050fe20000041810 */
[----:B------:R-:W0:Y:S11]  /*5a1f0*/  LDSM.16.MT88.4 R16, [R2+0x4000] ;  /* 0x004000000210783b */ /* 0x000e360000004200 */
[----:B------:R-:W-:Y:S11]  /*5a200*/  @!UPT UIADD3 URZ, URZ, URZ, URZ ;  /* 0x0000003f3f3ff290 */ /* 0x000ff6000fffe03f */
[----:B------:R-:W-:Y:S01]  /*5a210*/  STL.64 [R1+0x1360], R4 ;  /* 0x0013600401007387 */ /* 0x000fe20000100a00 */
[----:B------:R-:W-:Y:S02]  /*5a220*/  STL.64 [R1+0x1368], R6 ;  /* 0x0013680601007387 */ /* 0x000fe40000100a00 */
[----:B------:R1:W-:Y:S02]  /*5a230*/  STL.64 [R1+0x57b8], R24 ;  /* 0x0057b81801007387 */ /* 0x0003e40000100a00 */
[----:B-1----:R-:W3:Y:S01]  /*5a240*/  LDL.LU.64 R24, [R1+0xfb0] ;  /* 0x000fb00001187983 */ /* 0x002ee20000300a00 */
[----:B------:R-:W4:Y:S03]  /*5a250*/  LDL.LU.64 R26, [R1+0xfb8] ;  /* 0x000fb800011a7983 */ /* 0x000f260000300a00 */
[----:B----4-:R-:W-:Y:S01]  /*5a260*/  STL.64 [R1+0x57c8], R26 ;  /* 0x0057c81a01007387 */ /* 0x010fe20000100a00 */
[----:B---3--:R1:W-:Y:S03]  /*5a270*/  STL.64 [R1+0x57c0], R24 ;  /* 0x0057c01801007387 */ /* 0x0083e60000100a00 */
[----:B-1----:R-:W2:Y:S01]  /*5a280*/  LDL.LU.64 R24, [R1+0xc0] ;  /* 0x0000c00001187983 */ /* 0x002ea20000300a00 */
[----:B------:R-:W3:Y:S02]  /*5a290*/  LDL.LU.64 R12, [R1+0xf60] ;  /* 0x000f6000010c7983 */ /* 0x000ee40000300a00 */
[----:B------:R-:W4:Y:S02]  /*5a2a0*/  LDL.LU.64 R14, [R1+0xf68] ;  /* 0x000f6800010e7983 */ /* 0x000f240000300a00 */
[----:B----4-:R-:W-:Y:S01]  /*5a2b0*/  STL.64 [R1+0x5798], R14 ;  /* 0x0057980e01007387 */ /* 0x010fe20000100a00 */
[----:B---3--:R1:W-:Y:S03]  /*5a2c0*/  STL.64 [R1+0x5790], R12 ;  /* 0x0057900c01007387 */ /* 0x0083e60000100a00 */
[----:B-1----:R-:W3:Y:S04]  /*5a2d0*/  LDL.LU.64 R12, [R1+0xa0] ;  /* 0x0000a000010c7983 */ /* 0x002ee80000300a00 */
[----:B---3--:R1:W-:Y:S04]  /*5a2e0*/  STL.64 [R1+0x57b0], R12 ;  /* 0x0057b00c01007387 */ /* 0x0083e80000100a00 */
[----:B-1----:R-:W3:Y:S01]  /*5a2f0*/  LDL.LU.64 R12, [R1+0xb0] ;  /* 0x0000b000010c7983 */ /* 0x002ee20000300a00 */
[----:B------:R-:W4:Y:S02]  /*5a300*/  LDL.LU.64 R4, [R1+0xeb0] ;  /* 0x000eb00001047983 */ /* 0x000f240000300a00 */
[----:B------:R-:W3:Y:S01]  /*5a310*/  LDL.LU.64 R6, [R1+0xeb8] ;  /* 0x000eb80001067983 */ /* 0x000ee20000300a00 */
[----:B--2---:R-:W-:Y:S01]  /*5a320*/  HMMA.16816.F32.BF16 R8, R20, R24, R8 ;  /* 0x000000181408723c */ /* 0x004fe20000041808 */
[----:B---3--:R-:W-:Y:S01]  /*5a330*/  STL.64 [R1+0x5780], R6 ;  /* 0x0057800601007387 */ /* 0x008fe20000100a00 */
[----:B----4-:R1:W-:Y:S03]  /*5a340*/  STL.64 [R1+0x5778], R4 ;  /* 0x0057780401007387 */ /* 0x0103e60000100a00 */
[----:B-1----:R-:W2:Y:S01]  /*5a350*/  LDL.LU.64 R4, [R1+0xf40] ;  /* 0x000f400001047983 */ /* 0x002ea20000300a00 */
[----:B------:R-:W3:Y:S03]  /*5a360*/  LDL.LU.64 R6, [R1+0xf48] ;  /* 0x000f480001067983 */ /* 0x000ee60000300a00 */
[----:B---3--:R-:W-:Y:S01]  /*5a370*/  STL.64 [R1+0x57a8], R6 ;  /* 0x0057a80601007387 */ /* 0x008fe20000100a00 */
[----:B--2---:R1:W-:Y:S03]  /*5a380*/  STL.64 [R1+0x57a0], R4 ;  /* 0x0057a00401007387 */ /* 0x0043e60000100a00 */
[----:B-1----:R-:W2:Y:S01]  /*5a390*/  LDL.LU.64 R4, [R1+0xfa0] ;  /* 0x000fa00001047983 */ /* 0x002ea20000300a00 */
[----:B------:R-:W2:Y:S02]  /*5a3a0*/  LDL.LU.64 R6, [R1+0xfa8] ;  /* 0x000fa80001067983 */ /* 0x000ea40000300a00 */
[----:B0-----:R-:W-:Y:S02]  /*5a3b0*/  STL.64 [R1+0x5620], R18 ;  /* 0x0056201201007387 */ /* 0x001fe40000100a00 */
[----:B------:R-:W-:Y:S05]  /*5a3c0*/  STL.64 [R1+0x5618], R16 ;  /* 0x0056181001007387 */ /* 0x000fea0000100a00 */
[----:B------:R0:W-:Y:S01]  /*5a3d0*/  STL.64 [R1+0x1350], R8 ;  /* 0x0013500801007387 */ /* 0x0001e20000100a00 */
[----:B------:R1:W-:Y:S03]  /*5a3e0*/  STL.64 [R1+0x1358], R10 ;  /* 0x0013580a01007387 */ /* 0x0003e60000100a00 */
[----:B0-----:R-:W3:Y:S01]  /*5a3f0*/  LDL.LU.64 R8, [R1+0x57d0] ;  /* 0x0057d00001087983 */ /* 0x001ee20000300a00 */
[----:B-1----:R-:W-:-:S02]  /*5a400*/  IMAD.MOV.U32 R10, RZ, RZ, R24 ;  /* 0x000000ffff0a7224 */ /* 0x002fc400078e0018 */
[----:B------:R-:W-:Y:S02]  /*5a410*/  IMAD.MOV.U32 R11, RZ, RZ, R25 ;  /* 0x000000ffff0b7224 */ /* 0x000fe400078e0019 */
[----:B------:R-:W4:Y:S01]  /*5a420*/  LDL.LU.64 R26, [R1+0x57c8] ;  /* 0x0057c800011a7983 */ /* 0x000f220000300a00 */
[----:B------:R-:W4:Y:S02]  /*5a430*/  LDL.LU.64 R24, [R1+0x57c0] ;  /* 0x0057c00001187983 */ /* 0x000f240000300a00 */
        /* <DEDUP_REMOVED lines=8> */
[----:B------:R-:W2:Y:S03]  /*5a4c0*/  LDL.LU.64 R12, [R1+0x57b0] ;  /* 0x0057b000010c7983 */ /* 0x000ea60000300a00 */
[----:B------:R-:W-:Y:S02]  /*5a4d0*/  STL.64 [R1+0x5698], R26 ;  /* 0x0056981a01007387 */ /* 0x000fe40000100a00 */
[----:B------:R-:W-:Y:S01]  /*5a4e0*/  IMAD.MOV.U32 R16, RZ, RZ, R3 ;  /* 0x000000ffff107224 */ /* 0x000fe200078e0003 */
[----:B--2---:R-:W-:Y:S01]  /*5a4f0*/  HMMA.16816.F32.BF16 R4, R20, R12, R4 ;  /* 0x0000000c1404723c */ /* 0x004fe20000041804 */
[----:B----4-:R0:W-:Y:S01]  /*5a500*/  STL.64 [R1+0x5690], R24 ;  /* 0x0056901801007387 */ /* 0x0101e20000100a00 */
[----:B------:R-:W-:-:S02]  /*5a510*/  IMAD.MOV.U32 R29, RZ, RZ, R12 ;  /* 0x000000ffff1d7224 */ /* 0x000fc400078e000c */
[----:B------:R-:W-:Y:S01]  /*5a520*/  IMAD.MOV.U32 R3, RZ, RZ, R13 ;  /* 0x000000ffff037224 */ /* 0x000fe200078e000d */
[----:B0-----:R-:W2:Y:S01]  /*5a530*/  LDL.LU.64 R24, [R1+0xe80] ;  /* 0x000e800001187983 */ /* 0x001ea20000300a00 */
[----:B------:R-:W2:Y:S11]  /*5a540*/  LDL.LU.64 R26, [R1+0xe88] ;  /* 0x000e8800011a7983 */ /* 0x000eb60000300a00 */
[----:B------:R-:W-:Y:S06]  /*5a550*/  @!UPT UIADD3 URZ, URZ, URZ, URZ ;  /* 0x0000003f3f3ff290 */ /* 0x000fec000fffe03f */
[----:B------:R-:W-:Y:S01]  /*5a560*/  STL.64 [R1+0x1330], R4 ;  /* 0x0013300401007387 */ /* 0x000fe20000100a00 */
[----:B------:R0:W-:Y:S03]  /*5a570*/  STL.64 [R1+0x1338], R6 ;  /* 0x0013380601007387 */ /* 0x0001e60000100a00 */
[----:B0-----:R-:W4:Y:S01]  /*5a580*/  LDL.LU.64 R6, [R1+0x57a8] ;  /* 0x0057a80001067983 */ /* 0x001f220000300a00 */
[----:B------:R-:W4:Y:S02]  /*5a590*/  LDL.LU.64 R4, [R1+0x57a0] ;  /* 0x0057a00001047983 */ /* 0x000f240000300a00 */
[----:B------:R-:W2:Y:S02]  /*5a5a0*/  LDL.LU.64 R14, [R1+0x5798] ;  /* 0x00579800010e7983 */ /* 0x000ea40000300a00 */
[----:B------:R-:W2:Y:S02]  /*5a5b0*/  LDL.LU.64 R12, [R1+0x5790] ;  /* 0x00579000010c7983 */ /* 0x000ea40000300a00 */
[----:B------:R-:W-:-:S07]  /*5a5c0*/  IMAD.MOV.U32 R17, RZ, RZ, R0 ;  /* 0x000000ffff117224 */ /* 0x000fce00078e0000 */
[C---:B--2---:R-:W-:Y:S11]  /*5a5d0*/  HMMA.16816.F32.BF16 R12, R20.reuse, R16, R12 ;  /* 0x00000010140c723c */ /* 0x044ff6000004180c */
[----:B------:R-:W-:Y:S11]  /*5a5e0*/  @!UPT UIADD3 URZ, URZ, URZ, URZ ;  /* 0x0000003f3f3ff290 */ /* 0x000ff6000fffe03f */
[----:B------:R-:W-:Y:S01]  /*5a5f0*/  @!UPT UIADD3 URZ, URZ, URZ, URZ ;  /* 0x0000003f3f3ff290 */ /* 0x000fe2000fffe03f */
[----:B------:R0:W-:Y:S01]  /*5a600*/  STL.64 [R1+0x1320], R12 ;  /* 0x0013200c01007387 */ /* 0x0001e20000100a00 */
[----:B------:R4:W-:Y:S03]  /*5a610*/  STL.64 [R1+0x1328], R14 ;  /* 0x0013280e01007387 */ /* 0x0009e60000100a00 */
[----:B0-----:R-:W4:Y:S02]  /*5a620*/  LDL.LU.64 R12, [R1+0x5788] ;  /* 0x00578800010c7983 */ /* 0x001f240000300a00 */
[C---:B----4-:R-:W-:Y:S02]  /*5a630*/  HMMA.16816.F32.BF16 R12, R20.reuse, R12, R4 ;  /* 0x0000000c140c723c */ /* 0x050fe40000041804 */
        /* <DEDUP_REMOVED lines=13> */
[----:B------:R-:W4:Y:S02]  /*5a710*/  LDL.LU.64 R4, [R1+0x5760] ;  /* 0x0057600001047983 */ /* 0x000f240000300a00 */
[----:B------:R-:W2:Y:S02]  /*5a720*/  LDL.LU.64 R12, [R1+0x5758] ;  /* 0x00575800010c7983 */ /* 0x000ea40000300a00 */
[----:B--2---:R-:W-:Y:S01]  /*5a730*/  HMMA.16816.F32.BF16 R24, R20, R12, R24 ;  /* 0x0000000c1418723c */ /* 0x004fe20000041818 */
[----:B------:R-:W-:-:S02]  /*5a740*/  IMAD.MOV.U32 R19, RZ, RZ, R13 ;  /* 0x000000ffff137224 */ /* 0x000fc400078e000d */
[----:B------:R-:W-:Y:S11]  /*5a750*/  IMAD.MOV.U32 R28, RZ, RZ, R12 ;  /* 0x000000ffff1c7224 */ /* 0x000ff600078e000c */
[----:B------:R-:W-:Y:S09]  /*5a760*/  @!UPT UIADD3 URZ, URZ, URZ, URZ ;  /* 0x0000003f3f3ff290 */ /* 0x000ff2000fffe03f */
[----:B------:R-:W-:Y:S01]  /*5a770*/  STL.64 [R1+0x12f0], R24 ;  /* 0x0012f01801007387 */ /* 0x000fe20000100a00 */
[----:B------:R-:W-:Y:S02]  /*5a780*/  STL.64 [R1+0x12f8], R26 ;  /* 0x0012f81a01007387 */ /* 0x000fe40000100a00 */
[----:B------:R-:W2:Y:S02]  /*5a790*/  LDL.LU.64 R12, [R1+0xe50] ;  /* 0x000e5000010c7983 */ /* 0x000ea40000300a00 */
[----:B------:R-:W2:Y:S01]  /*5a7a0*/  LDL.LU.64 R14, [R1+0xe58] ;  /* 0x000e5800010e7983 */ /* 0x000ea20000300a00 */
[----:B------:R-:W-:Y:S01]  /*5a7b0*/  STL.64 [R1+0x5678], R18 ;  /* 0x0056781201007387 */ /* 0x000fe20000100a00 */
[----:B------:R0:W-:Y:S02]  /*5a7c0*/  STL.64 [R1+0x5670], R16 ;  /* 0x0056701001007387 */ /* 0x0001e40000100a00 */
[----:B0-----:R-:W-:Y:S02]  /*5a7d0*/  IMAD.MOV.U32 R16, RZ, RZ, R10 ;  /* 0x000000ffff107224 */ /* 0x001fe400078e000a */
[----:B------:R-:W-:Y:S01]  /*5a7e0*/  IMAD.MOV.U32 R17, RZ, RZ, R11 ;  /* 0x000000ffff117224 */ /* 0x000fe200078e000b */
[----:B------:R-:W2:Y:S01]  /*5a7f0*/  LDL.LU R10, [R1+0x5754] ;  /* 0x00575400010a7983 */ /* 0x000ea20000300800 */
[----:B------:R-:W2:Y:S03]  /*5a800*/  LDL.LU R11, [R1+0x5750] ;  /* 0x00575000010b7983 */ /* 0x000ea60000300800 */
[----:B------:R0:W-:Y:S02]  /*5a810*/  STL.64 [R1+0x56a0], R16 ;  /* 0x0056a01001007387 */ /* 0x0001e40000100a00 */
[----:B0-----:R-:W-:-:S02]  /*5a820*/  IMAD.MOV.U32 R16, RZ, RZ, R7 ;  /* 0x000000ffff107224 */ /* 0x001fc400078e0007 */
[----:B------:R-:W-:Y:S01]  /*5a830*/  IMAD.MOV.U32 R17, RZ, RZ, R6 ;  /* 0x000000ffff117224 */ /* 0x000fe200078e0006 */
[----:B------:R-:W2:Y:S01]  /*5a840*/  LDL.LU R7, [R1+0x574c] ;  /* 0x00574c0001077983 */ /* 0x000ea20000300800 */
[----:B------:R-:W2:Y:S03]  /*5a850*/  LDL.LU R6, [R1+0x5748] ;  /* 0x0057480001067983 */ /* 0x000ea60000300800 */
[----:B------:R4:W-:Y:S02]  /*5a860*/  STL.64 [R1+0x56b8], R16 ;  /* 0x0056b81001007387 */ /* 0x0009e40000100a00 */
[----:B----4-:R-:W-:Y:S02]  /*5a870*/  IMAD.MOV.U32 R16, RZ, RZ, R4 ;  /* 0x000000ffff107224 */ /* 0x010fe400078e0004 */
[----:B------:R-:W-:Y:S01]  /*5a880*/  IMAD.MOV.U32 R17, RZ, RZ, R5 ;  /* 0x000000ffff117224 */ /* 0x000fe200078e0005 */
[----:B------:R-:W4:Y:S01]  /*5a890*/  LDL.LU R4, [R1+0x5744] ;  /* 0x0057440001047983 */ /* 0x000f220000300800 */
[----:B------:R-:W4:Y:S03]  /*5a8a0*/  LDL.LU R5, [R1+0x5740] ;  /* 0x0057400001057983 */ /* 0x000f260000300800 */
[----:B------:R3:W-:Y:S02]  /*5a8b0*/  STL.64 [R1+0x56d0], R16 ;  /* 0x0056d01001007387 */ /* 0x0007e40000100a00 */
[----:B---3--:R-:W-:-:S02]  /*5a8c0*/  IMAD.MOV.U32 R16, RZ, RZ, R8 ;  /* 0x000000ffff107224 */ /* 0x008fc400078e0008 */
[----:B------:R-:W-:Y:S01]  /*5a8d0*/  IMAD.MOV.U32 R17, RZ, RZ, R9 ;  /* 0x000000ffff117224 */ /* 0x000fe200078e0009 */
[----:B------:R-:W3:Y:S01]  /*5a8e0*/  LDL.LU R8, [R1+0x573c] ;  /* 0x00573c0001087983 */ /* 0x000ee20000300800 */
[----:B------:R-:W3:Y:S03]  /*5a8f0*/  LDL.LU R9, [R1+0x5738] ;  /* 0x0057380001097983 */ /* 0x000ee60000300800 */
[----:B------:R2:W-:Y:S02]  /*5a900*/  STL.64 [R1+0x56e8], R16 ;  /* 0x0056e81001007387 */ /* 0x0005e40000100a00 */
[----:B--2---:R-:W-:Y:S02]  /*5a910*/  IMAD.MOV.U32 R17, RZ, RZ, R10 ;  /* 0x000000ffff117224 */ /* 0x004fe400078e000a */
[----:B------:R-:W-:Y:S02]  /*5a920*/  IMAD.MOV.U32 R16, RZ, RZ, R11 ;  /* 0x000000ffff107224 */ /* 0x000fe400078e000b */
[----:B------:R-:W2:Y:S01]  /*5a930*/  LDL.LU R11, [R1+0x5734] ;  /* 0x00573400010b7983 */ /* 0x000ea20000300800 */
[----:B------:R-:W2:Y:S02]  /*5a940*/  LDL.LU R10, [R1+0x5730] ;  /* 0x00573000010a7983 */ /* 0x000ea40000300800 */
[----:B------:R0:W-:Y:S02]  /*5a950*/  STL.64 [R1+0x5700], R16 ;  /* 0x0057001001007387 */ /* 0x0001e40000100a00 */
[----:B0-----:R-:W-:-:S02]  /*5a960*/  IMAD.MOV.U32 R17, RZ, RZ, R7 ;  /* 0x000000ffff117224 */ /* 0x001fc400078e0007 */
[----:B------:R-:W-:Y:S02]  /*5a970*/  IMAD.MOV.U32 R16, RZ, RZ, R6 ;  /* 0x000000ffff107224 */ /* 0x000fe400078e0006 */
[----:B------:R-:W2:Y:S01]  /*5a980*/  LDL.LU R6, [R1+0x572c] ;  /* 0x00572c0001067983 */ /* 0x000ea20000300800 */
[----:B------:R-:W2:Y:S01]  /*5a990*/  LDL.LU R7, [R1+0x5728] ;  /* 0x0057280001077983 */ /* 0x000ea20000300800 */
[C---:B---3--:R-:W-:Y:S02]  /*5a9a0*/  HMMA.16816.F32.BF16 R24, R20.reuse, R8, R12 ;  /* 0x000000081418723c */ /* 0x048fe4000004180c */
[----:B------:R-:W4:Y:S01]  /*5a9b0*/  LDL.LU.64 R12, [R1+0xe30] ;  /* 0x000e3000010c7983 */ /* 0x000f220000300a00 */
[----:B------:R-:W4:Y:S11]  /*5a9c0*/  LDL.LU.64 R14, [R1+0xe38] ;  /* 0x000e3800010e7983 */ /* 0x000f360000300a00 */
[----:B------:R-:W-:Y:S09]  /*5a9d0*/  @!UPT UIADD3 URZ, URZ, URZ, URZ ;  /* 0x0000003f3f3ff290 */ /* 0x000ff2000fffe03f */
[----:B------:R0:W-:Y:S01]  /*5a9e0*/  STL.64 [R1+0x12e0], R24 ;  /* 0x0012e01801007387 */ /* 0x0001e20000100a00 */
[----:B------:R1:W-:Y:S03]  /*5a9f0*/  STL.64 [R1+0x12e8], R26 ;  /* 0x0012e81a01007387 */ /* 0x0003e60000100a00 */
[----:B0-----:R-:W3:Y:S01]  /*5aa00*/  LDL.LU.64 R24, [R1+0xda0] ;  /* 0x000da00001187983 */ /* 0x001ee20000300a00 */
[----:B-1----:R-:W2:Y:S03]  /*5aa10*/  LDL.LU.64 R26, [R1+0xda8] ;  /* 0x000da800011a7983 */ /* 0x002ea60000300a00 */
[----:B--2---:R-:W-:Y:S01]  /*5aa20*/  STL.64 [R1+0x56b0], R26 ;  /* 0x0056b01a01007387 */ /* 0x004fe20000100a00 */
[----:B---3--:R0:W-:Y:S03]  /*5aa30*/  STL.64 [R1+0x56a8], R24 ;  /* 0x0056a81801007387 */ /* 0x0081e60000100a00 */
[----:B0-----:R-:W2:Y:S01]  /*5aa40*/  LDL.LU.64 R24, [R1+0xde0] ;  /* 0x000de00001187983 */ /* 0x001ea20000300a00 */
[----:B------:R-:W3:Y:S03]  /*5aa50*/  LDL.LU.64 R26, [R1+0xde8] ;  /* 0x000de800011a7983 */ /* 0x000ee60000300a00 */
[----:B---3--:R-:W-:Y:S01]  /*5aa60*/  STL.64 [R1+0x56c8], R26 ;  /* 0x0056c81a01007387 */ /* 0x008fe20000100a00 */
[----:B--2---:R0:W-:Y:S03]  /*5aa70*/  STL.64 [R1+0x56c0], R24 ;  /* 0x0056c01801007387 */ /* 0x0041e60000100a00 */
        /* <DEDUP_REMOVED lines=15> */
[----:B------:R-:W-:Y:S02]  /*5ab70*/  STL.64 [R1+0x5640], R10 ;  /* 0x0056400a01007387 */ /* 0x000fe40000100a00 */
[----:B------:R0:W-:Y:S02]  /*5ab80*/  STL.64 [R1+0x5638], R8 ;  /* 0x0056380801007387 */ /* 0x0001e40000100a00 */
[----:B0-----:R-:W3:Y:S01]  /*5ab90*/  LDL.LU.64 R8, [R1+0xd80] ;  /* 0x000d800001087983 */ /* 0x001ee20000300a00 */
[----:B------:R-:W3:Y:S02]  /*5aba0*/  LDL.LU.64 R10, [R1+0xd88] ;  /* 0x000d8800010a7983 */ /* 0x000ee40000300a00 */
[----:B------:R-:W2:Y:S02]  /*5abb0*/  LDL.LU.64 R14, [R1+0x5720] ;  /* 0x00572000010e7983 */ /* 0x000ea40000300a00 */
[----:B------:R-:W2:Y:S05]  /*5abc0*/  LDL.LU.64 R12, [R1+0x5718] ;  /* 0x00571800010c7983 */ /* 0x000eaa0000300a00 */
[----:B------:R0:W-:Y:S01]  /*5abd0*/  STL.64 [R1+0x1240], R20 ;  /* 0x0012401401007387 */ /* 0x0001e20000100a00 */
[----:B------:R-:W-:Y:S03]  /*5abe0*/  STL.64 [R1+0x1248], R22 ;  /* 0x0012481601007387 */ /* 0x000fe60000100a00 */
[----:B0-----:R-:W4:Y:S01]  /*5abf0*/  LDL.LU R20, [R1] ;  /* 0x0000000001147983 */ /* 0x001f220000300800 */
[----:B------:R-:W4:Y:S02]  /*5ac00*/  LDL.LU R21, [R1+0x4] ;  /* 0x0000040001157983 */ /* 0x000f240000300800 */
[----:B------:R-:W-:Y:S02]  /*5ac10*/  STL.64 [R1+0x5630], R6 ;  /* 0x0056300601007387 */ /* 0x000fe40000100a00 */
[----:B------:R0:W-:Y:S02]  /*5ac20*/  STL.64 [R1+0x5628], R4 ;  /* 0x0056280401007387 */ /* 0x0001e40000100a00 */
[----:B0-----:R-:W3:Y:S01]  /*5ac30*/  LDL.LU.64 R4, [R1+0xd60] ;  /* 0x000d600001047983 */ /* 0x001ee20000300a00 */
        /* <DEDUP_REMOVED lines=30> */
[----:B------:R-:W4:Y:S01]  /*5ae20*/  LDL.LU.64 R26, [R1+0x56b0] ;  /* 0x0056b000011a7983 */ /* 0x000f220000300a00 */
[----:B------:R-:W4:Y:S11]  /*5ae30*/  LDL.LU.64 R24, [R1+0x56a8] ;  /* 0x0056a80001187983 */ /* 0x000f360000300a00 */
[----:B------:R-:W-:Y:S09]  /*5ae40*/  @!UPT UIADD3 URZ, URZ, URZ, URZ ;  /* 0x0000003f3f3ff290 */ /* 0x000ff2000fffe03f */
[----:B------:R0:W-:Y:S01]  /*5ae50*/  STL.64 [R1+0x11f0], R16 ;  /* 0x0011f01001007387 */ /* 0x0001e20000100a00 */
[----:B------:R-:W-:Y:S03]  /*5ae60*/  STL.64 [R1+0x11f8], R18 ;  /* 0x0011f81201007387 */ /* 0x000fe60000100a00 */
[----:B0-----:R-:W2:Y:S01]  /*5ae70*/  LDL.LU.64 R16, [R1+0x56a0] ;  /* 0x0056a00001107983 */ /* 0x001ea20000300a00 */
[C---:B----4-:R-:W-:Y:S03]  /*5ae80*/  HMMA.16816.F32.BF16 R20, R12.reuse, R20, R24 ;  /* 0x000000140c14723c */ /* 0x050fe60000041818 */
[----:B------:R-:W4:Y:S01]  /*5ae90*/  LDL.LU.64 R26, [R1+0x5698] ;  /* 0x00569800011a7983 */ /* 0x000f220000300a00 */
[----:B------:R-:W3:Y:S11]  /*5aea0*/  LDL.LU.64 R24, [R1+0x5690] ;  /* 0x0056900001187983 */ /* 0x000ef60000300a00 */
[----:B------:R-:W-:Y:S08]  /*5aeb0*/  @!UPT UIADD3 URZ, URZ, URZ, URZ ;  /* 0x0000003f3f3ff290 */ /* 0x000ff0000fffe03f */
[----:B------:R-:W-:Y:S01]  /*5aec0*/  STL.64 [R1+0x11e0], R20 ;  /* 0x0011e01401007387 */ /* 0x000fe20000100a00 */
[----:B------:R3:W-:Y:S02]  /*5aed0*/  STL.64 [R1+0x11e8], R22 ;  /* 0x0011e81601007387 */ /* 0x0007e40000100a00 */
[----:B---3--:R-:W-:Y:S07]  /*5aee0*/  HMMA.16816.F32.BF16 R20, R12, R24, R8 ;  /* 0x000000180c14723c */ /* 0x008fee0000041808 */
[----:B----4-:R-:W-:-:S02]  /*5aef0*/  IMAD.MOV.U32 R8, RZ, RZ, R27 ;  /* 0x000000ffff087224 */ /* 0x010fc400078e001b */
[----:B------:R-:W3:Y:S01]  /*5af00*/  LDL.LU R27, [R1+0x568c] ;  /* 0x00568c00011b7983 */ /* 0x000ee20000300800 */
[----:B------:R-:W-:Y:S11]  /*5af10*/  IMAD.MOV.U32 R9, RZ, RZ, R26 ;  /* 0x000000ffff097224 */ /* 0x000ff600078e001a */
[----:B------:R-:W-:Y:S02]  /*5af20*/  @!UPT UIADD3 URZ, URZ, URZ, URZ ;  /* 0x0000003f3f3ff290 */ /* 0x000fe4000fffe03f */
[----:B------:R-:W-:Y:S01]  /*5af30*/  STL.64 [R1+0x1420], R20 ;  /* 0x0014201401007387 */ /* 0x000fe20000100a00 */
[----:B------:R-:W-:Y:S02]  /*5af40*/  STL.64 [R1+0x1428], R22 ;  /* 0x0014281601007387 */ /* 0x000fe40000100a00 */
[----:B------:R-:W3:Y:S02]  /*5af50*/  LDL.LU R26, [R1+0x5688] ;  /* 0x00568800011a7983 */ /* 0x000ee40000300800 */
[----:B------:R-:W0:Y:S01]  /*5af60*/  LDSM.16.MT88.4 R20, [R2+0x4080] ;  /* 0x004080000214783b */ /* 0x000e220000004200 */
[----:B--2---:R-:W-:Y:S11]  /*5af70*/  HMMA.16816.F32.BF16 R4, R12, R16, R4 ;  /* 0x000000100c04723c */ /* 0x004ff60000041804 */
[----:B------:R-:W-:Y:S11]  /*5af80*/  @!UPT UIADD3 URZ, URZ, URZ, URZ ;  /* 0x0000003f3f3ff290 */ /* 0x000ff6000fffe03f */
[----:B------:R-:W-:Y:S02]  /*5af90*/  @!UPT UIADD3 URZ, URZ, URZ, URZ ;  /* 0x0000003f3f3ff290 */ /* 0x000fe4000fffe03f */
[----:B------:R-:W-:Y:S01]  /*5afa0*/  IMAD.MOV.U32 R25, RZ, RZ, R7 ;  /* 0x000000ffff197224 */ /* 0x000fe200078e0007 */
[----:B0-----:R-:W-:Y:S01]  /*5afb0*/  STL.64 [R1+0x5510], R22 ;  /* 0x0055101601007387 */ /* 0x001fe20000100a00 */
[----:B------:R0:W-:Y:S03]  /*5afc0*/  STL.64 [R1+0x5508], R20 ;  /* 0x0055081401007387 */ /* 0x0001e60000100a00 */
[----:B0-----:R-:W2:Y:S01]  /*5afd0*/  LDL.LU.64 R20, [R1+0x80] ;  /* 0x0000800001147983 */ /* 0x001ea20000300a00 */
[----:B------:R-:W4:Y:S02]  /*5afe0*/  LDL.64 R22, [R1+0x88] ;  /* 0x0000880001167983 */ /* 0x000f240000100a00 */
[----:B------:R-:W-:Y:S02]  /*5aff0*/  STL.64 [R1+0x1550], R4 ;  /* 0x0015500401007387 */ /* 0x000fe40000100a00 */
[----:B------:R-:W-:Y:S01]  /*5b000*/  STL [R1+0x1558], R6 ;  /* 0x0015580601007387 */ /* 0x000fe20000100800 */
[----:B------:R-:W2:Y:S01]  /*5b010*/  LDL.LU.64 R16, [R1+0xd40] ;  /* 0x000d400001107983 */ /* 0x000ea20000300a00 */
[----:B------:R-:W2:Y:S02]  /*5b020*/  LDL.LU.64 R18, [R1+0xd48] ;  /* 0x000d480001127983 */ /* 0x000ea40000300a00 */
[----:B------:R0:W-:Y:S01]  /*5b030*/  STL [R1+0x4d28], R25 ;  /* 0x004d281901007387 */ /* 0x0001e20000100800 */
[----:B---3--:R1:W-:Y:S01]  /*5b040*/  STL.64 [R1+0x55b8], R26 ;  /* 0x0055b81a01007387 */ /* 0x0083e20000100a00 */
[----:B------:R-:W3:Y:S02]  /*5b050*/  LDL.LU R24, [R1+0x410] ;  /* 0x0004100001187983 */ /* 0x000ee40000300800 */
[----:B0-----:R-:W3:Y:S01]  /*5b060*/  LDL.LU R25, [R1+0x414] ;  /* 0x0004140001197983 */ /* 0x001ee20000300800 */
[----:B-1----:R-:W2:Y:S01]  /*5b070*/  LDL.LU R26, [R1+0x418] ;  /* 0x00041800011a7983 */ /* 0x002ea20000300800 */
[----:B------:R-:W2:Y:S03]  /*5b080*/  LDL.LU R27, [R1+0x41c] ;  /* 0x00041c00011b7983 */ /* 0x000ea60000300800 */
[----:B--2---:R-:W-:Y:S01]  /*5b090*/  STL.64 [R1+0x55c8], R26 ;  /* 0x0055c81a01007387 */ /* 0x004fe20000100a00 */
[----:B---3--:R0:W-:Y:S03]  /*5b0a0*/  STL.64 [R1+0x55c0], R24 ;  /* 0x0055c01801007387 */ /* 0x0081e60000100a00 */
[----:B0-----:R-:W2:Y:S01]  /*5b0b0*/  LDL.LU R24, [R1+0x420] ;  /* 0x0004200001187983 */ /* 0x001ea20000300800 */
[----:B------:R-:W2:Y:S02]  /*5b0c0*/  LDL.LU R25, [R1+0x424] ;  /* 0x0004240001197983 */ /* 0x000ea40000300800 */
[----:B------:R-:W3:Y:S02]  /*5b0d0*/  LDL.LU R26, [R1+0x428] ;  /* 0x00042800011a7983 */ /* 0x000ee40000300800 */
[----:B------:R-:W3:Y:S01]  /*5b0e0*/  LDL.LU R27, [R1+0x42c] ;  /* 0x00042c00011b7983 */ /* 0x000ee20000300800 */
[----:B------:R-:W2:Y:S01]  /*5b0f0*/  LDL.LU.64 R4, [R1+0xcc0] ;  /* 0x000cc00001047983 */ /* 0x000ea20000300a00 */
[----:B------:R-:W4:Y:S03]  /*5b100*/  LDL.LU.64 R6, [R1+0xcc8] ;  /* 0x000cc80001067983 */ /* 0x000f260000300a00 */
[----:B---3--:R0:W-:Y:S01]  /*5b110*/  STL.64 [R1+0x55d8], R26 ;  /* 0x0055d81a01007387 */ /* 0x0081e20000100a00 */
[----:B--2---:R-:W-:Y:S03]  /*5b120*/  STL.64 [R1+0x55d0], R24 ;  /* 0x0055d01801007387 */ /* 0x004fe60000100a00 */
[----:B0-----:R-:W2:Y:S04]  /*5b130*/  LDL R26, [R1+0x38] ;  /* 0x00003800011a7983 */ /* 0x001ea80000100800 */
[----:B------:R-:W2:Y:S04]  /*5b140*/  LDL R27, [R1+0x3c] ;  /* 0x00003c00011b7983 */ /* 0x000ea80000100800 */
[----:B--2---:R0:W-:Y:S04]  /*5b150*/  STL.64 [R1+0x55e8], R26 ;  /* 0x0055e81a01007387 */ /* 0x0041e80000100a00 */
[----:B0-----:R-:W2:Y:S04]  /*5b160*/  LDL R26, [R1+0x48] ;  /* 0x00004800011a7983 */ /* 0x001ea80000100800 */
[----:B------:R-:W2:Y:S01]  /*5b170*/  LDL R27, [R1+0x4c] ;  /* 0x00004c00011b7983 */ /* 0x000ea20000100800 */
[----:B------:R-:W-:-:S02]  /*5b180*/  IMAD.MOV.U32 R24, RZ, RZ, R29 ;  /* 0x000000ffff187224 */ /* 0x000fc400078e001d */
[----:B------:R-:W-:Y:S01]  /*5b190*/  IMAD.MOV.U32 R25, RZ, RZ, R3 ;  /* 0x000000ffff197224 */ /* 0x000fe200078e0003 */
[----:B------:R-:W-:Y:S01]  /*5b1a0*/  HMMA.16816.F32.BF16 R8, R12, R8, R16 ;  /* 0x000000080c08723c */ /* 0x000fe20000041810 */
[----:B--2---:R-:W-:Y:S01]  /*5b1b0*/  STL.64 [R1+0x5600], R26 ;  /* 0x0056001a01007387 */ /* 0x004fe20000100a00 */
[----:B------:R-:W2:Y:S02]  /*5b1c0*/  LDL.LU R29, [R1+0x5684] ;  /* 0x00568400011d7983 */ /* 0x000ea40000300800 */
[----:B------:R-:W3:Y:S02]  /*5b1d0*/  LDL.LU R3, [R1+0x5680] ;  /* 0x0056800001037983 */ /* 0x000ee40000300800 */
[----:B------:R-:W2:Y:S01]  /*5b1e0*/  LDL.LU.64 R18, [R1+0x5678] ;  /* 0x0056780001127983 */ /* 0x000ea20000300a00 */
[----:B------:R-:W3:Y:S11]  /*5b1f0*/  LDL.LU.64 R16, [R1+0x5670] ;  /* 0x0056700001107983 */ /* 0x000ef60000300a00 */
[----:B------:R-:W-:Y:S05]  /*5b200*/  @!UPT UIADD3 URZ, URZ, URZ, URZ ;  /* 0x0000003f3f3ff290 */ /* 0x000fea000fffe03f */
[----:B------:R0:W-:Y:S02]  /*5b210*/  STL.64 [R1+0x1540], R8 ;  /* 0x0015400801007387 */ /* 0x0001e40000100a00 */
[----:B------:R-:W-:Y:S02]  /*5b220*/  STL.64 [R1+0x1548], R10 ;  /* 0x0015480a01007387 */ /* 0x000fe40000100a00 */
[----:B0-----:R-:W-:Y:S02]  /*5b230*/  IMAD.MOV.U32 R8, RZ, RZ, R28 ;  /* 0x000000ffff087224 */ /* 0x001fe400078e001c */
[----:B------:R-:W3:Y:S01]  /*5b240*/  LDL.LU R28, [R1+0x5668] ;  /* 0x00566800011c7983 */ /* 0x000ee20000300800 */
[----:B--2---:R-:W-:-:S05]  /*5b250*/  IMAD.MOV.U32 R9, RZ, RZ, R19 ;  /* 0x000000ffff097224 */ /* 0x004fca00078e0013 */
[----:B------:R0:W-:Y:S04]  /*5b260*/  STL.64 [R1+0x5650], R8 ;  /* 0x0056500801007387 */ /* 0x0001e80000100a00 */
[----:B0-----:R-:W2:Y:S01]  /*5b270*/  LDL.LU.64 R8, [R1+0xd20] ;  /* 0x000d200001087983 */ /* 0x001ea20000300a00 */
[----:B------:R-:W2:Y:S02]  /*5b280*/  LDL.LU.64 R10, [R1+0xd28] ;  /* 0x000d2800010a7983 */ /* 0x000ea40000300a00 */
[C---:B--2---:R-:W-:Y:S11]  /*5b290*/  HMMA.16816.F32.BF16 R24, R12.reuse, R24, R8 ;  /* 0x000000180c18723c */ /* 0x044ff60000041808 */
[----:B------:R-:W-:Y:S11]  /*5b2a0*/  @!UPT UIADD3 URZ, URZ, URZ, URZ ;  /* 0x0000003f3f3ff290 */ /* 0x000ff6000fffe03f */
[----:B------:R-:W-:Y:S01]  /*5b2b0*/  @!UPT UIADD3 URZ, URZ, URZ, URZ ;  /* 0x0000003f3f3ff290 */ /* 0x000fe2000fffe03f */
[----:B------:R-:W-:Y:S01]  /*5b2c0*/  STL.64 [R1+0x1530], R24 ;  /* 0x0015301801007387 */ /* 0x000fe20000100a00 */
[----:B------:R0:W-:Y:S03]  /*5b2d0*/  STL.64 [R1+0x1538], R26 ;  /* 0x0015381a01007387 */ /* 0x0001e60000100a00 */
[----:B0-----:R-:W2:Y:S04]  /*5b2e0*/  LDL R26, [R1+0x58] ;  /* 0x00005800011a7983 */ /* 0x001ea80000100800 */
[----:B------:R-:W2:Y:S04]  /*5b2f0*/  LDL R27, [R1+0x5c] ;  /* 0x00005c00011b7983 */ /* 0x000ea80000100800 */
[----:B--2---:R0:W-:Y:S01]  /*5b300*/  STL.64 [R1+0x5648], R26 ;  /* 0x0056481a01007387 */ /* 0x0041e20000100a00 */
[----:B------:R-:W3:Y:S03]  /*5b310*/  LDL.LU.64 R24, [R1+0xd00] ;  /* 0x000d000001187983 */ /* 0x000ee60000300a00 */
[----:B0-----:R-:W3:Y:S01]  /*5b320*/  LDL.LU.64 R26, [R1+0xd08] ;  /* 0x000d0800011a7983 */ /* 0x001ee20000300a00 */
[----:B------:R-:W-:Y:S01]  /*5b330*/  IMAD.MOV.U32 R8, RZ, RZ, R18 ;  /* 0x000000ffff087224 */ /* 0x000fe200078e0012 */
[C---:B----4-:R-:W-:Y:S01]  /*5b340*/  HMMA.16816.F32.BF16 R4, R12.reuse, R20, R4 ;  /* 0x000000140c04723c */ /* 0x050fe20000041804 */
[----:B------:R0:W-:Y:S07]  /*5b350*/  STL.64 [R1+0x5560], R22 ;  /* 0x0055601601007387 */ /* 0x0001ee0000100a00 */
[C---:B---3--:R-:W-:Y:S11]  /*5b360*/  HMMA.16816.F32.BF16 R16, R12.reuse, R16, R24 ;  /* 0x000000100c10723c */ /* 0x048ff60000041818 */
[----:B------:R-:W-:Y:S11]  /*5b370*/  @!UPT UIADD3 URZ, URZ, URZ, URZ ;  /* 0x0000003f3f3ff290 */ /* 0x000ff6000fffe03f */
[----:B------:R-:W-:Y:S01]  /*5b380*/  @!UPT UIADD3 URZ, URZ, URZ, URZ ;  /* 0x0000003f3f3ff290 */ /* 0x000fe2000fffe03f */
[----:B------:R-:W-:Y:S01]  /*5b390*/  STL.64 [R1+0x1520], R16 ;  /* 0x0015201001007387 */ /* 0x000fe20000100a00 */
[----:B------:R-:W-:Y:S02]  /*5b3a0*/  STL.64 [R1+0x1528], R18 ;  /* 0x0015281201007387 */ /* 0x000fe40000100a00 */
[----:B0-----:R-:W2:Y:S02]  /*5b3b0*/  LDL R22, [R1+0x28] ;  /* 0x0000280001167983 */ /* 0x001ea40000100800 */
[----:B------:R-:W-:Y:S01]  /*5b3c0*/  STL.64 [R1+0x1510], R4 ;  /* 0x0015100401007387 */ /* 0x000fe20000100a00 */
[----:B------:R-:W-:Y:S01]  /*5b3d0*/  STL.64 [R1+0x1518], R6 ;  /* 0x0015180601007387 */ /* 0x000fe20000100a00 */
[----:B------:R-:W2:Y:S03]  /*5b3e0*/  LDL R23, [R1+0x2c] ;  /* 0x00002c0001177983 */ /* 0x000ea60000100800 */
[----:B--2---:R0:W-:Y:S01]  /*5b3f0*/  STL.64 [R1+0x55e0], R22 ;  /* 0x0055e01601007387 */ /* 0x0041e20000100a00 */
[----:B------:R-:W2:Y:S02]  /*5b400*/  LDL.LU R20, [R1+0x430] ;  /* 0x0004300001147983 */ /* 0x000ea40000300800 */
[----:B------:R-:W2:Y:S01]  /*5b410*/  LDL.LU R21, [R1+0x434] ;  /* 0x0004340001157983 */ /* 0x000ea20000300800 */
[----:B0-----:R-:W3:Y:S01]  /*5b420*/  LDL.LU R22, [R1+0x438] ;  /* 0x0004380001167983 */ /* 0x001ee20000300800 */
[----:B------:R-:W3:Y:S02]  /*5b430*/  LDL.LU R23, [R1+0x43c] ;  /* 0x00043c0001177983 */ /* 0x000ee40000300800 */
[----:B------:R-:W4:Y:S02]  /*5b440*/  LDL.LU.64 R24, [R1+0xc70] ;  /* 0x000c700001187983 */ /* 0x000f240000300a00 */
[----:B------:R-:W2:Y:S02]  /*5b450*/  LDL.LU.64 R26, [R1+0xc78] ;  /* 0x000c7800011a7983 */ /* 0x000ea40000300a00 */
[----:B------:R-:W-:Y:S01]  /*5b460*/  IMAD.MOV.U32 R9, RZ, RZ, R0 ;  /* 0x000000ffff097224 */ /* 0x000fe200078e0000 */
[----:B--2---:R-:W-:Y:S01]  /*5b470*/  STL.64 [R1+0x5660], R26 ;  /* 0x0056601a01007387 */ /* 0x004fe20000100a00 */
[----:B----4-:R0:W-:Y:S03]  /*5b480*/  STL.64 [R1+0x5658], R24 ;  /* 0x0056581801007387 */ /* 0x0101e60000100a00 */
[----:B0-----:R-:W2:Y:S01]  /*5b490*/  LDL.LU.64 R24, [R1+0xca0] ;  /* 0x000ca00001187983 */ /* 0x001ea20000300a00 */
[----:B------:R-:W2:Y:S02]  /*5b4a0*/  LDL.LU.64 R26, [R1+0xca8] ;  /* 0x000ca800011a7983 */ /* 0x000ea40000300a00 */
[----:B------:R-:W4:Y:S02]  /*5b4b0*/  LDL.LU.64 R4, [R1+0xc50] ;  /* 0x000c500001047983 */ /* 0x000f240000300a00 */
[----:B------:R-:W4:Y:S01]  /*5b4c0*/  LDL.LU.64 R6, [R1+0xc58] ;  /* 0x000c580001067983 */ /* 0x000f220000300a00 */
[----:B------:R-:W4:Y:S01]  /*5b4d0*/  LDL.LU.64 R16, [R1+0xbc0] ;  /* 0x000bc00001107983 */ /* 0x000f220000300a00 */
[----:B------:R-:W4:Y:S02]  /*5b4e0*/  LDL.LU.64 R18, [R1+0xbc8] ;  /* 0x000bc80001127983 */ /* 0x000f240000300a00 */
[----:B---3--:R-:W-:Y:S02]  /*5b4f0*/  STL.64 [R1+0x55f8], R22 ;  /* 0x0055f81601007387 */ /* 0x008fe40000100a00 */
[----:B------:R0:W-:Y:S02]  /*5b500*/  STL.64 [R1+0x55f0], R20 ;  /* 0x0055f01401007387 */ /* 0x0001e40000100a00 */
[----:B0-----:R-:W3:Y:S01]  /*5b510*/  LDL.LU R20, [R1+0x440] ;  /* 0x0004400001147983 */ /* 0x001ee20000300800 */
[----:B------:R-:W3:Y:S02]  /*5b520*/  LDL.LU R21, [R1+0x444] ;  /* 0x0004440001157983 */ /* 0x000ee40000300800 */
[----:B------:R-:W3:Y:S02]  /*5b530*/  LDL.LU R22, [R1+0x448] ;  /* 0x0004480001167983 */ /* 0x000ee40000300800 */
[----:B------:R-:W3:Y:S01]  /*5b540*/  LDL.LU R23, [R1+0x44c] ;  /* 0x00044c0001177983 */ /* 0x000ee20000300800 */
[C---:B--2---:R-:W-:Y:S01]  /*5b550*/  HMMA.16816.F32.BF16 R8, R12.reuse, R8, R24 ;  /* 0x000000080c08723c */ /* 0x044fe20000041818 */
[----:B---3--:R-:W-:Y:S01]  /*5b560*/  STL.64 [R1+0x5610], R22 ;  /* 0x0056101601007387 */ /* 0x008fe20000100a00 */
[----:B------:R0:W-:Y:S03]  /*5b570*/  STL.64 [R1+0x5608], R20 ;  /* 0x0056081401007387 */ /* 0x0001e60000100a00 */
[----:B0-----:R-:W2:Y:S01]  /*5b580*/  LDL.LU R20, [R1+0x450] ;  /* 0x0004500001147983 */ /* 0x001ea20000300800 */
[----:B------:R-:W2:Y:S02]  /*5b590*/  LDL.LU R21, [R1+0x454] ;  /* 0x0004540001157983 */ /* 0x000ea40000300800 */
[----:B------:R-:W2:Y:S02]  /*5b5a0*/  LDL.LU R22, [R1+0x458] ;  /* 0x0004580001167983 */ /* 0x000ea40000300800 */
[----:B------:R-:W2:Y:S01]  /*5b5b0*/  LDL.LU R23, [R1+0x45c] ;  /* 0x00045c0001177983 */ /* 0x000ea20000300800 */
[----:B------:R-:W3:Y:S01]  /*5b5c0*/  LDL.LU.64 R26, [R1+0x5660] ;  /* 0x00566000011a7983 */ /* 0x000ee20000300a00 */
[----:B------:R-:W3:Y:S11]  /*5b5d0*/  LDL.LU.64 R24, [R1+0x5658] ;  /* 0x0056580001187983 */ /* 0x000ef60000300a00 */
[----:B------:R0:W-:Y:S02]  /*5b5e0*/  STL.64 [R1+0x1500], R8 ;  /* 0x0015000801007387 */ /* 0x0001e40000100a00 */
[----:B------:R3:W-:Y:S01]  /*5b5f0*/  STL.64 [R1+0x1508], R10 ;  /* 0x0015080a01007387 */ /* 0x0007e20000100a00 */
[----:B0-----:R-:W3:Y:S02]  /*5b600*/  LDL.LU.64 R8, [R1+0x5650] ;  /* 0x0056500001087983 */ /* 0x001ee40000300a00 */
[C---:B---3--:R-:W-:Y:S02]  /*5b610*/  HMMA.16816.F32.BF16 R8, R12.reuse, R8, R24 ;  /* 0x000000080c08723c */ /* 0x048fe40000041818 */
[----:B------:R-:W2:Y:S11]  /*5b620*/  LDL.LU.64 R26, [R1+0x5648] ;  /* 0x00564800011a7983 */ /* 0x000eb60000300a00 */
[----:B------:R-:W-:Y:S10]  /*5b630*/  @!UPT UIADD3 URZ, URZ, URZ, URZ ;  /* 0x0000003f3f3ff290 */ /* 0x000ff4000fffe03f */
[----:B------:R-:W-:Y:S01]  /*5b640*/  STL.64 [R1+0x14f0], R8 ;  /* 0x0014f00801007387 */ /* 0x000fe20000100a00 */
[----:B------:R0:W-:Y:S03]  /*5b650*/  STL.64 [R1+0x14f8], R10 ;  /* 0x0014f80a01007387 */ /* 0x0001e60000100a00 */
[----:B0-----:R-:W3:Y:S01]  /*5b660*/  LDL.LU.64 R10, [R1+0x5640] ;  /* 0x00564000010a7983 */ /* 0x001ee20000300a00 */
[----:B------:R-:W4:Y:S02]  /*5b670*/  LDL.LU.64 R8, [R1+0x5638] ;  /* 0x0056380001087983 */ /* 0x000f240000300a00 */
[C---:B----4-:R-:W-:Y:S11]  /*5b680*/  HMMA.16816.F32.BF16 R4, R12.reuse, R8, R4 ;  /* 0x000000080c04723c */ /* 0x050ff60000041804 */
[----:B------:R-:W-:Y:S11]  /*5b690*/  @!UPT UIADD3 URZ, URZ, URZ, URZ ;  /* 0x0000003f3f3ff290 */ /* 0x000ff6000fffe03f */
[----:B------:R-:W-:Y:S01]  /*5b6a0*/  @!UPT UIADD3 URZ, URZ, URZ, URZ ;  /* 0x0000003f3f3ff290 */ /* 0x000fe2000fffe03f */
[----:B------:R-:W-:Y:S01]  /*5b6b0*/  STL.64 [R1+0x14e0], R4 ;  /* 0x0014e00401007387 */ /* 0x000fe20000100a00 */
[----:B------:R0:W-:Y:S03]  /*5b6c0*/  STL.64 [R1+0x14e8], R6 ;  /* 0x0014e80601007387 */ /* 0x0001e60000100a00 */
[----:B0-----:R-:W4:Y:S01]  /*5b6d0*/  LDL.LU.64 R6, [R1+0x5630] ;  /* 0x0056300001067983 */ /* 0x001f220000300a00 */
[----:B------:R-:W2:Y:S02]  /*5b6e0*/  LDL.LU.64 R4, [R1+0x5628] ;  /* 0x0056280001047983 */ /* 0x000ea40000300a00 */
[----:B---3--:R0:W-:Y:S02]  /*5b6f0*/  STL.64 [R1+0x5588], R10 ;  /* 0x0055880a01007387 */ /* 0x0081e40000100a00 */
[----:B0-----:R-:W3:Y:S04]  /*5b700*/  LDL R10, [R1+0x8] ;  /* 0x00000800010a7983 */ /* 0x001ee80000100800 */
[----:B------:R-:W3:Y:S01]  /*5b710*/  LDL R11, [R1+0xc] ;  /* 0x00000c00010b7983 */ /* 0x000ee20000100800 */
[----:B--2---:R-:W-:Y:S03]  /*5b720*/  HMMA.16816.F32.BF16 R12, R12, R4, R16 ;  /* 0x000000040c0c723c */ /* 0x004fe60000041810 */
[----:B------:R-:W2:Y:S01]  /*5b730*/  LDL.LU.64 R18, [R1+0x5620] ;  /* 0x0056200001127983 */ /* 0x000ea20000300a00 */
[----:B------:R-:W2:Y:S11]  /*5b740*/  LDL.LU.64 R16, [R1+0x5618] ;  /* 0x0056180001107983 */ /* 0x000eb60000300a00 */
[----:B------:R-:W-:Y:S08]  /*5b750*/  @!UPT UIADD3 URZ, URZ, URZ, URZ ;  /* 0x0000003f3f3ff290 */ /* 0x000ff0000fffe03f */
[----:B------:R0:W-:Y:S01]  /*5b760*/  STL.64 [R1+0x14d0], R12 ;  /* 0x0014d00c01007387 */ /* 0x0001e20000100a00 */
[----:B------:R1:W-:Y:S03]  /*5b770*/  STL.64 [R1+0x14d8], R14 ;  /* 0x0014d80e01007387 */ /* 0x0003e60000100a00 */
[----:B0-----:R-:W3:Y:S01]  /*5b780*/  LDL.LU R12, [R1+0x400] ;  /* 0x00040000010c7983 */ /* 0x001ee20000300800 */
[----:B------:R-:W3:Y:S02]  /*5b790*/  LDL.LU R13, [R1+0x404] ;  /* 0x00040400010d7983 */ /* 0x000ee40000300800 */
[----:B-1----:R-:W3:Y:S02]  /*5b7a0*/  LDL.LU R14, [R1+0x408] ;  /* 0x00040800010e7983 */ /* 0x002ee40000300800 */
[----:B------:R-:W3:Y:S01]  /*5b7b0*/  LDL.LU R15, [R1+0x40c] ;  /* 0x00040c00010f7983 */ /* 0x000ee20000300800 */
[----:B----4-:R0:W-:Y:S04]  /*5b7c0*/  STL.64 [R1+0x5568], R6 ;  /* 0x0055680601007387 */ /* 0x0101e80000100a00 */
[----:B0-----:R-:W4:Y:S04]  /*5b7d0*/  LDL R6, [R1+0x18] ;  /* 0x0000180001067983 */ /* 0x001f280000100800 */
[----:B------:R-:W4:Y:S01]  /*5b7e0*/  LDL R7, [R1+0x1c] ;  /* 0x00001c0001077983 */ /* 0x000f220000100800 */
[C---:B--2---:R-:W-:Y:S03]  /*5b7f0*/  HMMA.16816.F32.BF16 R24, R16.reuse, R26, R20 ;  /* 0x0000001a1018723c */ /* 0x044fe60000041814 */
[----:B------:R-:W2:Y:S01]  /*5b800*/  LDL.LU.64 R22, [R1+0x5610] ;  /* 0x0056100001167983 */ /* 0x000ea20000300a00 */
[----:B------:R-:W2:Y:S11]  /*5b810*/  LDL.LU.64 R20, [R1+0x5608] ;  /* 0x0056080001147983 */ /* 0x000eb60000300a00 */
[----:B------:R-:W-:Y:S08]  /*5b820*/  @!UPT UIADD3 URZ, URZ, URZ, URZ ;  /* 0x0000003f3f3ff290 */ /* 0x000ff0000fffe03f */
[----:B------:R-:W-:Y:S01]  /*5b830*/  STL.64 [R1+0x14c0], R24 ;  /* 0x0014c01801007387 */ /* 0x000fe20000100a00 */
[----:B------:R0:W-:Y:S03]  /*5b840*/  STL.64 [R1+0x14c8], R26 ;  /* 0x0014c81a01007387 */ /* 0x0001e60000100a00 */
[----:B0-----:R-:W2:Y:S02]  /*5b850*/  LDL.LU.64 R26, [R1+0x5600] ;  /* 0x00560000011a7983 */ /* 0x001ea40000300a00 */
[C---:B--2---:R-:W-:Y:S02]  /*5b860*/  HMMA.16816.F32.BF16 R24, R16.reuse, R26, R20 ;  /* 0x0000001a1018723c */ /* 0x044fe40000041814 */
[----:B------:R-:W2:Y:S01]  /*5b870*/  LDL.LU.64 R22, [R1+0x55f8] ;  /* 0x0055f80001167983 */ /* 0x000ea20000300a00 */
[----:B------:R-:W2:Y:S11]  /*5b880*/  LDL.LU.64 R20, [R1+0x55f0] ;  /* 0x0055f00001147983 */ /* 0x000eb60000300a00 */
[----:B------:R-:W-:Y:S09]  /*5b890*/  @!UPT UIADD3 URZ, URZ, URZ, URZ ;  /* 0x0000003f3f3ff290 */ /* 0x000ff2000fffe03f */
[----:B------:R-:W-:Y:S01]  /*5b8a0*/  STL.64 [R1+0x14b0], R24 ;  /* 0x0014b01801007387 */ /* 0x000fe20000100a00 */
[----:B------:R0:W-:Y:S03]  /*5b8b0*/  STL.64 [R1+0x14b8], R26 ;  /* 0x0014b81a01007387 */ /* 0x0001e60000100a00 */
[----:B0-----:R-:W2:Y:S02]  /*5b8c0*/  LDL.LU.64 R26, [R1+0x55e8] ;  /* 0x0055e800011a7983 */ /* 0x001ea40000300a00 */
[C---:B--2---:R-:W-:Y:S02]  /*5b8d0*/  HMMA.16816.F32.BF16 R24, R16.reuse, R26, R20 ;  /* 0x0000001a1018723c */ /* 0x044fe40000041814 */
[----:B------:R-:W2:Y:S11]  /*5b8e0*/  LDL.LU.64 R22, [R1+0x55e0] ;  /* 0x0055e00001167983 */ /* 0x000eb60000300a00 */
[----:B------:R-:W-:Y:S10]  /*5b8f0*/  @!UPT UIADD3 URZ, URZ, URZ, URZ ;  /* 0x0000003f3f3ff290 */ /* 0x000ff4000fffe03f */
[----:B------:R-:W-:Y:S01]  /*5b900*/  STL.64 [R1+0x14a0], R24 ;  /* 0x0014a01801007387 */ /* 0x000fe20000100a00 */
[----:B------:R0:W-:Y:S03]  /*5b910*/  STL.64 [R1+0x14a8], R26 ;  /* 0x0014a81a01007387 */ /* 0x0001e60000100a00 */
[----:B0-----:R-:W2:Y:S01]  /*5b920*/  LDL.LU.64 R26, [R1+0x55d8] ;  /* 0x0055d800011a7983 */ /* 0x001ea20000300a00 */
[----:B------:R-:W2:Y:S02]  /*5b930*/  LDL.LU.64 R24, [R1+0x55d0] ;  /* 0x0055d00001187983 */ /* 0x000ea40000300a00 */
[C---:B--2---:R-:W-:Y:S01]  /*5b940*/  HMMA.16816.F32.BF16 R20, R16.reuse, R22, R24 ;  /* 0x000000161014723c */ /* 0x044fe20000041818 */
[----:B------:R-:W4:Y:S01]  /*5b950*/  LDL.LU.64 R26, [R1+0x55c8] ;  /* 0x0055c800011a7983 */ /* 0x000f220000300a00 */
[----:B------:R-:W4:Y:S11]  /*5b960*/  LDL.LU.64 R24, [R1+0x55c0] ;  /* 0x0055c00001187983 */ /* 0x000f360000300a00 */
[----:B------:R-:W-:Y:S10]  /*5b970*/  @!UPT UIADD3 URZ, URZ, URZ, URZ ;  /* 0x0000003f3f3ff290 */ /* 0x000ff4000fffe03f */
[----:B------:R0:W-:Y:S01]  /*5b980*/  STL.64 [R1+0x1490], R20 ;  /* 0x0014901401007387 */ /* 0x0001e20000100a00 */
[----:B------:R-:W-:Y:S03]  /*5b990*/  STL.64 [R1+0x1498], R22 ;  /* 0x0014981601007387 */ /* 0x000fe60000100a00 */
[----:B0-----:R-:W2:Y:S01]  /*5b9a0*/  LDL.LU R20, [R1+0x8e0] ;  /* 0x0008e00001147983 */ /* 0x001ea20000300800 */
[----:B------:R-:W2:Y:S01]  /*5b9b0*/  LDL.LU R21, [R1+0x8e4] ;  /* 0x0008e40001157983 */ /* 0x000ea20000300800 */
[C---:B----4-:R-:W-:Y:S02]  /*5b9c0*/  HMMA.16816.F32.BF16 R4, R16.reuse, R6, R24 ;  /* 0x000000061004723c */ /* 0x050fe40000041818 */
[----:B------:R-:W4:Y:S11]  /*5b9d0*/  LDL.LU.64 R26, [R1+0x55b8] ;  /* 0x0055b800011a7983 */ /* 0x000f360000300a00 */
[----:B------:R-:W-:Y:S10]  /*5b9e0*/  @!UPT UIADD3 URZ, URZ, URZ, URZ ;  /* 0x0000003f3f3ff290 */ /* 0x000ff4000fffe03f */
[----:B------:R-:W-:Y:S01]  /*5b9f0*/  STL.64 [R1+0x1480], R4 ;  /* 0x0014800401007387 */ /* 0x000fe20000100a00 */
[----:B------:R3:W-:Y:S02]  /*5ba00*/  STL.64 [R1+0x1488], R6 ;  /* 0x0014880601007387 */ /* 0x0007e40000100a00 */
[----:B---3--:R-:W-:Y:S01]  /*5ba10*/  HMMA.16816.F32.BF16 R4, R16, R10, R12 ;  /* 0x0000000a1004723c */ /* 0x008fe2000004180c */
[----:B------:R-:W0:Y:S11]  /*5ba20*/  LDSM.16.MT88.4 R12, [R2+0x4100] ;  /* 0x00410000020c783b */ /* 0x000e360000004200 */
[----:B------:R-:W-:Y:S11]  /*5ba30*/  @!UPT UIADD3 URZ, URZ, URZ, URZ ;  /* 0x0000003f3f3ff290 */ /* 0x000ff6000fffe03f */
[----:B------:R-:W-:Y:S01]  /*5ba40*/  STL.64 [R1+0x1470], R4 ;  /* 0x0014700401007387 */ /* 0x000fe20000100a00 */
[----:B------:R-:W3:Y:S02]  /*5ba50*/  LDL.LU R8, [R1+0x8c0] ;  /* 0x0008c00001087983 */ /* 0x000ee40000300800 */
[----:B------:R-:W3:Y:S02]  /*5ba60*/  LDL.LU R9, [R1+0x8c4] ;  /* 0x0008c40001097983 */ /* 0x000ee40000300800 */
[----:B------:R-:W2:Y:S01]  /*5ba70*/  LDL.LU R10, [R1+0x8c8] ;  /* 0x0008c800010a7983 */ /* 0x000ea20000300800 */
[----:B------:R-:W2:Y:S01]  /*5ba80*/  LDL.LU R11, [R1+0x8cc] ;  /* 0x0008cc00010b7983 */ /* 0x000ea20000300800 */
[----:B------:R-:W-:Y:S02]  /*5ba90*/  IMAD.MOV.U32 R23, RZ, RZ, R3 ;  /* 0x000000ffff177224 */ /* 0x000fe400078e0003 */
[----:B------:R-:W-:Y:S02]  /*5baa0*/  IMAD.MOV.U32 R22, RZ, RZ, R28 ;  /* 0x000000ffff167224 */ /* 0x000fe400078e001c */
[----:B------:R-:W-:-:S02]  /*5bab0*/  IMAD.MOV.U32 R3, RZ, RZ, R7 ;  /* 0x000000ffff037224 */ /* 0x000fc400078e0007 */
[----:B------:R-:W-:Y:S01]  /*5bac0*/  IMAD.MOV.U32 R28, RZ, RZ, R6 ;  /* 0x000000ffff1c7224 */ /* 0x000fe200078e0006 */
[----:B--2---:R1:W-:Y:S01]  /*5bad0*/  STL.64 [R1+0x5598], R10 ;  /* 0x0055980a01007387 */ /* 0x0043e20000100a00 */
[----:B---3--:R-:W-:Y:S03]  /*5bae0*/  STL.64 [R1+0x5590], R8 ;  /* 0x0055900801007387 */ /* 0x008fe60000100a00 */
[----:B-1----:R-:W2:Y:S01]  /*5baf0*/  LDL.64 R10, [R1+0xc8] ;  /* 0x0000c800010a7983 */ /* 0x002ea20000100a00 */
[----:B------:R-:W-:Y:S02]  /*5bb00*/  STL [R1+0x449c], R3 ;  /* 0x00449c0301007387 */ /* 0x000fe40000100800 */
[----:B------:R-:W-:Y:S02]  /*5bb10*/  STL [R1+0x4498], R28 ;  /* 0x0044981c01007387 */ /* 0x000fe40000100800 */
[----:B0-----:R0:W-:Y:S01]  /*5bb20*/  STL.64 [R1+0x53e8], R14 ;  /* 0x0053e80e01007387 */ /* 0x0011e20000100a00 */
[----:B------:R1:W-:Y:S04]  /*5bb30*/  STL.64 [R1+0x53e0], R12 ;  /* 0x0053e00c01007387 */ /* 0x0003e80000100a00 */
[----:B0-----:R-:W3:Y:S01]  /*5bb40*/  LDL.64 R14, [R1+0x68] ;  /* 0x00006800010e7983 */ /* 0x001ee20000100a00 */
[----:B-1----:R-:W-:-:S03]  /*5bb50*/  IMAD.MOV.U32 R13, RZ, RZ, R29 ;  /* 0x000000ffff0d7224 */ /* 0x002fc600078e001d */
[----:B---3--:R4:W-:Y:S01]  /*5bb60*/  STL.64 [R1+0x5570], R14 ;  /* 0x0055700e01007387 */ /* 0x0089e20000100a00 */
[----:B------:R-:W3:Y:S02]  /*5bb70*/  LDL.LU R12, [R1+0x8b0] ;  /* 0x0008b000010c7983 */ /* 0x000ee40000300800 */
[----:B------:R-:W2:Y:S02]  /*5bb80*/  LDL.LU R29, [R1+0x55b0] ;  /* 0x0055b000011d7983 */ /* 0x000ea40000300800 */
[----:B----4-:R-:W-:Y:S02]  /*5bb90*/  IMAD.MOV.U32 R14, RZ, RZ, R26 ;  /* 0x000000ffff0e7224 */ /* 0x010fe400078e001a */
[----:B------:R-:W-:Y:S01]  /*5bba0*/  IMAD.MOV.U32 R15, RZ, RZ, R27 ;  /* 0x000000ffff0f7224 */ /* 0x000fe200078e001b */
[----:B------:R-:W4:Y:S01]  /*5bbb0*/  LDL.LU R26, [R1+0x55ac] ;  /* 0x0055ac00011a7983 */ /* 0x000f220000300800 */
[----:B------:R-:W4:Y:S03]  /*5bbc0*/  LDL.LU R27, [R1+0x55a8] ;  /* 0x0055a800011b7983 */ /* 0x000f260000300800 */
[----:B------:R0:W-:Y:S04]  /*5bbd0*/  STL.64 [R1+0x5580], R14 ;  /* 0x0055800e01007387 */ /* 0x0001e80000100a00 */
[----:B---3--:R1:W-:Y:S01]  /*5bbe0*/  STL.64 [R1+0x5578], R12 ;  /* 0x0055780c01007387 */ /* 0x0083e20000100a00 */
[----:B0-----:R-:W3:Y:S03]  /*5bbf0*/  LDL.64 R14, [R1+0xb8] ;  /* 0x0000b800010e7983 */ /* 0x001ee60000100a00 */
[----:B---3--:R0:W-:Y:S01]  /*5bc00*/  STL.64 [R1+0x55a0], R14 ;  /* 0x0055a00e01007387 */ /* 0x0081e20000100a00 */
[----:B-1----:R-:W3:Y:S02]  /*5bc10*/  LDL.LU R12, [R1+0x8d0] ;  /* 0x0008d000010c7983 */ /* 0x002ee40000300800 */
[----:B------:R-:W3:Y:S01]  /*5bc20*/  LDL.LU R13, [R1+0x8d4] ;  /* 0x0008d400010d7983 */ /* 0x000ee20000300800 */
[----:B0-----:R-:W3:Y:S01]  /*5bc30*/  LDL.LU R14, [R1+0x8d8] ;  /* 0x0008d800010e7983 */ /* 0x001ee20000300800 */
[----:B----4-:R-:W-:Y:S01]  /*5bc40*/  HMMA.16816.F32.BF16 R4, R16, R26, R20 ;  /* 0x0000001a1004723c */ /* 0x010fe20000041814 */
[----:B--2---:R-:W-:-:S02]  /*5bc50*/  IMAD.MOV.U32 R15, RZ, RZ, R29 ;  /* 0x000000ffff0f7224 */ /* 0x004fc400078e001d */
[----:B------:R-:W-:Y:S02]  /*5bc60*/  IMAD.MOV.U32 R3, RZ, RZ, R10 ;  /* 0x000000ffff037224 */ /* 0x000fe400078e000a */
[----:B------:R-:W-:Y:S11]  /*5bc70*/  IMAD.MOV.U32 R0, RZ, RZ, R11 ;  /* 0x000000ffff007224 */ /* 0x000ff600078e000b */
[----:B------:R-:W-:Y:S07]  /*5bc80*/  @!UPT UIADD3 URZ, URZ, URZ, URZ ;  /* 0x0000003f3f3ff290 */ /* 0x000fee000fffe03f */
[----:B------:R0:W-:Y:S01]  /*5bc90*/  STL.64 [R1+0x1460], R4 ;  /* 0x0014600401007387 */ /* 0x0001e20000100a00 */
[----:B------:R1:W-:Y:S02]  /*5bca0*/  STL [R1+0x1468], R6 ;  /* 0x0014680601007387 */ /* 0x0003e40000100800 */
[----:B------:R-:W2:Y:S02]  /*5bcb0*/  LDL R22, [R1+0x98] ;  /* 0x0000980001167983 */ /* 0x000ea40000100800 */
[----:B------:R-:W2:Y:S02]  /*5bcc0*/  LDL R23, [R1+0x9c] ;  /* 0x00009c0001177983 */ /* 0x000ea40000100800 */
[----:B------:R-:W-:Y:S01]  /*5bcd0*/  IMAD.MOV.U32 R29, RZ, RZ, R7 ;  /* 0x000000ffff1d7224 */ /* 0x000fe200078e0007 */
[----:B0-----:R-:W2:Y:S01]  /*5bce0*/  LDL.LU R4, [R1+0x8a0] ;  /* 0x0008a00001047983 */ /* 0x001ea20000300800 */
[----:B------:R-:W2:Y:S02]  /*5bcf0*/  LDL.LU R5, [R1+0x8a4] ;  /* 0x0008a40001057983 */ /* 0x000ea40000300800 */
[----:B-1----:R-:W2:Y:S02]  /*5bd00*/  LDL.LU R6, [R1+0x8a8] ;  /* 0x0008a80001067983 */ /* 0x002ea40000300800 */
[----:B------:R-:W2:Y:S01]  /*5bd10*/  LDL.LU R7, [R1+0x8ac] ;  /* 0x0008ac0001077983 */ /* 0x000ea20000300800 */
[----:B------:R0:W-:Y:S01]  /*5bd20*/  STL.64 [R1+0x54a0], R26 ;  /* 0x0054a01a01007387 */ /* 0x0001e20000100a00 */
[----:B------:R-:W4:Y:S02]  /*5bd30*/  LDL.LU R24, [R1+0x890] ;  /* 0x0008900001187983 */ /* 0x000f240000300800 */
[----:B------:R-:W4:Y:S01]  /*5bd40*/  LDL.LU R25, [R1+0x894] ;  /* 0x0008940001197983 */ /* 0x000f220000300800 */
[----:B0-----:R-:W4:Y:S01]  /*5bd50*/  LDL.LU R26, [R1+0x898] ;  /* 0x00089800011a7983 */ /* 0x001f220000300800 */
[----:B------:R-:W4:Y:S02]  /*5bd60*/  LDL.LU R27, [R1+0x89c] ;  /* 0x00089c00011b7983 */ /* 0x000f240000300800 */
[----:B------:R-:W-:Y:S01]  /*5bd70*/  STL [R1+0x44a0], R29 ;  /* 0x0044a01d01007387 */ /* 0x000fe20000100800 */
[C---:B---3--:R-:W-:Y:S11]  /*5bd80*/  HMMA.16816.F32.BF16 R12, R16.reuse, R10, R12 ;  /* 0x0000000a100c723c */ /* 0x048ff6000004180c */
[----:B------:R-:W-:Y:S11]  /*5bd90*/  @!UPT UIADD3 URZ, URZ, URZ, URZ ;  /* 0x0000003f3f3ff290 */ /* 0x000ff6000fffe03f */
[----:B------:R-:W-:Y:S01]  /*5bda0*/  @!UPT UIADD3 URZ, URZ, URZ, URZ ;  /* 0x0000003f3f3ff290 */ /* 0x000fe2000fffe03f */
        /* <DEDUP_REMOVED lines=13> */
[----:B------:R-:W2:Y:S01]  /*5be80*/  LDL.LU.64 R14, [R1+0x5580] ;  /* 0x00558000010e7983 */ /* 0x000ea20000300a00 */
[----:B------:R-:W2:Y:S03]  /*5be90*/  LDL.LU.64 R12, [R1+0x5578] ;  /* 0x00557800010c7983 */ /* 0x000ea60000300a00 */
[----:B---3--:R0:W-:Y:S01]  /*5bea0*/  STL.64 [R1+0x5538], R10 ;  /* 0x0055380a01007387 */ /* 0x0081e20000100a00 */
[----:B------:R-:W-:Y:S03]  /*5beb0*/  STL.64 [R1+0x5530], R8 ;  /* 0x0055300801007387 */ /* 0x000fe60000100a00 */
[----:B0-----:R-:W2:Y:S02]  /*5bec0*/  LDL.64 R10, [R1+0xa8] ;  /* 0x0000a800010a7983 */ /* 0x001ea40000100a00 */
[C---:B--2---:R-:W-:Y:S11]  /*5bed0*/  HMMA.16816.F32.BF16 R12, R16.reuse, R10, R12 ;  /* 0x0000000a100c723c */ /* 0x044ff6000004180c */
[----:B------:R-:W-:Y:S11]  /*5bee0*/  @!UPT UIADD3 URZ, URZ, URZ, URZ ;  /* 0x0000003f3f3ff290 */ /* 0x000ff6000fffe03f */
[----:B------:R-:W-:Y:S01]  /*5bef0*/  @!UPT UIADD3 URZ, URZ, URZ, URZ ;  /* 0x0000003f3f3ff290 */ /* 0x000fe2000fffe03f */
[----:B------:R-:W-:Y:S01]  /*5bf00*/  STL.64 [R1+0x1430], R12 ;  /* 0x0014300c01007387 */ /* 0x000fe20000100a00 */
[----:B------:R0:W-:Y:S03]  /*5bf10*/  STL.64 [R1+0x1438], R14 ;  /* 0x0014380e01007387 */ /* 0x0001e60000100a00 */
[----:B0-----:R-:W2:Y:S01]  /*5bf20*/  LDL.LU.64 R14, [R1+0x5570] ;  /* 0x00557000010e7983 */ /* 0x001ea20000300a00 */
[----:B------:R-:W-:Y:S02]  /*5bf30*/  IMAD.MOV.U32 R13, RZ, RZ, R10 ;  /* 0x000000ffff0d7224 */ /* 0x000fe400078e000a */
[----:B------:R-:W-:Y:S01]  /*5bf40*/  IMAD.MOV.U32 R12, RZ, RZ, R11 ;  /* 0x000000ffff0c7224 */ /* 0x000fe200078e000b */
[C---:B------:R-:W-:Y:S01]  /*5bf50*/  HMMA.16816.F32.BF16 R20, R16.reuse, R22, R4 ;  /* 0x000000161014723c */ /* 0x040fe20000041804 */
[----:B--2---:R0:W-:Y:S03]  /*5bf60*/  STL.64 [R1+0x5548], R14 ;  /* 0x0055480e01007387 */ /* 0x0041e60000100a00 */
[----:B------:R-:W-:Y:S01]  /*5bf70*/  STL.64 [R1+0x5540], R12 ;  /* 0x0055400c01007387 */ /* 0x000fe20000100a00 */
[----:B0-----:R-:W2:Y:S01]  /*5bf80*/  LDL.64 R14, [R1+0x78] ;  /* 0x00007800010e7983 */ /* 0x001ea20000100a00 */
[----:B------:R-:W3:Y:S02]  /*5bf90*/  LDL.LU R8, [R1+0x870] ;  /* 0x0008700001087983 */ /* 0x000ee40000300800 */
[----:B------:R-:W3:Y:S02]  /*5bfa0*/  LDL.LU R9, [R1+0x874] ;  /* 0x0008740001097983 */ /* 0x000ee40000300800 */
[----:B------:R-:W2:Y:S01]  /*5bfb0*/  LDL.LU R10, [R1+0x878] ;  /* 0x00087800010a7983 */ /* 0x000ea20000300800 */
[----:B------:R-:W2:Y:S11]  /*5bfc0*/  LDL.LU R11, [R1+0x87c] ;  /* 0x00087c00010b7983 */ /* 0x000eb60000300800 */
[----:B------:R-:W-:Y:S02]  /*5bfd0*/  @!UPT UIADD3 URZ, URZ, URZ, URZ ;  /* 0x0000003f3f3ff290 */ /* 0x000fe4000fffe03f */
[----:B------:R-:W-:Y:S02]  /*5bfe0*/  IMAD.MOV.U32 R5, RZ, RZ, R22 ;  /* 0x000000ffff057224 */ /* 0x000fe400078e0016 */
[----:B------:R-:W-:Y:S01]  /*5bff0*/  IMAD.MOV.U32 R4, RZ, RZ, R23 ;  /* 0x000000ffff047224 */ /* 0x000fe200078e0017 */
[----:B--2---:R-:W-:Y:S01]  /*5c000*/  STL.64 [R1+0x5558], R10 ;  /* 0x0055580a01007387 */ /* 0x004fe20000100a00 */
[----:B---3--:R0:W-:Y:S03]  /*5c010*/  STL.64 [R1+0x5550], R8 ;  /* 0x0055500801007387 */ /* 0x0081e60000100a00 */
[----:B0-----:R-:W2:Y:S01]  /*5c020*/  LDL.LU R8, [R1+0x880] ;  /* 0x0008800001087983 */ /* 0x001ea20000300800 */
[----:B------:R-:W2:Y:S02]  /*5c030*/  LDL.LU R9, [R1+0x884] ;  /* 0x0008840001097983 */ /* 0x000ea40000300800 */
[----:B------:R-:W2:Y:S02]  /*5c040*/  LDL.LU R10, [R1+0x888] ;  /* 0x00088800010a7983 */ /* 0x000ea40000300800 */
[----:B------:R-:W2:Y:S01]  /*5c050*/  LDL.LU R11, [R1+0x88c] ;  /* 0x00088c00010b7983 */ /* 0x000ea20000300800 */
[----:B------:R-:W3:Y:S01]  /*5c060*/  LDL.LU.64 R6, [R1+0x5568] ;  /* 0x0055680001067983 */ /* 0x000ee20000300a00 */
[----:B------:R-:W-:Y:S02]  /*5c070*/  STL.64 [R1+0x1410], R20 ;  /* 0x0014101401007387 */ /* 0x000fe40000100a00 */
[----:B------:R-:W4:Y:S01]  /*5c080*/  LDL.LU.64 R22, [R1+0x5560] ;  /* 0x0055600001167983 */ /* 0x000f220000300a00 */
[----:B---3--:R-:W-:Y:S01]  /*5c090*/  STL.64 [R1+0x5520], R6 ;  /* 0x0055200601007387 */ /* 0x008fe20000100a00 */
[----:B------:R4:W-:Y:S01]  /*5c0a0*/  STL.64 [R1+0x5518], R4 ;  /* 0x0055180401007387 */ /* 0x0009e20000100a00 */
[C---:B--2---:R-:W-:Y:S08]  /*5c0b0*/  HMMA.16816.F32.BF16 R8, R16.reuse, R14, R8 ;  /* 0x0000000e1008723c */ /* 0x044ff00000041808 */
[----:B----4-:R-:W-:Y:S07]  /*5c0c0*/  HMMA.16816.F32.BF16 R4, R16, R22, R24 ;  /* 0x000000161004723c */ /* 0x010fee0000041818 */
[----:B------:R-:W-:-:S02]  /*5c0d0*/  IMAD.MOV.U32 R25, RZ, RZ, R22 ;  /* 0x000000ffff197224 */ /* 0x000fc400078e0016 */
[----:B------:R-:W-:Y:S02]  /*5c0e0*/  IMAD.MOV.U32 R24, RZ, RZ, R23 ;  /* 0x000000ffff187224 */ /* 0x000fe400078e0017 */
[----:B------:R-:W-:Y:S02]  /*5c0f0*/  IMAD.MOV.U32 R27, RZ, RZ, R14 ;  /* 0x000000ffff1b7224 */ /* 0x000fe400078e000e */
[----:B------:R-:W-:-:S10]  /*5c100*/  IMAD.MOV.U32 R26, RZ, RZ, R15 ;  /* 0x000000ffff1a7224 */ /* 0x000fd400078e000f */
[----:B------:R0:W-:Y:S01]  /*5c110*/  STL.64 [R1+0x1400], R4 ;  /* 0x0014000401007387 */ /* 0x0001e20000100a00 */
[----:B------:R1:W-:Y:S03]  /*5c120*/  STL.64 [R1+0x1408], R6 ;  /* 0x0014080601007387 */ /* 0x0003e60000100a00 */
[----:B0-----:R-:W2:Y:S01]  /*5c130*/  LDL.LU R4, [R1+0x860] ;  /* 0x0008600001047983 */ /* 0x001ea20000300800 */
[----:B------:R-:W2:Y:S02]  /*5c140*/  LDL.LU R5, [R1+0x864] ;  /* 0x0008640001057983 */ /* 0x000ea40000300800 */
[----:B-1----:R-:W2:Y:S02]  /*5c150*/  LDL.LU R6, [R1+0x868] ;  /* 0x0008680001067983 */ /* 0x002ea40000300800 */
[----:B------:R-:W2:Y:S01]  /*5c160*/  LDL.LU R7, [R1+0x86c] ;  /* 0x00086c0001077983 */ /* 0x000ea20000300800 */
[----:B------:R-:W3:Y:S01]  /*5c170*/  LDL.LU R20, [R1+0x3f0] ;  /* 0x0003f00001147983 */ /* 0x000ee20000300800 */
[----:B------:R-:W3:Y:S02]  /*5c180*/  LDL.LU R21, [R1+0x3f4] ;  /* 0x0003f40001157983 */ /* 0x000ee40000300800 */
[----:B------:R-:W3:Y:S02]  /*5c190*/  LDL.LU R22, [R1+0x3f8] ;  /* 0x0003f80001167983 */ /* 0x000ee40000300800 */
[----:B------:R-:W3:Y:S01]  /*5c1a0*/  LDL.LU R23, [R1+0x3fc] ;  /* 0x0003fc0001177983 */ /* 0x000ee20000300800 */
[----:B------:R-:W-:Y:S01]  /*5c1b0*/  STL.64 [R1+0x13f0], R8 ;  /* 0x0013f00801007387 */ /* 0x000fe20000100a00 */
[----:B------:R0:W-:Y:S03]  /*5c1c0*/  STL.64 [R1+0x13f8], R10 ;  /* 0x0013f80a01007387 */ /* 0x0001e60000100a00 */
[----:B0-----:R-:W4:Y:S01]  /*5c1d0*/  LDL.LU.64 R10, [R1+0x5558] ;  /* 0x00555800010a7983 */ /* 0x001f220000300a00 */
[----:B------:R-:W4:Y:S02]  /*5c1e0*/  LDL.LU.64 R8, [R1+0x5550] ;  /* 0x0055500001087983 */ /* 0x000f240000300a00 */
[----:B------:R-:W4:Y:S02]  /*5c1f0*/  LDL.LU.64 R14, [R1+0x5548] ;  /* 0x00554800010e7983 */ /* 0x000f240000300a00 */
[----:B------:R-:W2:Y:S01]  /*5c200*/  LDL.LU.64 R12, [R1+0x5540] ;  /* 0x00554000010c7983 */ /* 0x000ea20000300a00 */
[----:B------:R-:W-:Y:S01]  /*5c210*/  STL.64 [R1+0x54c8], R26 ;  /* 0x0054c81a01007387 */ /* 0x000fe20000100a00 */
[----:B------:R0:W-:Y:S03]  /*5c220*/  STL.64 [R1+0x54c0], R24 ;  /* 0x0054c01801007387 */ /* 0x0001e60000100a00 */
[----:B0-----:R-:W2:Y:S01]  /*5c230*/  LDL.LU R24, [R1+0x3a0] ;  /* 0x0003a00001187983 */ /* 0x001ea20000300800 */
[----:B------:R-:W2:Y:S02]  /*5c240*/  LDL.LU R25, [R1+0x3a4] ;  /* 0x0003a40001197983 */ /* 0x000ea40000300800 */
[----:B------:R-:W2:Y:S02]  /*5c250*/  LDL.LU R26, [R1+0x3a8] ;  /* 0x0003a800011a7983 */ /* 0x000ea40000300800 */
[----:B------:R-:W2:Y:S02]  /*5c260*/  LDL.LU R27, [R1+0x3ac] ;  /* 0x0003ac00011b7983 */ /* 0x000ea40000300800 */
[----:B--2---:R0:W-:Y:S01]  /*5c270*/  STL.64 [R1+0x54d8], R26 ;  /* 0x0054d81a01007387 */ /* 0x0041e20000100a00 */
[----:B------:R-:W-:Y:S03]  /*5c280*/  STL.64 [R1+0x54d0], R24 ;  /* 0x0054d01801007387 */ /* 0x000fe60000100a00 */
[----:B0-----:R-:W2:Y:S01]  /*5c290*/  LDL.64 R26, [R1+0x38] ;  /* 0x00003800011a7983 */ /* 0x001ea20000100a00 */
[----:B----4-:R-:W-:Y:S03]  /*5c2a0*/  HMMA.16816.F32.BF16 R8, R16, R14, R8 ;  /* 0x0000000e1008723c */ /* 0x010fe60000041808 */
[----:B--2---:R0:W-:Y:S04]  /*5c2b0*/  STL.64 [R1+0x54e0], R26 ;  /* 0x0054e01a01007387 */ /* 0x0041e80000100a00 */
[----:B0-----:R-:W2:Y:S04]  /*5c2c0*/  LDL.64 R26, [R1+0x48] ;  /* 0x00004800011a7983 */ /* 0x001ea80000100a00 */
[----:B--2---:R0:W-:Y:S04]  /*5c2d0*/  STL.64 [R1+0x54f0], R26 ;  /* 0x0054f01a01007387 */ /* 0x0041e80000100a00 */
[----:B0-----:R-:W2:Y:S08]  /*5c2e0*/  LDL.64 R26, [R1+0x58] ;  /* 0x00005800011a7983 */ /* 0x001eb00000100a00 */
[----:B------:R-:W-:Y:S02]  /*5c2f0*/  STL.64 [R1+0x13e0], R8 ;  /* 0x0013e00801007387 */ /* 0x000fe40000100a00 */
[----:B------:R0:W-:Y:S02]  /*5c300*/  STL.64 [R1+0x13e8], R10 ;  /* 0x0013e80a01007387 */ /* 0x0001e40000100a00 */
[----:B0-----:R-:W4:Y:S01]  /*5c310*/  LDL.LU.64 R10, [R1+0x5538] ;  /* 0x00553800010a7983 */ /* 0x001f220000300a00 */
[----:B------:R-:W2:Y:S02]  /*5c320*/  LDL.LU.64 R8, [R1+0x5530] ;  /* 0x0055300001087983 */ /* 0x000ea40000300a00 */
[----:B------:R-:W-:Y:S02]  /*5c330*/  STL.64 [R1+0x54b8], R14 ;  /* 0x0054b80e01007387 */ /* 0x000fe40000100a00 */
[----:B------:R0:W-:Y:S02]  /*5c340*/  STL.64 [R1+0x54e8], R12 ;  /* 0x0054e80c01007387 */ /* 0x0001e40000100a00 */
[----:B0-----:R-:W2:Y:S01]  /*5c350*/  LDL.LU R12, [R1+0x3c0] ;  /* 0x0003c000010c7983 */ /* 0x001ea20000300800 */
[----:B------:R-:W2:Y:S02]  /*5c360*/  LDL.LU R13, [R1+0x3c4] ;  /* 0x0003c400010d7983 */ /* 0x000ea40000300800 */
[----:B----4-:R-:W-:-:S02]  /*5c370*/  IMAD.MOV.U32 R14, RZ, RZ, R10 ;  /* 0x000000ffff0e7224 */ /* 0x010fc400078e000a */
[----:B------:R-:W-:Y:S01]  /*5c380*/  IMAD.MOV.U32 R15, RZ, RZ, R11 ;  /* 0x000000ffff0f7224 */ /* 0x000fe200078e000b */
[----:B------:R-:W4:Y:S01]  /*5c390*/  LDL.LU R10, [R1+0x552c] ;  /* 0x00552c00010a7983 */ /* 0x000f220000300800 */
[----:B------:R-:W4:Y:S03]  /*5c3a0*/  LDL.LU R11, [R1+0x5528] ;  /* 0x00552800010b7983 */ /* 0x000f260000300800 */
[----:B------:R-:W-:Y:S04]  /*5c3b0*/  STL.64 [R1+0x5500], R14 ;  /* 0x0055000e01007387 */ /* 0x000fe80000100a00 */
[----:B--2---:R0:W-:Y:S04]  /*5c3c0*/  STL.64 [R1+0x54f8], R12 ;  /* 0x0054f80c01007387 */ /* 0x0041e80000100a00 */
[----:B0-----:R-:W2:Y:S01]  /*5c3d0*/  LDL.LU R12, [R1+0x3d0] ;  /* 0x0003d000010c7983 */ /* 0x001ea20000300800 */
[----:B------:R-:W2:Y:S02]  /*5c3e0*/  LDL.LU R13, [R1+0x3d4] ;  /* 0x0003d400010d7983 */ /* 0x000ea40000300800 */
[----:B------:R-:W2:Y:S02]  /*5c3f0*/  LDL.LU R14, [R1+0x3d8] ;  /* 0x0003d800010e7983 */ /* 0x000ea40000300800 */
[----:B------:R-:W2:Y:S01]  /*5c400*/  LDL.LU R15, [R1+0x3dc] ;  /* 0x0003dc00010f7983 */ /* 0x000ea20000300800 */
[C---:B----4-:R-:W-:Y:S11]  /*5c410*/  HMMA.16816.F32.BF16 R4, R16.reuse, R10, R4 ;  /* 0x0000000a1004723c */ /* 0x050ff60000041804 */
[----:B------:R-:W-:Y:S11]  /*5c420*/  @!UPT UIADD3 URZ, URZ, URZ, URZ ;  /* 0x0000003f3f3ff290 */ /* 0x000ff6000fffe03f */
[----:B------:R-:W-:Y:S01]  /*5c430*/  @!UPT UIADD3 URZ, URZ, URZ, URZ ;  /* 0x0000003f3f3ff290 */ /* 0x000fe2000fffe03f */
[----:B------:R-:W-:Y:S01]  /*5c440*/  STL.64 [R1+0x13d0], R4 ;  /* 0x0013d00401007387 */ /* 0x000fe20000100a00 */
[----:B------:R0:W-:Y:S03]  /*5c450*/  STL.64 [R1+0x13d8], R6 ;  /* 0x0013d80601007387 */ /* 0x0001e60000100a00 */
[----:B0-----:R-:W3:Y:S01]  /*5c460*/  LDL.LU.64 R6, [R1+0x5520] ;  /* 0x0055200001067983 */ /* 0x001ee20000300a00 */
[----:B------:R-:W4:Y:S02]  /*5c470*/  LDL.LU.64 R4, [R1+0x5518] ;  /* 0x0055180001047983 */ /* 0x000f240000300a00 */
[----:B------:R-:W-:Y:S02]  /*5c480*/  STL [R1+0x5404], R10 ;  /* 0x0054040a01007387 */ /* 0x000fe40000100800 */
[----:B------:R-:W-:Y:S01]  /*5c490*/  STL [R1+0x5400], R11 ;  /* 0x0054000b01007387 */ /* 0x000fe20000100800 */
[----:B---3--:R-:W-:Y:S01]  /*5c4a0*/  HMMA.16816.F32.BF16 R16, R16, R6, R20 ;  /* 0x000000061010723c */ /* 0x008fe20000041814 */
[----:B------:R-:W2:Y:S01]  /*5c4b0*/  LDL.LU.64 R22, [R1+0x5510] ;  /* 0x0055100001167983 */ /* 0x000ea20000300a00 */
[----:B------:R-:W2:Y:S02]  /*5c4c0*/  LDL.LU.64 R20, [R1+0x5508] ;  /* 0x0055080001147983 */ /* 0x000ea40000300a00 */
[----:B------:R-:W-:-:S02]  /*5c4d0*/  IMAD.MOV.U32 R29, RZ, RZ, R26 ;  /* 0x000000ffff1d7224 */ /* 0x000fc400078e001a */
[----:B------:R-:W-:Y:S11]  /*5c4e0*/  IMAD.MOV.U32 R28, RZ, RZ, R27 ;  /* 0x000000ffff1c7224 */ /* 0x000ff600078e001b */
[----:B------:R-:W-:Y:S06]  /*5c4f0*/  @!UPT UIADD3 URZ, URZ, URZ, URZ ;  /* 0x0000003f3f3ff290 */ /* 0x000fec000fffe03f */
[----:B------:R-:W-:Y:S01]  /*5c500*/  STL.64 [R1+0x12d0], R16 ;  /* 0x0012d01001007387 */ /* 0x000fe20000100a00 */
[----:B------:R0:W-:Y:S03]  /*5c510*/  STL.64 [R1+0x12d8], R18 ;  /* 0x0012d81201007387 */ /* 0x0001e60000100a00 */
[----:B0-----:R-:W3:Y:S01]  /*5c520*/  LDL.64 R18, [R1+0x28] ;  /* 0x0000280001127983 */ /* 0x001ee20000100a00 */
[----:B------:R-:W-:Y:S02]  /*5c530*/  STL.64 [R1+0x53f8], R6 ;  /* 0x0053f80601007387 */ /* 0x000fe40000100a00 */
[----:B----4-:R0:W-:Y:S02]  /*5c540*/  STL.64 [R1+0x53f0], R4 ;  /* 0x0053f00401007387 */ /* 0x0101e40000100a00 */
[----:B0-----:R-:W4:Y:S01]  /*5c550*/  LDL.LU R4, [R1+0x3b0] ;  /* 0x0003b00001047983 */ /* 0x001f220000300800 */
[----:B------:R-:W4:Y:S02]  /*5c560*/  LDL.LU R5, [R1+0x3b4] ;  /* 0x0003b40001057983 */ /* 0x000f240000300800 */
[----:B------:R-:W4:Y:S02]  /*5c570*/  LDL.LU R6, [R1+0x3b8] ;  /* 0x0003b80001067983 */ /* 0x000f240000300800 */
[----:B------:R-:W4:Y:S01]  /*5c580*/  LDL.LU R7, [R1+0x3bc] ;  /* 0x0003bc0001077983 */ /* 0x000f220000300800 */
        /* <DEDUP_REMOVED lines=12> */
[----:B------:R0:W-:Y:S01]  /*5c650*/  STL.64 [R1+0x11b0], R12 ;  /* 0x0011b00c01007387 */ /* 0x0001e20000100a00 */
[----:B------:R-:W-:Y:S03]  /*5c660*/  STL.64 [R1+0x11b8], R14 ;  /* 0x0011b80e01007387 */ /* 0x000fe60000100a00 */
[----:B0-----:R-:W2:Y:S01]  /*5c670*/  LDL.LU.64 R12, [R1+0x54e8] ;  /* 0x0054e800010c7983 */ /* 0x001ea20000300a00 */
[----:B------:R-:W4:Y:S02]  /*5c680*/  LDL.LU.64 R26, [R1+0x54e0] ;  /* 0x0054e000011a7983 */ /* 0x000f240000300a00 */
[----:B------:R-:W-:Y:S01]  /*5c690*/  STL.64 [R1+0x5448], R10 ;  /* 0x0054480a01007387 */ /* 0x000fe20000100a00 */
[C---:B----4-:R-:W-:Y:S11]  /*5c6a0*/  HMMA.16816.F32.BF16 R4, R20.reuse, R26, R4 ;  /* 0x0000001a1404723c */ /* 0x050ff60000041804 */
[----:B------:R-:W-:Y:S11]  /*5c6b0*/  @!UPT UIADD3 URZ, URZ, URZ, URZ ;  /* 0x0000003f3f3ff290 */ /* 0x000ff6000fffe03f */
[----:B------:R-:W-:Y:S01]  /*5c6c0*/  @!UPT UIADD3 URZ, URZ, URZ, URZ ;  /* 0x0000003f3f3ff290 */ /* 0x000fe2000fffe03f */
[----:B------:R0:W-:Y:S01]  /*5c6d0*/  STL.64 [R1+0x1190], R4 ;  /* 0x0011900401007387 */ /* 0x0001e20000100a00 */
[----:B------:R-:W-:Y:S02]  /*5c6e0*/  STL.64 [R1+0x1198], R6 ;  /* 0x0011980601007387 */ /* 0x000fe40000100a00 */
[----:B0-----:R-:W-:Y:S02]  /*5c6f0*/  IMAD.MOV.U32 R5, RZ, RZ, R26 ;  /* 0x000000ffff057224 */ /* 0x001fe400078e001a */
[----:B------:R-:W-:Y:S02]  /*5c700*/  IMAD.MOV.U32 R4, RZ, RZ, R27 ;  /* 0x000000ffff047224 */ /* 0x000fe400078e001b */
[----:B------:R-:W3:Y:S01]  /*5c710*/  LDL.LU.64 R26, [R1+0x54d8] ;  /* 0x0054d800011a7983 */ /* 0x000ee20000300a00 */
[----:B------:R-:W3:Y:S02]  /*5c720*/  LDL.LU.64 R24, [R1+0x54d0] ;  /* 0x0054d00001187983 */ /* 0x000ee40000300a00 */
[----:B---3--:R-:W-:Y:S11]  /*5c730*/  HMMA.16816.F32.BF16 R24, R20, R18, R24 ;  /* 0x000000121418723c */ /* 0x008ff60000041818 */
[----:B------:R-:W-:Y:S11]  /*5c740*/  @!UPT UIADD3 URZ, URZ, URZ, URZ ;  /* 0x0000003f3f3ff290 */ /* 0x000ff6000fffe03f */
[----:B------:R-:W-:Y:S01]  /*5c750*/  @!UPT UIADD3 URZ, URZ, URZ, URZ ;  /* 0x0000003f3f3ff290 */ /* 0x000fe2000fffe03f */
[----:B------:R-:W-:Y:S01]  /*5c760*/  STL.64 [R1+0x1170], R24 ;  /* 0x0011701801007387 */ /* 0x000fe20000100a00 */
[----:B------:R0:W-:Y:S03]  /*5c770*/  STL.64 [R1+0x1178], R26 ;  /* 0x0011781a01007387 */ /* 0x0001e60000100a00 */
[----:B0-----:R-:W3:Y:S01]  /*5c780*/  LDL.LU.64 R26, [R1+0x54c8] ;  /* 0x0054c800011a7983 */ /* 0x001ee20000300a00 */
[----:B------:R-:W-:Y:S02]  /*5c790*/  IMAD.MOV.U32 R7, RZ, RZ, R18 ;  /* 0x000000ffff077224 */ /* 0x000fe400078e0012 */
[----:B------:R-:W-:Y:S02]  /*5c7a0*/  IMAD.MOV.U32 R6, RZ, RZ, R19 ;  /* 0x000000ffff067224 */ /* 0x000fe400078e0013 */
[----:B------:R-:W4:Y:S03]  /*5c7b0*/  LDL.LU.64 R24, [R1+0x54c0] ;  /* 0x0054c00001187983 */ /* 0x000f260000300a00 */
[----:B------:R3:W-:Y:S01]  /*5c7c0*/  STL.64 [R1+0x5410], R6 ;  /* 0x0054100601007387 */ /* 0x0007e20000100a00 */
[----:B------:R-:W-:Y:S02]  /*5c7d0*/  STL.64 [R1+0x5408], R4 ;  /* 0x0054080401007387 */ /* 0x000fe40000100a00 */
[----:B---3--:R-:W-:-:S02]  /*5c7e0*/  IMAD.MOV.U32 R6, RZ, RZ, R27 ;  /* 0x000000ffff067224 */ /* 0x008fc400078e001b */
[----:B------:R-:W-:-:S05]  /*5c7f0*/  IMAD.MOV.U32 R7, RZ, RZ, R26 ;  /* 0x000000ffff077224 */ /* 0x000fca00078e001a */
[----:B------:R4:W-:Y:S01]  /*5c800*/  STL.64 [R1+0x5428], R6 ;  /* 0x0054280601007387 */ /* 0x0009e20000100a00 */
[----:B------:R-:W3:Y:S02]  /*5c810*/  LDL.64 R10, [R1+0x98] ;  /* 0x00009800010a7983 */ /* 0x000ee40000100a00 */
[----:B----4-:R-:W-:Y:S02]  /*5c820*/  IMAD.MOV.U32 R6, RZ, RZ, R25 ;  /* 0x000000ffff067224 */ /* 0x010fe400078e0019 */
[----:B------:R-:W-:Y:S01]  /*5c830*/  IMAD.MOV.U32 R7, RZ, RZ, R24 ;  /* 0x000000ffff077224 */ /* 0x000fe200078e0018 */
[----:B---3--:R2:W-:Y:S02]  /*5c840*/  STL.64 [R1+0x5450], R10 ;  /* 0x0054500a01007387 */ /* 0x0085e40000100a00 */
[----:B--2---:R-:W-:Y:S02]  /*5c850*/  IMAD.MOV.U32 R10, RZ, RZ, R13 ;  /* 0x000000ffff0a7224 */ /* 0x004fe400078e000d */
[----:B------:R-:W-:-:S05]  /*5c860*/  IMAD.MOV.U32 R11, RZ, RZ, R12 ;  /* 0x000000ffff0b7224 */ /* 0x000fca00078e000c */
[----:B------:R-:W-:Y:S01]  /*5c870*/  STL.64 [R1+0x5468], R10 ;  /* 0x0054680a01007387 */ /* 0x000fe20000100a00 */
[----:B------:R0:W-:Y:S02]  /*5c880*/  STL.64 [R1+0x5440], R6 ;  /* 0x0054400601007387 */ /* 0x0001e40000100a00 */
[----:B------:R-:W2:Y:S02]  /*5c890*/  LDL.LU R4, [R1+0x800] ;  /* 0x0008000001047983 */ /* 0x000ea40000300800 */
[----:B------:R-:W2:Y:S01]  /*5c8a0*/  LDL.LU R5, [R1+0x804] ;  /* 0x0008040001057983 */ /* 0x000ea20000300800 */
[----:B0-----:R-:W3:Y:S01]  /*5c8b0*/  LDL.LU R6, [R1+0x808] ;  /* 0x0008080001067983 */ /* 0x001ee20000300800 */
[----:B------:R-:W3:Y:S02]  /*5c8c0*/  LDL.LU R7, [R1+0x80c] ;  /* 0x00080c0001077983 */ /* 0x000ee40000300800 */
[----:B------:R-:W-:Y:S02]  /*5c8d0*/  IMAD.MOV.U32 R10, RZ, RZ, R9 ;  /* 0x000000ffff0a7224 */ /* 0x000fe400078e0009 */
[----:B------:R-:W-:Y:S01]  /*5c8e0*/  IMAD.MOV.U32 R11, RZ, RZ, R8 ;  /* 0x000000ffff0b7224 */ /* 0x000fe200078e0008 */
[----:B------:R-:W4:Y:S01]  /*5c8f0*/  LDL.LU R12, [R1+0x390] ;  /* 0x00039000010c7983 */ /* 0x000f220000300800 */
[----:B------:R-:W4:Y:S02]  /*5c900*/  LDL.LU R13, [R1+0x394] ;  /* 0x00039400010d7983 */ /* 0x000f240000300800 */
[----:B------:R-:W4:Y:S02]  /*5c910*/  LDL.LU R14, [R1+0x398] ;  /* 0x00039800010e7983 */ /* 0x000f240000300800 */
[----:B------:R-:W4:Y:S01]  /*5c920*/  LDL.LU R15, [R1+0x39c] ;  /* 0x00039c00010f7983 */ /* 0x000f220000300800 */
[----:B------:R-:W-:Y:S04]  /*5c930*/  STL.64 [R1+0x5480], R10 ;  /* 0x0054800a01007387 */ /* 0x000fe80000100a00 */
[----:B---3--:R-:W-:Y:S01]  /*5c940*/  STL.64 [R1+0x5460], R6 ;  /* 0x0054600601007387 */ /* 0x008fe20000100a00 */
[----:B--2---:R0:W-:Y:S03]  /*5c950*/  STL.64 [R1+0x5458], R4 ;  /* 0x0054580401007387 */ /* 0x0041e60000100a00 */
[----:B0-----:R-:W2:Y:S01]  /*5c960*/  LDL.LU R4, [R1+0x810] ;  /* 0x0008100001047983 */ /* 0x001ea20000300800 */
[----:B------:R-:W2:Y:S02]  /*5c970*/  LDL.LU R5, [R1+0x814] ;  /* 0x0008140001057983 */ /* 0x000ea40000300800 */
[----:B------:R-:W3:Y:S02]  /*5c980*/  LDL.LU R6, [R1+0x818] ;  /* 0x0008180001067983 */ /* 0x000ee40000300800 */
[----:B------:R-:W3:Y:S01]  /*5c990*/  LDL.LU R7, [R1+0x81c] ;  /* 0x00081c0001077983 */ /* 0x000ee20000300800 */
[----:B------:R-:W2:Y:S01]  /*5c9a0*/  LDL.LU R24, [R1+0x380] ;  /* 0x0003800001187983 */ /* 0x000ea20000300800 */
[----:B------:R-:W2:Y:S02]  /*5c9b0*/  LDL.LU R25, [R1+0x384] ;  /* 0x0003840001197983 */ /* 0x000ea40000300800 */
[----:B------:R-:W2:Y:S02]  /*5c9c0*/  LDL.LU R26, [R1+0x388] ;  /* 0x00038800011a7983 */ /* 0x000ea40000300800 */
[----:B------:R-:W2:Y:S02]  /*5c9d0*/  LDL.LU R27, [R1+0x38c] ;  /* 0x00038c00011b7983 */ /* 0x000ea40000300800 */
[----:B------:R-:W-:-:S02]  /*5c9e0*/  IMAD.MOV.U32 R10, RZ, RZ, R3 ;  /* 0x000000ffff0a7224 */ /* 0x000fc400078e0003 */
[----:B------:R-:W-:Y:S01]  /*5c9f0*/  IMAD.MOV.U32 R11, RZ, RZ, R0 ;  /* 0x000000ffff0b7224 */ /* 0x000fe200078e0000 */
[----:B--2---:R0:W-:Y:S01]  /*5ca00*/  STL.64 [R1+0x54b0], R26 ;  /* 0x0054b01a01007387 */ /* 0x0041e20000100a00 */
[----:B------:R-:W-:Y:S02]  /*5ca10*/  STL.64 [R1+0x54a8], R24 ;  /* 0x0054a81801007387 */ /* 0x000fe40000100a00 */
[----:B------:R-:W2:Y:S01]  /*5ca20*/  LDL.64 R18, [R1+0x8] ;  /* 0x0000080001127983 */ /* 0x000ea20000100a00 */
[----:B0-----:R-:W4:Y:S01]  /*5ca30*/  LDL.64 R26, [R1+0x18] ;  /* 0x00001800011a7983 */ /* 0x001f220000100a00 */
[----:B------:R-:W-:Y:S02]  /*5ca40*/  STL.64 [R1+0x5498], R10 ;  /* 0x0054980a01007387 */ /* 0x000fe40000100a00 */
[----:B---3--:R-:W-:Y:S02]  /*5ca50*/  STL.64 [R1+0x5478], R6 ;  /* 0x0054780601007387 */ /* 0x008fe40000100a00 */
[----:B------:R0:W-:Y:S02]  /*5ca60*/  STL.64 [R1+0x5470], R4 ;  /* 0x0054700401007387 */ /* 0x0001e40000100a00 */
[----:B0-----:R-:W3:Y:S01]  /*5ca70*/  LDL.LU R4, [R1+0x820] ;  /* 0x0008200001047983 */ /* 0x001ee20000300800 */
[----:B------:R-:W3:Y:S02]  /*5ca80*/  LDL.LU R5, [R1+0x824] ;  /* 0x0008240001057983 */ /* 0x000ee40000300800 */
[----:B------:R-:W2:Y:S02]  /*5ca90*/  LDL.LU R6, [R1+0x828] ;  /* 0x0008280001067983 */ /* 0x000ea40000300800 */
[----:B------:R-:W2:Y:S01]  /*5caa0*/  LDL.LU R7, [R1+0x82c] ;  /* 0x00082c0001077983 */ /* 0x000ea20000300800 */
[----:B------:R-:W3:Y:S01]  /*5cab0*/  LDL.LU R8, [R1+0x840] ;  /* 0x0008400001087983 */ /* 0x000ee20000300800 */
[----:B------:R-:W3:Y:S02]  /*5cac0*/  LDL.LU R9, [R1+0x844] ;  /* 0x0008440001097983 */ /* 0x000ee40000300800 */
[----:B------:R-:W3:Y:S02]  /*5cad0*/  LDL.LU R10, [R1+0x848] ;  /* 0x00084800010a7983 */ /* 0x000ee40000300800 */
[----:B------:R-:W3:Y:S01]  /*5cae0*/  LDL.LU R11, [R1+0x84c] ;  /* 0x00084c00010b7983 */ /* 0x000ee20000300800 */
[C---:B----4-:R-:W-:Y:S01]  /*5caf0*/  HMMA.16816.F32.BF16 R12, R20.reuse, R26, R12 ;  /* 0x0000001a140c723c */ /* 0x050fe2000004180c */
[----:B--2---:R-:W-:Y:S01]  /*5cb00*/  STL.64 [R1+0x5490], R6 ;  /* 0x0054900601007387 */ /* 0x004fe20000100a00 */
[----:B---3--:R0:W-:Y:S03]  /*5cb10*/  STL.64 [R1+0x5488], R4 ;  /* 0x0054880401007387 */ /* 0x0081e60000100a00 */
[----:B0-----:R-:W2:Y:S01]  /*5cb20*/  LDL.LU R4, [R1+0x830] ;  /* 0x0008300001047983 */ /* 0x001ea20000300800 */
[----:B------:R-:W2:Y:S02]  /*5cb30*/  LDL.LU R5, [R1+0x834] ;  /* 0x0008340001057983 */ /* 0x000ea40000300800 */
[----:B------:R-:W2:Y:S02]  /*5cb40*/  LDL.LU R6, [R1+0x838] ;  /* 0x0008380001067983 */ /* 0x000ea40000300800 */
[----:B------:R-:W2:Y:S11]  /*5cb50*/  LDL.LU R7, [R1+0x83c] ;  /* 0x00083c0001077983 */ /* 0x000eb60000300800 */
[----:B------:R-:W-:Y:S02]  /*5cb60*/  @!UPT UIADD3 URZ, URZ, URZ, URZ ;  /* 0x0000003f3f3ff290 */ /* 0x000fe4000fffe03f */
[----:B------:R-:W-:Y:S01]  /*5cb70*/  STL.64 [R1+0x1150], R12 ;  /* 0x0011500c01007387 */ /* 0x000fe20000100a00 */
[----:B------:R0:W-:Y:S03]  /*5cb80*/  STL.64 [R1+0x1158], R14 ;  /* 0x0011580e01007387 */ /* 0x0001e60000100a00 */
[----:B0-----:R-:W3:Y:S01]  /*5cb90*/  LDL.LU.64 R14, [R1+0x54b8] ;  /* 0x0054b800010e7983 */ /* 0x001ee20000300a00 */
[----:B------:R-:W-:Y:S02]  /*5cba0*/  IMAD.MOV.U32 R13, RZ, RZ, R26 ;  /* 0x000000ffff0d7224 */ /* 0x000fe400078e001a */
[----:B------:R-:W-:Y:S02]  /*5cbb0*/  IMAD.MOV.U32 R12, RZ, RZ, R27 ;  /* 0x000000ffff0c7224 */ /* 0x000fe400078e001b */
[----:B------:R-:W4:Y:S01]  /*5cbc0*/  LDL.LU.64 R26, [R1+0x54b0] ;  /* 0x0054b000011a7983 */ /* 0x000f220000300a00 */
[----:B------:R-:W4:Y:S03]  /*5cbd0*/  LDL.LU.64 R24, [R1+0x54a8] ;  /* 0x0054a80001187983 */ /* 0x000f260000300a00 */
[----:B---3--:R-:W-:Y:S01]  /*5cbe0*/  STL.64 [R1+0x5420], R14 ;  /* 0x0054200e01007387 */ /* 0x008fe20000100a00 */
[----:B------:R0:W-:Y:S03]  /*5cbf0*/  STL.64 [R1+0x5418], R12 ;  /* 0x0054180c01007387 */ /* 0x0001e60000100a00 */
[----:B0-----:R-:W3:Y:S01]  /*5cc00*/  LDL.LU R12, [R1+0x7e0] ;  /* 0x0007e000010c7983 */ /* 0x001ee20000300800 */
[----:B------:R-:W3:Y:S02]  /*5cc10*/  LDL.LU R13, [R1+0x7e4] ;  /* 0x0007e400010d7983 */ /* 0x000ee40000300800 */
[----:B------:R-:W2:Y:S02]  /*5cc20*/  LDL.LU R14, [R1+0x7e8] ;  /* 0x0007e800010e7983 */ /* 0x000ea40000300800 */
[----:B------:R-:W2:Y:S01]  /*5cc30*/  LDL.LU R15, [R1+0x7ec] ;  /* 0x0007ec00010f7983 */ /* 0x000ea20000300800 */
        /* <DEDUP_REMOVED lines=13> */
[----:B------:R-:W0:Y:S04]  /*5cd10*/  LDSM.16.MT88.4 R16, [R2+0x4180] ;  /* 0x004180000210783b */ /* 0x000e280000004200 */
[----:B0-----:R-:W-:Y:S01]  /*5cd20*/  STL.64 [R1+0x52d0], R18 ;  /* 0x0052d01201007387 */ /* 0x001fe20000100a00 */
[----:B------:R0:W-:Y:S03]  /*5cd30*/  STL.64 [R1+0x52c8], R16 ;  /* 0x0052c81001007387 */ /* 0x0001e60000100a00 */
[----:B0-----:R-:W4:Y:S01]  /*5cd40*/  LDL.LU R16, [R1+0x7d0] ;  /* 0x0007d00001107983 */ /* 0x001f220000300800 */
[----:B------:R-:W4:Y:S02]  /*5cd50*/  LDL.LU R17, [R1+0x7d4] ;  /* 0x0007d40001117983 */ /* 0x000f240000300800 */
[----:B------:R-:W4:Y:S02]  /*5cd60*/  LDL.LU R18, [R1+0x7d8] ;  /* 0x0007d80001127983 */ /* 0x000f240000300800 */
[----:B------:R-:W4:Y:S01]  /*5cd70*/  LDL.LU R19, [R1+0x7dc] ;  /* 0x0007dc0001137983 */ /* 0x000f220000300800 */
[C---:B---3--:R-:W-:Y:S11]  /*5cd80*/  HMMA.16816.F32.BF16 R8, R20.reuse, R26, R8 ;  /* 0x0000001a1408723c */ /* 0x048ff60000041808 */
[----:B------:R-:W-:Y:S11]  /*5cd90*/  @!UPT UIADD3 URZ, URZ, URZ, URZ ;  /* 0x0000003f3f3ff290 */ /* 0x000ff6000fffe03f */
[----:B------:R-:W-:Y:S01]  /*5cda0*/  @!UPT UIADD3 URZ, URZ, URZ, URZ ;  /* 0x0000003f3f3ff290 */ /* 0x000fe2000fffe03f */
[----:B------:R-:W-:Y:S01]  /*5cdb0*/  STL.64 [R1+0x1120], R8 ;  /* 0x0011200801007387 */ /* 0x000fe20000100a00 */
[----:B------:R0:W-:Y:S03]  /*5cdc0*/  STL.64 [R1+0x1128], R10 ;  /* 0x0011280a01007387 */ /* 0x0001e60000100a00 */
[----:B0-----:R-:W3:Y:S01]  /*5cdd0*/  LDL.LU.64 R10, [R1+0x5498] ;  /* 0x00549800010a7983 */ /* 0x001ee20000300a00 */
[----:B------:R-:W-:Y:S01]  /*5cde0*/  STL.64 [R1+0x5370], R26 ;  /* 0x0053701a01007387 */ /* 0x000fe20000100a00 */
[C---:B---3--:R-:W-:Y:S02]  /*5cdf0*/  HMMA.16816.F32.BF16 R8, R20.reuse, R10, R4 ;  /* 0x0000000a1408723c */ /* 0x048fe40000041804 */
[----:B------:R-:W3:Y:S01]  /*5ce00*/  LDL.LU.64 R6, [R1+0x5490] ;  /* 0x0054900001067983 */ /* 0x000ee20000300a00 */
[----:B------:R-:W3:Y:S11]  /*5ce10*/  LDL.LU.64 R4, [R1+0x5488] ;  /* 0x0054880001047983 */ /* 0x000ef60000300a00 */
[----:B------:R-:W-:Y:S09]  /*5ce20*/  @!UPT UIADD3 URZ, URZ, URZ, URZ ;  /* 0x0000003f3f3ff290 */ /* 0x000ff2000fffe03f */
[----:B------:R-:W-:Y:S01]  /*5ce30*/  STL.64 [R1+0x1100], R8 ;  /* 0x0011000801007387 */ /* 0x000fe20000100a00 */
[----:B------:R0:W-:Y:S03]  /*5ce40*/  STL.64 [R1+0x1108], R10 ;  /* 0x0011080a01007387 */ /* 0x0001e60000100a00 */
[----:B0-----:R-:W3:Y:S02]  /*5ce50*/  LDL.LU.64 R10, [R1+0x5480] ;  /* 0x00548000010a7983 */ /* 0x001ee40000300a00 */
        /* <DEDUP_REMOVED lines=14> */
[C---:B---3--:R-:W-:Y:S01]  /*5cf40*/  HMMA.16816.F32.BF16 R4, R20.reuse, R10, R4 ;  /* 0x0000000a1404723c */ /* 0x048fe20000041804 */
[----:B------:R-:W-:Y:S02]  /*5cf50*/  IMAD.MOV.U32 R3, RZ, RZ, R10 ;  /* 0x000000ffff037224 */ /* 0x000fe400078e000a */
[----:B------:R-:W-:Y:S02]  /*5cf60*/  IMAD.MOV.U32 R0, RZ, RZ, R11 ;  /* 0x000000ffff007224 */ /* 0x000fe400078e000b */
[----:B------:R-:W3:Y:S11]  /*5cf70*/  LDL.LU.64 R10, [R1+0x5448] ;  /* 0x00544800010a7983 */ /* 0x000ef60000300a00 */
[----:B------:R-:W-:Y:S07]  /*5cf80*/  @!UPT UIADD3 URZ, URZ, URZ, URZ ;  /* 0x0000003f3f3ff290 */ /* 0x000fee000fffe03f */
[----:B------:R2:W-:Y:S01]  /*5cf90*/  STL.64 [R1+0x10b0], R4 ;  /* 0x0010b00401007387 */ /* 0x0005e20000100a00 */
[----:B------:R-:W-:Y:S02]  /*5cfa0*/  IMAD.MOV.U32 R9, RZ, RZ, R6 ;  /* 0x000000ffff097224 */ /* 0x000fe400078e0006 */
[----:B------:R-:W-:Y:S02]  /*5cfb0*/  IMAD.MOV.U32 R8, RZ, RZ, R7 ;  /* 0x000000ffff087224 */ /* 0x000fe400078e0007 */
[----:B------:R-:W2:Y:S03]  /*5cfc0*/  LDL.LU.64 R6, [R1+0x5440] ;  /* 0x0054400001067983 */ /* 0x000ea60000300a00 */
[----:B------:R-:W-:Y:S02]  /*5cfd0*/  STL [R1+0x4344], R8 ;  /* 0x0043440801007387 */ /* 0x000fe40000100800 */
[----:B------:R-:W-:Y:S01]  /*5cfe0*/  STL [R1+0x4340], R9 ;  /* 0x0043400901007387 */ /* 0x000fe20000100800 */
[C---:B--2---:R-:W-:Y:S01]  /*5cff0*/  HMMA.16816.F32.BF16 R4, R20.reuse, R6, R12 ;  /* 0x000000061404723c */ /* 0x044fe2000004180c */
[----:B------:R-:W2:Y:S01]  /*5d000*/  LDL.LU.64 R14, [R1+0x5438] ;  /* 0x00543800010e7983 */ /* 0x000ea20000300a00 */
[----:B------:R-:W2:Y:S11]  /*5d010*/  LDL.LU.64 R12, [R1+0x5430] ;  /* 0x00543000010c7983 */ /* 0x000eb60000300a00 */
[----:B------:R-:W-:Y:S10]  /*5d020*/  @!UPT UIADD3 URZ, URZ, URZ, URZ ;  /* 0x0000003f3f3ff290 */ /* 0x000ff4000fffe03f */
[----:B------:R-:W-:Y:S01]  /*5d030*/  STL.64 [R1+0x1080], R4 ;  /* 0x0010800401007387 */ /* 0x000fe20000100a00 */
[----:B------:R0:W-:Y:S03]  /*5d040*/  STL.64 [R1+0x1088], R6 ;  /* 0x0010880601007387 */ /* 0x0001e60000100a00 */
[----:B0-----:R-:W2:Y:S02]  /*5d050*/  LDL.LU.64 R6, [R1+0x5428] ;  /* 0x0054280001067983 */ /* 0x001ea40000300a00 */
[C---:B--2---:R-:W-:Y:S02]  /*5d060*/  HMMA.16816.F32.BF16 R4, R20.reuse, R6, R12 ;  /* 0x000000061404723c */ /* 0x044fe4000004180c */
[----:B------:R-:W4:Y:S01]  /*5d070*/  LDL.LU.64 R14, [R1+0x5420] ;  /* 0x00542000010e7983 */ /* 0x000f220000300a00 */
[----:B------:R-:W2:Y:S11]  /*5d080*/  LDL.LU.64 R12, [R1+0x5418] ;  /* 0x00541800010c7983 */ /* 0x000eb60000300a00 */
[----:B------:R-:W-:Y:S09]  /*5d090*/  @!UPT UIADD3 URZ, URZ, URZ, URZ ;  /* 0x0000003f3f3ff290 */ /* 0x000ff2000fffe03f */
[----:B------:R0:W-:Y:S01]  /*5d0a0*/  STL.64 [R1+0x1060], R4 ;  /* 0x0010600401007387 */ /* 0x0001e20000100a00 */
[----:B------:R-:W-:Y:S02]  /*5d0b0*/  IMAD.MOV.U32 R8, RZ, RZ, R6 ;  /* 0x000000ffff087224 */ /* 0x000fe400078e0006 */
[----:B------:R-:W-:Y:S02]  /*5d0c0*/  IMAD.MOV.U32 R9, RZ, RZ, R7 ;  /* 0x000000ffff097224 */ /* 0x000fe400078e0007 */
[----:B------:R-:W3:Y:S04]  /*5d0d0*/  LDL.LU.64 R6, [R1+0x5410] ;  /* 0x0054100001067983 */ /* 0x000ee80000300a00 */
[----:B0-----:R-:W3:Y:S01]  /*5d0e0*/  LDL.LU.64 R4, [R1+0x5408] ;  /* 0x0054080001047983 */ /* 0x001ee20000300a00 */
[----:B----4-:R-:W-:Y:S01]  /*5d0f0*/  HMMA.16816.F32.BF16 R16, R20, R14, R16 ;  /* 0x0000000e1410723c */ /* 0x010fe20000041810 */
[----:B--2---:R-:W-:-:S02]  /*5d100*/  IMAD.MOV.U32 R26, RZ, RZ, R13 ;  /* 0x000000ffff1a7224 */ /* 0x004fc400078e000d */
[----:B------:R-:W-:-:S05]  /*5d110*/  IMAD.MOV.U32 R27, RZ, RZ, R12 ;  /* 0x000000ffff1b7224 */ /* 0x000fca00078e000c */
[----:B------:R3:W-:Y:S01]  /*5d120*/  STL.64 [R1+0x5380], R26 ;  /* 0x0053801a01007387 */ /* 0x0007e20000100a00 */
[----:B------:R-:W-:Y:S02]  /*5d130*/  STL [R1+0x434c], R9 ;  /* 0x00434c0901007387 */ /* 0x000fe40000100800 */
[----:B------:R-:W-:Y:S11]  /*5d140*/  STL [R1+0x4348], R8 ;  /* 0x0043480801007387 */ /* 0x000ff60000100800 */
[----:B------:R-:W-:Y:S01]  /*5d150*/  @!UPT UIADD3 URZ, URZ, URZ, URZ ;  /* 0x0000003f3f3ff290 */ /* 0x000fe2000fffe03f */
[----:B------:R0:W-:Y:S01]  /*5d160*/  STL.64 [R1+0x1040], R16 ;  /* 0x0010401001007387 */ /* 0x0001e20000100a00 */
[----:B---3--:R-:W-:Y:S02]  /*5d170*/  IMAD.MOV.U32 R26, RZ, RZ, R7 ;  /* 0x000000ffff1a7224 */ /* 0x008fe400078e0007 */
[----:B------:R-:W-:Y:S01]  /*5d180*/  IMAD.MOV.U32 R27, RZ, RZ, R6 ;  /* 0x000000ffff1b7224 */ /* 0x000fe200078e0006 */
[----:B------:R-:W-:Y:S01]  /*5d190*/  STL.64 [R1+0x1048], R18 ;  /* 0x0010481201007387 */ /* 0x000fe20000100a00 */
[----:B0-----:R-:W-:Y:S02]  /*5d1a0*/  IMAD.MOV.U32 R17, RZ, RZ, R14 ;  /* 0x000000ffff117224 */ /* 0x001fe400078e000e */
[----:B------:R-:W-:Y:S01]  /*5d1b0*/  IMAD.MOV.U32 R16, RZ, RZ, R15 ;  /* 0x000000ffff107224 */ /* 0x000fe200078e000f */
[----:B------:R-:W-:Y:S04]  /*5d1c0*/  STL.64 [R1+0x5398], R26 ;  /* 0x0053981a01007387 */ /* 0x000fe80000100a00 */
[----:B------:R0:W-:Y:S04]  /*5d1d0*/  STL.64 [R1+0x5378], R16 ;  /* 0x0053781001007387 */ /* 0x0001e80000100a00 */
[----:B0-----:R-:W2:Y:S01]  /*5d1e0*/  LDL.LU R16, [R1+0x320] ;  /* 0x0003200001107983 */ /* 0x001ea20000300800 */
[----:B------:R-:W2:Y:S02]  /*5d1f0*/  LDL.LU R17, [R1+0x324] ;  /* 0x0003240001117983 */ /* 0x000ea40000300800 */
[----:B------:R-:W3:Y:S02]  /*5d200*/  LDL.LU R18, [R1+0x328] ;  /* 0x0003280001127983 */ /* 0x000ee40000300800 */
[----:B------:R-:W3:Y:S01]  /*5d210*/  LDL.LU R19, [R1+0x32c] ;  /* 0x00032c0001137983 */ /* 0x000ee20000300800 */
[----:B------:R-:W4:Y:S01]  /*5d220*/  LDL.LU R12, [R1+0x370] ;  /* 0x00037000010c7983 */ /* 0x000f220000300800 */
[----:B------:R-:W4:Y:S02]  /*5d230*/  LDL.LU R13, [R1+0x374] ;  /* 0x00037400010d7983 */ /* 0x000f240000300800 */
[----:B------:R-:W4:Y:S02]  /*5d240*/  LDL.LU R14, [R1+0x378] ;  /* 0x00037800010e7983 */ /* 0x000f240000300800 */
[----:B------:R-:W-:-:S02]  /*5d250*/  IMAD.MOV.U32 R26, RZ, RZ, R5 ;  /* 0x000000ffff1a7224 */ /* 0x000fc400078e0005 */
[----:B------:R-:W-:Y:S01]  /*5d260*/  IMAD.MOV.U32 R27, RZ, RZ, R4 ;  /* 0x000000ffff1b7224 */ /* 0x000fe200078e0004 */
[----:B------:R-:W4:Y:S01]  /*5d270*/  LDL.LU R15, [R1+0x37c] ;  /* 0x00037c00010f7983 */ /* 0x000f220000300800 */
[----:B------:R-:W4:Y:S02]  /*5d280*/  LDL.LU R4, [R1+0x7c0] ;  /* 0x0007c00001047983 */ /* 0x000f240000300800 */
[----:B------:R-:W4:Y:S02]  /*5d290*/  LDL.LU R5, [R1+0x7c4] ;  /* 0x0007c40001057983 */ /* 0x000f240000300800 */
[----:B------:R-:W4:Y:S01]  /*5d2a0*/  LDL.LU R6, [R1+0x7c8] ;  /* 0x0007c80001067983 */ /* 0x000f220000300800 */
[----:B------:R-:W4:Y:S01]  /*5d2b0*/  LDL.LU R7, [R1+0x7cc] ;  /* 0x0007cc0001077983 */ /* 0x000f220000300800 */
[----:B------:R-:W-:Y:S03]  /*5d2c0*/  STL.64 [R1+0x53b0], R26 ;  /* 0x0053b01a01007387 */ /* 0x000fe60000100a00 */
[----:B---3--:R-:W-:Y:S01]  /*5d2d0*/  STL.64 [R1+0x5390], R18 ;  /* 0x0053901201007387 */ /* 0x008fe20000100a00 */
[----:B--2---:R0:W-:Y:S03]  /*5d2e0*/  STL.64 [R1+0x5388], R16 ;  /* 0x0053881001007387 */ /* 0x0041e60000100a00 */
[----:B0-----:R-:W2:Y:S01]  /*5d2f0*/  LDL.LU R16, [R1+0x330] ;  /* 0x0003300001107983 */ /* 0x001ea20000300800 */
[----:B------:R-:W2:Y:S02]  /*5d300*/  LDL.LU R17, [R1+0x334] ;  /* 0x0003340001117983 */ /* 0x000ea40000300800 */
[----:B------:R-:W3:Y:S02]  /*5d310*/  LDL.LU R18, [R1+0x338] ;  /* 0x0003380001127983 */ /* 0x000ee40000300800 */
[----:B------:R-:W3:Y:S02]  /*5d320*/  LDL.LU R19, [R1+0x33c] ;  /* 0x00033c0001137983 */ /* 0x000ee40000300800 */
[----:B------:R-:W-:-:S02]  /*5d330*/  IMAD.MOV.U32 R26, RZ, RZ, R10 ;  /* 0x000000ffff1a7224 */ /* 0x000fc400078e000a */
[----:B------:R-:W-:Y:S01]  /*5d340*/  IMAD.MOV.U32 R27, RZ, RZ, R11 ;  /* 0x000000ffff1b7224 */ /* 0x000fe200078e000b */
[----:B------:R-:W4:Y:S01]  /*5d350*/  LDL.LU R10, [R1+0x5404] ;  /* 0x00540400010a7983 */ /* 0x000f220000300800 */
[----:B------:R-:W4:Y:S03]  /*5d360*/  LDL.LU R11, [R1+0x5400] ;  /* 0x00540000010b7983 */ /* 0x000f260000300800 */
[----:B------:R-:W-:Y:S04]  /*5d370*/  STL.64 [R1+0x53c8], R26 ;  /* 0x0053c81a01007387 */ /* 0x000fe80000100a00 */
[----:B---3--:R-:W-:Y:S01]  /*5d380*/  STL.64 [R1+0x53a8], R18 ;  /* 0x0053a81201007387 */ /* 0x008fe20000100a00 */
[----:B--2---:R0:W-:Y:S03]  /*5d390*/  STL.64 [R1+0x53a0], R16 ;  /* 0x0053a01001007387 */ /* 0x0041e60000100a00 */
[----:B0-----:R-:W2:Y:S01]  /*5d3a0*/  LDL.LU R16, [R1+0x340] ;  /* 0x0003400001107983 */ /* 0x001ea20000300800 */
[----:B------:R-:W2:Y:S02]  /*5d3b0*/  LDL.LU R17, [R1+0x344] ;  /* 0x0003440001117983 */ /* 0x000ea40000300800 */
[----:B------:R-:W3:Y:S02]  /*5d3c0*/  LDL.LU R18, [R1+0x348] ;  /* 0x0003480001127983 */ /* 0x000ee40000300800 */
[----:B------:R-:W3:Y:S01]  /*5d3d0*/  LDL.LU R19, [R1+0x34c] ;  /* 0x00034c0001137983 */ /* 0x000ee20000300800 */
[C---:B----4-:R-:W-:Y:S01]  /*5d3e0*/  HMMA.16816.F32.BF16 R4, R20.reuse, R10, R4 ;  /* 0x0000000a1404723c */ /* 0x050fe20000041804 */
[----:B---3--:R-:W-:Y:S01]  /*5d3f0*/  STL.64 [R1+0x53c0], R18 ;  /* 0x0053c01201007387 */ /* 0x008fe20000100a00 */
[----:B--2---:R0:W-:Y:S03]  /*5d400*/  STL.64 [R1+0x53b8], R16 ;  /* 0x0053b81001007387 */ /* 0x0041e60000100a00 */
[----:B0-----:R-:W2:Y:S01]  /*5d410*/  LDL.LU R16, [R1+0x350] ;  /* 0x0003500001107983 */ /* 0x001ea20000300800 */
[----:B------:R-:W2:Y:S02]  /*5d420*/  LDL.LU R17, [R1+0x354] ;  /* 0x0003540001117983 */ /* 0x000ea40000300800 */
[----:B------:R-:W3:Y:S02]  /*5d430*/  LDL.LU R18, [R1+0x358] ;  /* 0x0003580001127983 */ /* 0x000ee40000300800 */
[----:B------:R-:W3:Y:S11]  /*5d440*/  LDL.LU R19, [R1+0x35c] ;  /* 0x00035c0001137983 */ /* 0x000ef60000300800 */
[----:B------:R-:W-:Y:S03]  /*5d450*/  @!UPT UIADD3 URZ, URZ, URZ, URZ ;  /* 0x0000003f3f3ff290 */ /* 0x000fe6000fffe03f */
[----:B------:R-:W-:Y:S02]  /*5d460*/  IMAD.MOV.U32 R9, RZ, RZ, R6 ;  /* 0x000000ffff097224 */ /* 0x000fe400078e0006 */
[----:B------:R-:W-:Y:S01]  /*5d470*/  IMAD.MOV.U32 R8, RZ, RZ, R7 ;  /* 0x000000ffff087224 */ /* 0x000fe200078e0007 */
[----:B---3--:R-:W-:Y:S01]  /*5d480*/  STL.64 [R1+0x53d8], R18 ;  /* 0x0053d81201007387 */ /* 0x008fe20000100a00 */
[----:B--2---:R0:W-:Y:S03]  /*5d490*/  STL.64 [R1+0x53d0], R16 ;  /* 0x0053d01001007387 */ /* 0x0041e60000100a00 */
[----:B0-----:R-:W2:Y:S01]  /*5d4a0*/  LDL.LU R16, [R1+0x360] ;  /* 0x0003600001107983 */ /* 0x001ea20000300800 */
[----:B------:R-:W2:Y:S02]  /*5d4b0*/  LDL.LU R17, [R1+0x364] ;  /* 0x0003640001117983 */ /* 0x000ea40000300800 */
[----:B------:R-:W2:Y:S02]  /*5d4c0*/  LDL.LU R18, [R1+0x368] ;  /* 0x0003680001127983 */ /* 0x000ea40000300800 */
[----:B------:R-:W2:Y:S01]  /*5d4d0*/  LDL.LU R19, [R1+0x36c] ;  /* 0x00036c0001137983 */ /* 0x000ea20000300800 */
[----:B------:R0:W-:Y:S01]  /*5d4e0*/  STL.64 [R1+0x1020], R4 ;  /* 0x0010200401007387 */ /* 0x0001e20000100a00 */
[----:B------:R-:W3:Y:S03]  /*5d4f0*/  LDL.LU.64 R6, [R1+0x53f8] ;  /* 0x0053f80001067983 */ /* 0x000ee60000300a00 */
[----:B0-----:R-:W4:Y:S01]  /*5d500*/  LDL.LU.64 R4, [R1+0x53f0] ;  /* 0x0053f00001047983 */ /* 0x001f220000300a00 */
        /* <DEDUP_REMOVED lines=9> */
[----:B------:R0:W-:Y:S02]  /*5d5a0*/  STL.64 [R1+0xff8], R22 ;  /* 0x000ff81601007387 */ /* 0x0001e40000100a00 */
[----:B0-----:R-:W-:Y:S02]  /*5d5b0*/  IMAD.MOV.U32 R22, RZ, RZ, R25 ;  /* 0x000000ffff167224 */ /* 0x001fe400078e0019 */
[----:B------:R-:W-:Y:S01]  /*5d5c0*/  IMAD.MOV.U32 R23, RZ, RZ, R24 ;  /* 0x000000ffff177224 */ /* 0x000fe200078e0018 */
[----:B------:R-:W-:Y:S01]  /*5d5d0*/  STL.64 [R1+0x52e0], R6 ;  /* 0x0052e00601007387 */ /* 0x000fe20000100a00 */
[----:B----4-:R0:W-:Y:S03]  /*5d5e0*/  STL.64 [R1+0x52d8], R4 ;  /* 0x0052d80401007387 */ /* 0x0101e60000100a00 */
[----:B0-----:R-:W3:Y:S01]  /*5d5f0*/  LDL.LU R4, [R1+0x7b0] ;  /* 0x0007b00001047983 */ /* 0x001ee20000300800 */
[----:B------:R-:W3:Y:S02]  /*5d600*/  LDL.LU R5, [R1+0x7b4] ;  /* 0x0007b40001057983 */ /* 0x000ee40000300800 */
[----:B------:R-:W3:Y:S02]  /*5d610*/  LDL.LU R6, [R1+0x7b8] ;  /* 0x0007b80001067983 */ /* 0x000ee40000300800 */
[----:B------:R-:W3:Y:S01]  /*5d620*/  LDL.LU R7, [R1+0x7bc] ;  /* 0x0007bc0001077983 */ /* 0x000ee20000300800 */
[C---:B--2---:R-:W-:Y:S01]  /*5d630*/  HMMA.16816.F32.BF16 R24, R12.reuse, R26, R16 ;  /* 0x0000001a0c18723c */ /* 0x044fe20000041810 */
[----:B------:R-:W2:Y:S01]  /*5d640*/  LDL.LU.64 R18, [R1+0x53d8] ;  /* 0x0053d80001127983 */ /* 0x000ea20000300a00 */
[----:B------:R-:W2:Y:S11]  /*5d650*/  LDL.LU.64 R16, [R1+0x53d0] ;  /* 0x0053d00001107983 */ /* 0x000eb60000300a00 */
[----:B------:R-:W-:Y:S10]  /*5d660*/  @!UPT UIADD3 URZ, URZ, URZ, URZ ;  /* 0x0000003f3f3ff290 */ /* 0x000ff4000fffe03f */
[----:B------:R-:W-:Y:S01]  /*5d670*/  STL.64 [R1+0xfd0], R24 ;  /* 0x000fd01801007387 */ /* 0x000fe20000100a00 */
[----:B------:R-:W-:Y:S02]  /*5d680*/  IMAD.MOV.U32 R9, RZ, RZ, R26 ;  /* 0x000000ffff097224 */ /* 0x000fe400078e001a */
[----:B------:R-:W-:Y:S02]  /*5d690*/  IMAD.MOV.U32 R8, RZ, RZ, R27 ;  /* 0x000000ffff087224 */ /* 0x000fe400078e001b */
[----:B------:R-:W2:Y:S01]  /*5d6a0*/  LDL.LU.64 R26, [R1+0x53c8] ;  /* 0x0053c800011a7983 */ /* 0x000ea20000300a00 */
[----:B------:R-:W-:Y:S02]  /*5d6b0*/  STL [R1+0x435c], R9 ;  /* 0x00435c0901007387 */ /* 0x000fe40000100800 */
[----:B------:R0:W-:Y:S02]  /*5d6c0*/  STL [R1+0x4358], R8 ;  /* 0x0043580801007387 */ /* 0x0001e40000100800 */
[----:B------:R1:W-:Y:S01]  /*5d6d0*/  STL.64 [R1+0x52e8], R10 ;  /* 0x0052e80a01007387 */ /* 0x0003e20000100a00 */
[----:B0-----:R-:W4:Y:S01]  /*5d6e0*/  LDL.LU R8, [R1+0x310] ;  /* 0x0003100001087983 */ /* 0x001f220000300800 */
[----:B------:R-:W4:Y:S02]  /*5d6f0*/  LDL.LU R9, [R1+0x314] ;  /* 0x0003140001097983 */ /* 0x000f240000300800 */
[----:B-1----:R-:W4:Y:S02]  /*5d700*/  LDL.LU R10, [R1+0x318] ;  /* 0x00031800010a7983 */ /* 0x002f240000300800 */
[----:B------:R-:W4:Y:S01]  /*5d710*/  LDL.LU R11, [R1+0x31c] ;  /* 0x00031c00010b7983 */ /* 0x000f220000300800 */
        /* <DEDUP_REMOVED lines=20> */
[----:B0-----:R-:W2:Y:S01]  /*5d860*/  LDL.LU.64 R26, [R1+0x5380] ;  /* 0x00538000011a7983 */ /* 0x001ea20000300a00 */
[C---:B----4-:R-:W-:Y:S01]  /*5d870*/  HMMA.16816.F32.BF16 R8, R12.reuse, R22, R8 ;  /* 0x000000160c08723c */ /* 0x050fe20000041808 */
[----:B------:R-:W0:Y:S07]  /*5d880*/  LDSM.16.MT88.4 R20, [R2+0x4200] ;  /* 0x004200000214783b */ /* 0x000e2e0000004200 */
[C---:B--2---:R-:W-:Y:S01]  /*5d890*/  HMMA.16816.F32.BF16 R24, R12.reuse, R26, R16 ;  /* 0x0000001a0c18723c */ /* 0x044fe20000041810 */
[----:B------:R-:W2:Y:S11]  /*5d8a0*/  LDL.LU.64 R16, [R1+0x5378] ;  /* 0x0053780001107983 */ /* 0x000eb60000300a00 */
[----:B------:R-:W-:Y:S11]  /*5d8b0*/  @!UPT UIADD3 URZ, URZ, URZ, URZ ;  /* 0x0000003f3f3ff290 */ /* 0x000ff6000fffe03f */
[----:B------:R-:W-:Y:S01]  /*5d8c0*/  STL.64 [R1+0xf60], R24 ;  /* 0x000f601801007387 */ /* 0x000fe20000100a00 */
[----:B------:R1:W-:Y:S03]  /*5d8d0*/  STL.64 [R1+0xf68], R26 ;  /* 0x000f681a01007387 */ /* 0x0003e60000100a00 */
[----:B-1----:R-:W3:Y:S01]  /*5d8e0*/  LDL.LU.64 R26, [R1+0x5370] ;  /* 0x00537000011a7983 */ /* 0x002ee20000300a00 */
[----:B0-----:R0:W-:Y:S02]  /*5d8f0*/  STL.64 [R1+0x51d8], R22 ;  /* 0x0051d81601007387 */ /* 0x0011e40000100a00 */
[----:B------:R-:W-:Y:S02]  /*5d900*/  STL.64 [R1+0xf40], R8 ;  /* 0x000f400801007387 */ /* 0x000fe40000100a00 */
[----:B------:R3:W-:Y:S01]  /*5d910*/  STL.64 [R1+0xf48], R10 ;  /* 0x000f480a01007387 */ /* 0x0007e20000100a00 */
[----:B------:R-:W-:Y:S04]  /*5d920*/  STL.64 [R1+0x51d0], R20 ;  /* 0x0051d01401007387 */ /* 0x000fe80000100a00 */
[----:B0-----:R-:W4:Y:S01]  /*5d930*/  LDL.64 R22, [R1+0x78] ;  /* 0x0000780001167983 */ /* 0x001f220000100a00 */
[----:B---3--:R-:W-:Y:S03]  /*5d940*/  HMMA.16816.F32.BF16 R8, R12, R26, R4 ;  /* 0x0000001a0c08723c */ /* 0x008fe60000041804 */
[----:B----4-:R-:W-:Y:S01]  /*5d950*/  STL.64 [R1+0x5350], R22 ;  /* 0x0053501601007387 */ /* 0x010fe20000100a00 */
[----:B------:R-:W-:Y:S02]  /*5d960*/  STL.64 [R1+0x5368], R26 ;  /* 0x0053681a01007387 */ /* 0x000fe40000100a00 */
[----:B------:R-:W3:Y:S11]  /*5d970*/  LDL.LU R4, [R1+0x730] ;  /* 0x0007300001047983 */ /* 0x000ef60000300800 */
[----:B------:R-:W-:Y:S06]  /*5d980*/  @!UPT UIADD3 URZ, URZ, URZ, URZ ;  /* 0x0000003f3f3ff290 */ /* 0x000fec000fffe03f */
[----:B------:R-:W-:Y:S01]  /*5d990*/  STL.64 [R1+0xf30], R8 ;  /* 0x000f300801007387 */ /* 0x000fe20000100a00 */
[----:B------:R2:W-:Y:S02]  /*5d9a0*/  STL.64 [R1+0xf38], R10 ;  /* 0x000f380a01007387 */ /* 0x0005e40000100a00 */
[----:B------:R-:W3:Y:S02]  /*5d9b0*/  LDL.LU R5, [R1+0x734] ;  /* 0x0007340001057983 */ /* 0x000ee40000300800 */
[----:B------:R-:W4:Y:S01]  /*5d9c0*/  LDL.LU R6, [R1+0x738] ;  /* 0x0007380001067983 */ /* 0x000f220000300800 */
[----:B------:R-:W4:Y:S01]  /*5d9d0*/  LDL.LU R7, [R1+0x73c] ;  /* 0x00073c0001077983 */ /* 0x000f220000300800 */
[----:B--2---:R-:W-:Y:S02]  /*5d9e0*/  IMAD.MOV.U32 R10, RZ, RZ, R17 ;  /* 0x000000ffff0a7224 */ /* 0x004fe400078e0011 */
[----:B------:R-:W-:Y:S01]  /*5d9f0*/  IMAD.MOV.U32 R11, RZ, RZ, R16 ;  /* 0x000000ffff0b7224 */ /* 0x000fe200078e0010 */
[----:B----4-:R-:W-:Y:S01]  /*5da00*/  STL.64 [R1+0x52f8], R6 ;  /* 0x0052f80601007387 */ /* 0x010fe20000100a00 */
[----:B---3--:R-:W-:Y:S03]  /*5da10*/  STL.64 [R1+0x52f0], R4 ;  /* 0x0052f00401007387 */ /* 0x008fe60000100a00 */
[----:B------:R0:W-:Y:S02]  /*5da20*/  STL.64 [R1+0x5300], R10 ;  /* 0x0053000a01007387 */ /* 0x0001e40000100a00 */
[----:B------:R-:W2:Y:S01]  /*5da30*/  LDL.LU R8, [R1+0x750] ;  /* 0x0007500001087983 */ /* 0x000ea20000300800 */
[----:B------:R-:W2:Y:S04]  /*5da40*/  LDL.LU R9, [R1+0x754] ;  /* 0x0007540001097983 */ /* 0x000ea80000300800 */
[----:B0-----:R-:W3:Y:S01]  /*5da50*/  LDL.LU R10, [R1+0x758] ;  /* 0x00075800010a7983 */ /* 0x001ee20000300800 */
[----:B------:R-:W3:Y:S03]  /*5da60*/  LDL.LU R11, [R1+0x75c] ;  /* 0x00075c00010b7983 */ /* 0x000ee60000300800 */
[----:B---3--:R0:W-:Y:S01]  /*5da70*/  STL.64 [R1+0x5310], R10 ;  /* 0x0053100a01007387 */ /* 0x0081e20000100a00 */
[----:B--2---:R-:W-:Y:S03]  /*5da80*/  STL.64 [R1+0x5308], R8 ;  /* 0x0053080801007387 */ /* 0x004fe60000100a00 */
[----:B0-----:R-:W2:Y:S04]  /*5da90*/  LDL.64 R10, [R1+0x88] ;  /* 0x00008800010a7983 */ /* 0x001ea80000100a00 */
[----:B--2---:R0:W-:Y:S01]  /*5daa0*/  STL.64 [R1+0x5328], R10 ;  /* 0x0053280a01007387 */ /* 0x0041e20000100a00 */
[----:B------:R-:W2:Y:S02]  /*5dab0*/  LDL.LU R24, [R1+0x7a0] ;  /* 0x0007a00001187983 */ /* 0x000ea40000300800 */
[----:B------:R-:W2:Y:S02]  /*5dac0*/  LDL.LU R25, [R1+0x7a4] ;  /* 0x0007a40001197983 */ /* 0x000ea40000300800 */
[----:B------:R-:W2:Y:S01]  /*5dad0*/  LDL.LU R26, [R1+0x7a8] ;  /* 0x0007a800011a7983 */ /* 0x000ea20000300800 */
[----:B------:R-:W2:Y:S01]  /*5dae0*/  LDL.LU R27, [R1+0x7ac] ;  /* 0x0007ac00011b7983 */ /* 0x000ea20000300800 */
[----:B------:R-:W3:Y:S02]  /*5daf0*/  LDL.LU R20, [R1+0x790] ;  /* 0x0007900001147983 */ /* 0x000ee40000300800 */
[----:B------:R-:W3:Y:S02]  /*5db00*/  LDL.LU R21, [R1+0x794] ;  /* 0x0007940001157983 */ /* 0x000ee40000300800 */
[----:B------:R-:W4:Y:S01]  /*5db10*/  LDL.LU R22, [R1+0x798] ;  /* 0x0007980001167983 */ /* 0x000f220000300800 */
[----:B------:R-:W4:Y:S01]  /*5db20*/  LDL.LU R23, [R1+0x79c] ;  /* 0x00079c0001177983 */ /* 0x000f220000300800 */
[----:B0-----:R-:W-:-:S02]  /*5db30*/  IMAD.MOV.U32 R10, RZ, RZ, R3 ;  /* 0x000000ffff0a7224 */ /* 0x001fc400078e0003 */
[----:B------:R-:W-:Y:S01]  /*5db40*/  IMAD.MOV.U32 R11, RZ, RZ, R0 ;  /* 0x000000ffff0b7224 */ /* 0x000fe200078e0000 */
[----:B----4-:R0:W-:Y:S01]  /*5db50*/  STL.64 [R1+0x5360], R22 ;  /* 0x0053601601007387 */ /* 0x0101e20000100a00 */
[----:B---3--:R-:W-:Y:S03]  /*5db60*/  STL.64 [R1+0x5358], R20 ;  /* 0x0053581401007387 */ /* 0x008fe60000100a00 */
[----:B0-----:R-:W2:Y:S01]  /*5db70*/  LDL.64 R22, [R1+0xc8] ;  /* 0x0000c80001167983 */ /* 0x001ea20000100a00 */
[----:B------:R0:W-:Y:S03]  /*5db80*/  STL.64 [R1+0x5340], R10 ;  /* 0x0053400a01007387 */ /* 0x0001e60000100a00 */
[----:B0-----:R-:W3:Y:S04]  /*5db90*/  LDL.64 R10, [R1+0xa8] ;  /* 0x0000a800010a7983 */ /* 0x001ee80000100a00 */
[----:B---3--:R0:W-:Y:S04]  /*5dba0*/  STL.64 [R1+0x5348], R10 ;  /* 0x0053480a01007387 */ /* 0x0081e80000100a00 */
[----:B0-----:R-:W3:Y:S01]  /*5dbb0*/  LDL.64 R10, [R1+0xb8] ;  /* 0x0000b800010a7983 */ /* 0x001ee20000100a00 */
[----:B------:R-:W4:Y:S02]  /*5dbc0*/  LDL.LU R4, [R1+0x740] ;  /* 0x0007400001047983 */ /* 0x000f240000300800 */
[----:B------:R-:W4:Y:S02]  /*5dbd0*/  LDL.LU R5, [R1+0x744] ;  /* 0x0007440001057983 */ /* 0x000f240000300800 */
[----:B------:R-:W3:Y:S01]  /*5dbe0*/  LDL.LU R6, [R1+0x748] ;  /* 0x0007480001067983 */ /* 0x000ee20000300800 */
[----:B------:R-:W3:Y:S01]  /*5dbf0*/  LDL.LU R7, [R1+0x74c] ;  /* 0x00074c0001077983 */ /* 0x000ee20000300800 */
[----:B--2---:R-:W-:Y:S03]  /*5dc00*/  HMMA.16816.F32.BF16 R24, R12, R22, R24 ;  /* 0x000000160c18723c */ /* 0x004fe60000041818 */
[----:B---3--:R-:W-:Y:S01]  /*5dc10*/  STL.64 [R1+0x5320], R6 ;  /* 0x0053200601007387 */ /* 0x008fe20000100a00 */
[----:B----4-:R0:W-:Y:S03]  /*5dc20*/  STL.64 [R1+0x5318], R4 ;  /* 0x0053180401007387 */ /* 0x0101e60000100a00 */
[----:B0-----:R-:W2:Y:S01]  /*5dc30*/  LDL.LU R4, [R1+0x760] ;  /* 0x0007600001047983 */ /* 0x001ea20000300800 */
[----:B------:R-:W2:Y:S02]  /*5dc40*/  LDL.LU R5, [R1+0x764] ;  /* 0x0007640001057983 */ /* 0x000ea40000300800 */
[----:B------:R-:W3:Y:S02]  /*5dc50*/  LDL.LU R6, [R1+0x768] ;  /* 0x0007680001067983 */ /* 0x000ee40000300800 */
[----:B------:R-:W3:Y:S02]  /*5dc60*/  LDL.LU R7, [R1+0x76c] ;  /* 0x00076c0001077983 */ /* 0x000ee40000300800 */
[----:B---3--:R-:W-:Y:S01]  /*5dc70*/  STL.64 [R1+0x5338], R6 ;  /* 0x0053380601007387 */ /* 0x008fe20000100a00 */
[----:B--2---:R0:W-:Y:S03]  /*5dc80*/  STL.64 [R1+0x5330], R4 ;  /* 0x0053300401007387 */ /* 0x0041e60000100a00 */
[----:B0-----:R-:W2:Y:S01]  /*5dc90*/  LDL.LU R4, [R1+0x770] ;  /* 0x0007700001047983 */ /* 0x001ea20000300800 */
[----:B------:R-:W2:Y:S02]  /*5dca0*/  LDL.LU R5, [R1+0x774] ;  /* 0x0007740001057983 */ /* 0x000ea40000300800 */
[----:B------:R-:W2:Y:S02]  /*5dcb0*/  LDL.LU R6, [R1+0x778] ;  /* 0x0007780001067983 */ /* 0x000ea40000300800 */
[----:B------:R-:W2:Y:S01]  /*5dcc0*/  LDL.LU R7, [R1+0x77c] ;  /* 0x00077c0001077983 */ /* 0x000ea20000300800 */
[----:B------:R-:W3:Y:S01]  /*5dcd0*/  LDL.LU R16, [R1+0x300] ;  /* 0x0003000001107983 */ /* 0x000ee20000300800 */
[----:B------:R-:W3:Y:S02]  /*5dce0*/  LDL.LU R17, [R1+0x304] ;  /* 0x0003040001117983 */ /* 0x000ee40000300800 */
[----:B------:R-:W3:Y:S02]  /*5dcf0*/  LDL.LU R18, [R1+0x308] ;  /* 0x0003080001127983 */ /* 0x000ee40000300800 */
[----:B------:R-:W3:Y:S01]  /*5dd00*/  LDL.LU R19, [R1+0x30c] ;  /* 0x00030c0001137983 */ /* 0x000ee20000300800 */
[----:B------:R0:W-:Y:S01]  /*5dd10*/  STL.64 [R1+0xf10], R24 ;  /* 0x000f101801007387 */ /* 0x0001e20000100a00 */
[----:B------:R1:W-:Y:S02]  /*5dd20*/  STL.64 [R1+0xf18], R26 ;  /* 0x000f181a01007387 */ /* 0x0003e40000100a00 */
[----:B0-----:R-:W-:Y:S01]  /*5dd30*/  IMAD.MOV.U32 R25, RZ, RZ, R22 ;  /* 0x000000ffff197224 */ /* 0x001fe200078e0016 */
[----:B-1----:R-:W4:Y:S01]  /*5dd40*/  LDL.LU.64 R26, [R1+0x5368] ;  /* 0x00536800011a7983 */ /* 0x002f220000300a00 */
[----:B------:R-:W-:-:S02]  /*5dd50*/  IMAD.MOV.U32 R24, RZ, RZ, R23 ;  /* 0x000000ffff187224 */ /* 0x000fc400078e0017 */
[----:B------:R-:W2:Y:S02]  /*5dd60*/  LDL.LU.64 R22, [R1+0x5360] ;  /* 0x0053600001167983 */ /* 0x000ea40000300a00 */
[----:B------:R-:W2:Y:S02]  /*5dd70*/  LDL.LU.64 R20, [R1+0x5358] ;  /* 0x0053580001147983 */ /* 0x000ea40000300a00 */
[C---:B--2---:R-:W-:Y:S01]  /*5dd80*/  HMMA.16816.F32.BF16 R20, R12.reuse, R10, R20 ;  /* 0x0000000a0c14723c */ /* 0x044fe20000041814 */
[----:B----4-:R-:W-:Y:S01]  /*5dd90*/  STL.64 [R1+0x5280], R26 ;  /* 0x0052801a01007387 */ /* 0x010fe20000100a00 */
[----:B------:R0:W-:Y:S03]  /*5dda0*/  STL.64 [R1+0x5278], R24 ;  /* 0x0052781801007387 */ /* 0x0001e60000100a00 */
[----:B0-----:R-:W2:Y:S01]  /*5ddb0*/  LDL.LU R24, [R1+0x780] ;  /* 0x0007800001187983 */ /* 0x001ea20000300800 */
[----:B------:R-:W2:Y:S02]  /*5ddc0*/  LDL.LU R25, [R1+0x784] ;  /* 0x0007840001197983 */ /* 0x000ea40000300800 */
[----:B------:R-:W2:Y:S02]  /*5ddd0*/  LDL.LU R26, [R1+0x788] ;  /* 0x00078800011a7983 */ /* 0x000ea40000300800 */
[----:B------:R-:W2:Y:S11]  /*5dde0*/  LDL.LU R27, [R1+0x78c] ;  /* 0x00078c00011b7983 */ /* 0x000eb60000300800 */
[----:B------:R-:W-:Y:S02]  /*5ddf0*/  @!UPT UIADD3 URZ, URZ, URZ, URZ ;  /* 0x0000003f3f3ff290 */ /* 0x000fe4000fffe03f */
[----:B------:R0:W-:Y:S01]  /*5de00*/  STL.64 [R1+0xef0], R20 ;  /* 0x000ef01401007387 */ /* 0x0001e20000100a00 */
[----:B------:R1:W-:Y:S02]  /*5de10*/  STL.64 [R1+0xef8], R22 ;  /* 0x000ef81601007387 */ /* 0x0003e40000100a00 */
[----:B0-----:R-:W-:Y:S01]  /*5de20*/  IMAD.MOV.U32 R21, RZ, RZ, R10 ;  /* 0x000000ffff157224 */ /* 0x001fe200078e000a */
[----:B-1----:R-:W4:Y:S01]  /*5de30*/  LDL.LU.64 R22, [R1+0x5350] ;  /* 0x0053500001167983 */ /* 0x002f220000300a00 */
[----:B------:R-:W-:Y:S02]  /*5de40*/  IMAD.MOV.U32 R20, RZ, RZ, R11 ;  /* 0x000000ffff147224 */ /* 0x000fe400078e000b */
[----:B------:R-:W2:Y:S02]  /*5de50*/  LDL.LU.64 R10, [R1+0x5348] ;  /* 0x00534800010a7983 */ /* 0x000ea40000300a00 */
[C---:B--2---:R-:W-:Y:S11]  /*5de60*/  HMMA.16816.F32.BF16 R24, R12.reuse, R10, R24 ;  /* 0x0000000a0c18723c */ /* 0x044ff60000041818 */
[----:B------:R-:W-:Y:S11]  /*5de70*/  @!UPT UIADD3 URZ, URZ, URZ, URZ ;  /* 0x0000003f3f3ff290 */ /* 0x000ff6000fffe03f */
[----:B------:R-:W-:Y:S01]  /*5de80*/  @!UPT UIADD3 URZ, URZ, URZ, URZ ;  /* 0x0000003f3f3ff290 */ /* 0x000fe2000fffe03f */
[----:B------:R0:W-:Y:S01]  /*5de90*/  STL.64 [R1+0xed0], R24 ;  /* 0x000ed01801007387 */ /* 0x0001e20000100a00 */
[----:B------:R1:W-:Y:S02]  /*5dea0*/  STL.64 [R1+0xed8], R26 ;  /* 0x000ed81a01007387 */ /* 0x0003e40000100a00 */
[----:B0-----:R-:W-:Y:S02]  /*5deb0*/  IMAD.MOV.U32 R25, RZ, RZ, R10 ;  /* 0x000000ffff197224 */ /* 0x001fe400078e000a */
[----:B------:R-:W-:Y:S02]  /*5dec0*/  IMAD.MOV.U32 R24, RZ, RZ, R11 ;  /* 0x000000ffff187224 */ /* 0x000fe400078e000b */
[----:B------:R-:W2:Y:S03]  /*5ded0*/  LDL.LU.64 R10, [R1+0x5340] ;  /* 0x00534000010a7983 */ /* 0x000ea60000300a00 */
[----:B------:R-:W-:Y:S02]  /*5dee0*/  STL.64 [R1+0x52b8], R24 ;  /* 0x0052b81801007387 */ /* 0x000fe40000100a00 */
[----:B-1----:R-:W3:Y:S01]  /*5def0*/  LDL.64 R26, [R1+0x58] ;  /* 0x00005800011a7983 */ /* 0x002ee20000100a00 */
[C---:B--2---:R-:W-:Y:S01]  /*5df00*/  HMMA.16816.F32.BF16 R8, R12.reuse, R10, R4 ;  /* 0x0000000a0c08723c */ /* 0x044fe20000041804 */
[----:B------:R-:W2:Y:S01]  /*5df10*/  LDL.LU.64 R6, [R1+0x5338] ;  /* 0x0053380001067983 */ /* 0x000ea20000300a00 */
[----:B------:R-:W2:Y:S11]  /*5df20*/  LDL.LU.64 R4, [R1+0x5330] ;  /* 0x0053300001047983 */ /* 0x000eb60000300a00 */
[----:B------:R-:W-:Y:S10]  /*5df30*/  @!UPT UIADD3 URZ, URZ, URZ, URZ ;  /* 0x0000003f3f3ff290 */ /* 0x000ff4000fffe03f */
[----:B------:R-:W-:Y:S01]  /*5df40*/  STL.64 [R1+0xeb0], R8 ;  /* 0x000eb00801007387 */ /* 0x000fe20000100a00 */
[----:B------:R0:W-:Y:S03]  /*5df50*/  STL.64 [R1+0xeb8], R10 ;  /* 0x000eb80a01007387 */ /* 0x0001e60000100a00 */
        /* <DEDUP_REMOVED lines=10> */
[----:B------:R-:W4:Y:S01]  /*5e000*/  LDL.LU.64 R8, [R1+0x5308] ;  /* 0x0053080001087983 */ /* 0x000f220000300a00 */
[----:B------:R-:W-:Y:S01]  /*5e010*/  STL [R1+0x5264], R28 ;  /* 0x0052641c01007387 */ /* 0x000fe20000100800 */
[----:B------:R-:W-:Y:S01]  /*5e020*/  STL [R1+0x5260], R29 ;  /* 0x0052601d01007387 */ /* 0x000fe20000100800 */
[C---:B----4-:R-:W-:Y:S11]  /*5e030*/  HMMA.16816.F32.BF16 R8, R12.reuse, R22, R8 ;  /* 0x000000160c08723c */ /* 0x050ff60000041808 */
[----:B------:R-:W-:Y:S11]  /*5e040*/  @!UPT UIADD3 URZ, URZ, URZ, URZ ;  /* 0x0000003f3f3ff290 */ /* 0x000ff6000fffe03f */
[----:B------:R-:W-:Y:S01]  /*5e050*/  @!UPT UIADD3 URZ, URZ, URZ, URZ ;  /* 0x0000003f3f3ff290 */ /* 0x000fe2000fffe03f */
[----:B------:R-:W-:Y:S01]  /*5e060*/  STL.64 [R1+0xe70], R8 ;  /* 0x000e700801007387 */ /* 0x000fe20000100a00 */
[----:B------:R0:W-:Y:S03]  /*5e070*/  STL.64 [R1+0xe78], R10 ;  /* 0x000e780a01007387 */ /* 0x0001e60000100a00 */
[----:B0-----:R-:W2:Y:S01]  /*5e080*/  LDL.LU.64 R10, [R1+0x5300] ;  /* 0x00530000010a7983 */ /* 0x001ea20000300a00 */
[----:B------:R-:W-:Y:S02]  /*5e090*/  STL.64 [R1+0x5208], R22 ;  /* 0x0052081601007387 */ /* 0x000fe40000100a00 */
[----:B------:R0:W-:Y:S02]  /*5e0a0*/  STL.64 [R1+0x52c0], R20 ;  /* 0x0052c01401007387 */ /* 0x0001e40000100a00 */
[----:B0-----:R-:W4:Y:S01]  /*5e0b0*/  LDL.LU R20, [R1+0x2f0] ;  /* 0x0002f00001147983 */ /* 0x001f220000300800 */
[----:B------:R-:W4:Y:S02]  /*5e0c0*/  LDL.LU R21, [R1+0x2f4] ;  /* 0x0002f40001157983 */ /* 0x000f240000300800 */
[----:B------:R-:W4:Y:S02]  /*5e0d0*/  LDL.LU R22, [R1+0x2f8] ;  /* 0x0002f80001167983 */ /* 0x000f240000300800 */
        /* <DEDUP_REMOVED lines=8> */
[C---:B--2---:R-:W-:Y:S11]  /*5e160*/  HMMA.16816.F32.BF16 R4, R12.reuse, R10, R4 ;  /* 0x0000000a0c04723c */ /* 0x044ff60000041804 */
[----:B------:R-:W-:Y:S11]  /*5e170*/  @!UPT UIADD3 URZ, URZ, URZ, URZ ;  /* 0x0000003f3f3ff290 */ /* 0x000ff6000fffe03f */
[----:B------:R-:W-:Y:S01]  /*5e180*/  @!UPT UIADD3 URZ, URZ, URZ, URZ ;  /* 0x0000003f3f3ff290 */ /* 0x000fe2000fffe03f */
[----:B------:R-:W-:Y:S01]  /*5e190*/  STL.64 [R1+0xe30], R4 ;  /* 0x000e300401007387 */ /* 0x000fe20000100a00 */
[----:B------:R0:W-:Y:S03]  /*5e1a0*/  STL.64 [R1+0xe38], R6 ;  /* 0x000e380601007387 */ /* 0x0001e60000100a00 */
[----:B0-----:R-:W3:Y:S01]  /*5e1b0*/  LDL.LU.64 R6, [R1+0x52e0] ;  /* 0x0052e00001067983 */ /* 0x001ee20000300a00 */
[----:B------:R-:W2:Y:S02]  /*5e1c0*/  LDL.LU.64 R4, [R1+0x52d8] ;  /* 0x0052d80001047983 */ /* 0x000ea40000300a00 */
[----:B------:R0:W-:Y:S02]  /*5e1d0*/  STL.64 [R1+0x5200], R10 ;  /* 0x0052000a01007387 */ /* 0x0001e40000100a00 */
[----:B0-----:R-:W2:Y:S01]  /*5e1e0*/  LDL.64 R10, [R1+0x48] ;  /* 0x00004800010a7983 */ /* 0x001ea20000100a00 */
[----:B---3--:R-:W-:Y:S03]  /*5e1f0*/  HMMA.16816.F32.BF16 R12, R12, R6, R16 ;  /* 0x000000060c0c723c */ /* 0x008fe60000041810 */
[----:B------:R-:W4:Y:S01]  /*5e200*/  LDL.LU.64 R18, [R1+0x52d0] ;  /* 0x0052d00001127983 */ /* 0x000f220000300a00 */
[----:B------:R-:W4:Y:S11]  /*5e210*/  LDL.LU.64 R16, [R1+0x52c8] ;  /* 0x0052c80001107983 */ /* 0x000f360000300a00 */
[----:B------:R-:W-:Y:S08]  /*5e220*/  @!UPT UIADD3 URZ, URZ, URZ, URZ ;  /* 0x0000003f3f3ff290 */ /* 0x000ff0000fffe03f */
[----:B------:R-:W-:Y:S01]  /*5e230*/  STL.64 [R1+0xe00], R12 ;  /* 0x000e000c01007387 */ /* 0x000fe20000100a00 */
[----:B------:R0:W-:Y:S03]  /*5e240*/  STL.64 [R1+0xe08], R14 ;  /* 0x000e080e01007387 */ /* 0x0001e60000100a00 */
[----:B0-----:R-:W3:Y:S01]  /*5e250*/  LDL.64 R14, [R1+0x38] ;  /* 0x00003800010e7983 */ /* 0x001ee20000100a00 */
[----:B------:R-:W-:Y:S02]  /*5e260*/  STL.64 [R1+0x51e8], R6 ;  /* 0x0051e80601007387 */ /* 0x000fe40000100a00 */
[----:B--2---:R0:W-:Y:S02]  /*5e270*/  STL.64 [R1+0x51e0], R4 ;  /* 0x0051e00401007387 */ /* 0x0041e40000100a00 */
[----:B0-----:R-:W2:Y:S01]  /*5e280*/  LDL.LU R4, [R1+0x2e0] ;  /* 0x0002e00001047983 */ /* 0x001ea20000300800 */
[----:B------:R-:W2:Y:S02]  /*5e290*/  LDL.LU R5, [R1+0x2e4] ;  /* 0x0002e40001057983 */ /* 0x000ea40000300800 */
[----:B------:R-:W2:Y:S02]  /*5e2a0*/  LDL.LU R6, [R1+0x2e8] ;  /* 0x0002e80001067983 */ /* 0x000ea40000300800 */
[----:B------:R-:W2:Y:S01]  /*5e2b0*/  LDL.LU R7, [R1+0x2ec] ;  /* 0x0002ec0001077983 */ /* 0x000ea20000300800 */
[C---:B----4-:R-:W-:Y:S11]  /*5e2c0*/  HMMA.16816.F32.BF16 R20, R16.reuse, R26, R20 ;  /* 0x0000001a1014723c */ /* 0x050ff60000041814 */
[----:B------:R-:W-:Y:S11]  /*5e2d0*/  @!UPT UIADD3 URZ, URZ, URZ, URZ ;  /* 0x0000003f3f3ff290 */ /* 0x000ff6000fffe03f */
[----:B------:R-:W-:Y:S01]  /*5e2e0*/  @!UPT UIADD3 URZ, URZ, URZ, URZ ;  /* 0x0000003f3f3ff290 */ /* 0x000fe2000fffe03f */
[----:B------:R0:W-:Y:S01]  /*5e2f0*/  STL.64 [R1+0xde0], R20 ;  /* 0x000de01401007387 */ /* 0x0001e20000100a00 */
[----:B------:R-:W-:Y:S03]  /*5e300*/  STL.64 [R1+0xde8], R22 ;  /* 0x000de81601007387 */ /* 0x000fe60000100a00 */
[----:B0-----:R-:W4:Y:S01]  /*5e310*/  LDL.LU.64 R20, [R1+0x52c0] ;  /* 0x0052c00001147983 */ /* 0x001f220000300a00 */
[----:B------:R-:W3:Y:S01]  /*5e320*/  LDL.LU.64 R24, [R1+0x52b8] ;  /* 0x0052b80001187983 */ /* 0x000ee20000300a00 */
[----:B--2---:R-:W-:Y:S11]  /*5e330*/  HMMA.16816.F32.BF16 R4, R16, R10, R4 ;  /* 0x0000000a1004723c */ /* 0x004ff60000041804 */
[----:B------:R-:W-:Y:S11]  /*5e340*/  @!UPT UIADD3 URZ, URZ, URZ, URZ ;  /* 0x0000003f3f3ff290 */ /* 0x000ff6000fffe03f */
[----:B------:R-:W-:Y:S01]  /*5e350*/  @!UPT UIADD3 URZ, URZ, URZ, URZ ;  /* 0x0000003f3f3ff290 */ /* 0x000fe2000fffe03f */
[----:B------:R0:W-:Y:S01]  /*5e360*/  STL.64 [R1+0xdc0], R4 ;  /* 0x000dc00401007387 */ /* 0x0001e20000100a00 */
[----:B------:R-:W-:Y:S02]  /*5e370*/  STL.64 [R1+0xdc8], R6 ;  /* 0x000dc80601007387 */ /* 0x000fe40000100a00 */
[----:B------:R-:W2:Y:S02]  /*5e380*/  LDL.LU R8, [R1+0x6c0] ;  /* 0x0006c00001087983 */ /* 0x000ea40000300800 */
[----:B------:R-:W2:Y:S02]  /*5e390*/  LDL.LU R9, [R1+0x6c4] ;  /* 0x0006c40001097983 */ /* 0x000ea40000300800 */
[----:B0-----:R-:W-:Y:S02]  /*5e3a0*/  IMAD.MOV.U32 R5, RZ, RZ, R10 ;  /* 0x000000ffff057224 */ /* 0x001fe400078e000a */
[----:B------:R-:W-:Y:S01]  /*5e3b0*/  IMAD.MOV.U32 R4, RZ, RZ, R11 ;  /* 0x000000ffff047224 */ /* 0x000fe200078e000b */
[----:B------:R-:W2:Y:S01]  /*5e3c0*/  LDL.LU R10, [R1+0x6c8] ;  /* 0x0006c800010a7983 */ /* 0x000ea20000300800 */
[----:B------:R-:W2:Y:S03]  /*5e3d0*/  LDL.LU R11, [R1+0x6cc] ;  /* 0x0006cc00010b7983 */ /* 0x000ea60000300800 */
[----:B--2---:R-:W-:Y:S01]  /*5e3e0*/  STL.64 [R1+0x5218], R10 ;  /* 0x0052180a01007387 */ /* 0x004fe20000100a00 */
[----:B------:R0:W-:Y:S03]  /*5e3f0*/  STL.64 [R1+0x5210], R8 ;  /* 0x0052100801007387 */ /* 0x0001e60000100a00 */
[----:B0-----:R-:W2:Y:S01]  /*5e400*/  LDL.LU R8, [R1+0x2d0] ;  /* 0x0002d00001087983 */ /* 0x001ea20000300800 */
[----:B------:R-:W2:Y:S02]  /*5e410*/  LDL.LU R9, [R1+0x2d4] ;  /* 0x0002d40001097983 */ /* 0x000ea40000300800 */
[----:B------:R-:W2:Y:S02]  /*5e420*/  LDL.LU R10, [R1+0x2d8] ;  /* 0x0002d800010a7983 */ /* 0x000ea40000300800 */
[----:B------:R-:W2:Y:S02]  /*5e430*/  LDL.LU R11, [R1+0x2dc] ;  /* 0x0002dc00010b7983 */ /* 0x000ea40000300800 */
[----:B---3--:R-:W-:-:S02]  /*5e440*/  IMAD.MOV.U32 R7, RZ, RZ, R14 ;  /* 0x000000ffff077224 */ /* 0x008fc400078e000e */
[----:B------:R-:W-:Y:S01]  /*5e450*/  IMAD.MOV.U32 R6, RZ, RZ, R15 ;  /* 0x000000ffff067224 */ /* 0x000fe200078e000f */
[----:B--2---:R-:W-:Y:S11]  /*5e460*/  HMMA.16816.F32.BF16 R8, R16, R14, R8 ;  /* 0x0000000e1008723c */ /* 0x004ff60000041808 */
[----:B------:R-:W-:Y:S11]  /*5e470*/  @!UPT UIADD3 URZ, URZ, URZ, URZ ;  /* 0x0000003f3f3ff290 */ /* 0x000ff6000fffe03f */
[----:B------:R-:W-:Y:S01]  /*5e480*/  @!UPT UIADD3 URZ, URZ, URZ, URZ ;  /* 0x0000003f3f3ff290 */ /* 0x000fe2000fffe03f */
[----:B------:R-:W-:Y:S01]  /*5e490*/  STL.64 [R1+0xda0], R8 ;  /* 0x000da00801007387 */ /* 0x000fe20000100a00 */
[----:B------:R-:W-:Y:S02]  /*5e4a0*/  STL.64 [R1+0xda8], R10 ;  /* 0x000da80a01007387 */ /* 0x000fe40000100a00 */
[----:B------:R0:W-:Y:S02]  /*5e4b0*/  STL.64 [R1+0x5228], R6 ;  /* 0x0052280601007387 */ /* 0x0001e40000100a00 */
[----:B------:R-:W-:Y:S02]  /*5e4c0*/  STL.64 [R1+0x5220], R4 ;  /* 0x0052200401007387 */ /* 0x000fe40000100a00 */
[----:B0-----:R-:W-:Y:S02]  /*5e4d0*/  IMAD.MOV.U32 R6, RZ, RZ, R25 ;  /* 0x000000ffff067224 */ /* 0x001fe400078e0019 */
[----:B------:R-:W-:-:S05]  /*5e4e0*/  IMAD.MOV.U32 R7, RZ, RZ, R24 ;  /* 0x000000ffff077224 */ /* 0x000fca00078e0018 */
[----:B------:R-:W-:Y:S01]  /*5e4f0*/  STL.64 [R1+0x5240], R6 ;  /* 0x0052400601007387 */ /* 0x000fe20000100a00 */
[----:B------:R-:W2:Y:S02]  /*5e500*/  LDL.LU R8, [R1+0x6e0] ;  /* 0x0006e00001087983 */ /* 0x000ea40000300800 */
[----:B------:R-:W2:Y:S02]  /*5e510*/  LDL.LU R9, [R1+0x6e4] ;  /* 0x0006e40001097983 */ /* 0x000ea40000300800 */
[----:B------:R-:W3:Y:S01]  /*5e520*/  LDL.LU R10, [R1+0x6e8] ;  /* 0x0006e800010a7983 */ /* 0x000ee20000300800 */
[----:B------:R-:W3:Y:S01]  /*5e530*/  LDL.LU R11, [R1+0x6ec] ;  /* 0x0006ec00010b7983 */ /* 0x000ee20000300800 */
[----:B------:R-:W2:Y:S02]  /*5e540*/  LDL R14, [R1+0x8] ;  /* 0x00000800010e7983 */ /* 0x000ea40000100800 */
[----:B------:R-:W2:Y:S02]  /*5e550*/  LDL R15, [R1+0xc] ;  /* 0x00000c00010f7983 */ /* 0x000ea40000100800 */
[----:B--2---:R0:W-:Y:S04]  /*5e560*/  STL.64 [R1+0x5288], R14 ;  /* 0x0052880e01007387 */ /* 0x0041e80000100a00 */
[----:B0-----:R-:W2:Y:S01]  /*5e570*/  LDL.64 R14, [R1+0x18] ;  /* 0x00001800010e7983 */ /* 0x001ea20000100a00 */
[----:B------:R-:W-:-:S02]  /*5e580*/  IMAD.MOV.U32 R3, RZ, RZ, R26 ;  /* 0x000000ffff037224 */ /* 0x000fc400078e001a */
[----:B------:R-:W-:Y:S01]  /*5e590*/  IMAD.MOV.U32 R0, RZ, RZ, R27 ;  /* 0x000000ffff007224 */ /* 0x000fe200078e001b */
[----:B--2---:R0:W-:Y:S01]  /*5e5a0*/  STL.64 [R1+0x52a0], R14 ;  /* 0x0052a00e01007387 */ /* 0x0041e20000100a00 */
[----:B------:R-:W2:Y:S02]  /*5e5b0*/  LDL.LU R24, [R1+0x2a0] ;  /* 0x0002a00001187983 */ /* 0x000ea40000300800 */
[----:B------:R-:W2:Y:S02]  /*5e5c0*/  LDL.LU R25, [R1+0x2a4] ;  /* 0x0002a40001197983 */ /* 0x000ea40000300800 */
[----:B------:R-:W2:Y:S01]  /*5e5d0*/  LDL.LU R26, [R1+0x2a8] ;  /* 0x0002a800011a7983 */ /* 0x000ea20000300800 */
[----:B------:R-:W2:Y:S04]  /*5e5e0*/  LDL.LU R27, [R1+0x2ac] ;  /* 0x0002ac00011b7983 */ /* 0x000ea80000300800 */
[----:B0-----:R-:W3:Y:S04]  /*5e5f0*/  LDL R14, [R1+0x28] ;  /* 0x00002800010e7983 */ /* 0x001ee80000100800 */
[----:B------:R-:W3:Y:S04]  /*5e600*/  LDL R15, [R1+0x2c] ;  /* 0x00002c00010f7983 */ /* 0x000ee80000100800 */
[----:B--2---:R-:W-:Y:S01]  /*5e610*/  STL.64 [R1+0x5298], R26 ;  /* 0x0052981a01007387 */ /* 0x004fe20000100a00 */
[----:B------:R0:W-:Y:S03]  /*5e620*/  STL.64 [R1+0x5290], R24 ;  /* 0x0052901801007387 */ /* 0x0001e60000100a00 */
[----:B0-----:R-:W2:Y:S01]  /*5e630*/  LDL.LU R24, [R1+0x2b0] ;  /* 0x0002b00001187983 */ /* 0x001ea20000300800 */
[----:B------:R-:W2:Y:S02]  /*5e640*/  LDL.LU R25, [R1+0x2b4] ;  /* 0x0002b40001197983 */ /* 0x000ea40000300800 */
[----:B------:R-:W2:Y:S02]  /*5e650*/  LDL.LU R26, [R1+0x2b8] ;  /* 0x0002b800011a7983 */ /* 0x000ea40000300800 */
[----:B------:R-:W2:Y:S02]  /*5e660*/  LDL.LU R27, [R1+0x2bc] ;  /* 0x0002bc00011b7983 */ /* 0x000ea40000300800 */
[----:B----4-:R-:W-:-:S02]  /*5e670*/  IMAD.MOV.U32 R6, RZ, RZ, R21 ;  /* 0x000000ffff067224 */ /* 0x010fc400078e0015 */
[----:B------:R-:W-:Y:S01]  /*5e680*/  IMAD.MOV.U32 R7, RZ, RZ, R20 ;  /* 0x000000ffff077224 */ /* 0x000fe200078e0014 */
[----:B--2---:R-:W-:Y:S01]  /*5e690*/  STL.64 [R1+0x52b0], R26 ;  /* 0x0052b01a01007387 */ /* 0x004fe20000100a00 */
[----:B------:R0:W-:Y:S03]  /*5e6a0*/  STL.64 [R1+0x52a8], R24 ;  /* 0x0052a81801007387 */ /* 0x0001e60000100a00 */
[----:B0-----:R-:W2:Y:S01]  /*5e6b0*/  LDL.LU R24, [R1+0x2c0] ;  /* 0x0002c00001187983 */ /* 0x001ea20000300800 */
[----:B------:R-:W2:Y:S02]  /*5e6c0*/  LDL.LU R25, [R1+0x2c4] ;  /* 0x0002c40001197983 */ /* 0x000ea40000300800 */
[----:B------:R-:W2:Y:S02]  /*5e6d0*/  LDL.LU R26, [R1+0x2c8] ;  /* 0x0002c800011a7983 */ /* 0x000ea40000300800 */
[----:B------:R-:W2:Y:S01]  /*5e6e0*/  LDL.LU R27, [R1+0x2cc] ;  /* 0x0002cc00011b7983 */ /* 0x000ea20000300800 */
[----:B------:R-:W-:Y:S01]  /*5e6f0*/  STL.64 [R1+0x5258], R6 ;  /* 0x0052580601007387 */ /* 0x000fe20000100a00 */
[----:B---3--:R-:W-:Y:S02]  /*5e700*/  STL.64 [R1+0x5238], R10 ;  /* 0x0052380a01007387 */ /* 0x008fe40000100a00 */
[----:B------:R0:W-:Y:S02]  /*5e710*/  STL.64 [R1+0x5230], R8 ;  /* 0x0052300801007387 */ /* 0x0001e40000100a00 */
[----:B0-----:R-:W3:Y:S01]  /*5e720*/  LDL.LU R8, [R1+0x6f0] ;  /* 0x0006f00001087983 */ /* 0x001ee20000300800 */
[----:B------:R-:W3:Y:S02]  /*5e730*/  LDL.LU R9, [R1+0x6f4] ;  /* 0x0006f40001097983 */ /* 0x000ee40000300800 */
[----:B------:R-:W4:Y:S02]  /*5e740*/  LDL.LU R10, [R1+0x6f8] ;  /* 0x0006f800010a7983 */ /* 0x000f240000300800 */
[----:B------:R-:W4:Y:S01]  /*5e750*/  LDL.LU R11, [R1+0x6fc] ;  /* 0x0006fc00010b7983 */ /* 0x000f220000300800 */
[----:B------:R-:W3:Y:S01]  /*5e760*/  LDL.LU R4, [R1+0x710] ;  /* 0x0007100001047983 */ /* 0x000ee20000300800 */
        /* <DEDUP_REMOVED lines=10> */
[----:B----4-:R-:W-:Y:S01]  /*5e810*/  STL.64 [R1+0x5250], R10 ;  /* 0x0052500a01007387 */ /* 0x010fe20000100a00 */
[----:B------:R0:W-:Y:S03]  /*5e820*/  STL.64 [R1+0x5248], R8 ;  /* 0x0052480801007387 */ /* 0x0001e60000100a00 */
[----:B0-----:R-:W3:Y:S01]  /*5e830*/  LDL.LU R8, [R1+0x700] ;  /* 0x0007000001087983 */ /* 0x001ee20000300800 */
[----:B------:R-:W3:Y:S02]  /*5e840*/  LDL.LU R9, [R1+0x704] ;  /* 0x0007040001097983 */ /* 0x000ee40000300800 */
[----:B------:R-:W3:Y:S02]  /*5e850*/  LDL.LU R10, [R1+0x708] ;  /* 0x00070800010a7983 */ /* 0x000ee40000300800 */
[----:B------:R-:W3:Y:S01]  /*5e860*/  LDL.LU R11, [R1+0x70c] ;  /* 0x00070c00010b7983 */ /* 0x000ee20000300800 */
[----:B------:R-:W4:Y:S01]  /*5e870*/  LDL.LU R20, [R1+0x6d0] ;  /* 0x0006d00001147983 */ /* 0x000f220000300800 */
[----:B------:R-:W4:Y:S02]  /*5e880*/  LDL.LU R21, [R1+0x6d4] ;  /* 0x0006d40001157983 */ /* 0x000f240000300800 */
[----:B------:R-:W4:Y:S02]  /*5e890*/  LDL.LU R22, [R1+0x6d8] ;  /* 0x0006d80001167983 */ /* 0x000f240000300800 */
[----:B------:R-:W4:Y:S01]  /*5e8a0*/  LDL.LU R23, [R1+0x6dc] ;  /* 0x0006dc0001177983 */ /* 0x000f220000300800 */
[----:B------:R-:W2:Y:S01]  /*5e8b0*/  LDL.LU.64 R26, [R1+0x52b0] ;  /* 0x0052b000011a7983 */ /* 0x000ea20000300a00 */
[----:B------:R-:W2:Y:S02]  /*5e8c0*/  LDL.LU.64 R24, [R1+0x52a8] ;  /* 0x0052a80001187983 */ /* 0x000ea40000300a00 */
[----:B------:R-:W-:Y:S02]  /*5e8d0*/  STL.64 [R1+0xd80], R12 ;  /* 0x000d800c01007387 */ /* 0x000fe40000100a00 */
[----:B------:R0:W-:Y:S02]  /*5e8e0*/  STL.64 [R1+0xd88], R14 ;  /* 0x000d880e01007387 */ /* 0x0001e40000100a00 */
        /* <DEDUP_REMOVED lines=12> */
[----:B------:R-:W3:Y:S11]  /*5e9b0*/  LDL.LU.64 R24, [R1+0x5278] ;  /* 0x0052780001187983 */ /* 0x000ef60000300a00 */
[----:B------:R-:W-:Y:S10]  /*5e9c0*/  @!UPT UIADD3 URZ, URZ, URZ, URZ ;  /* 0x0000003f3f3ff290 */ /* 0x000ff4000fffe03f */
[----:B------:R-:W-:Y:S01]  /*5e9d0*/  STL.64 [R1+0xd40], R12 ;  /* 0x000d400c01007387 */ /* 0x000fe20000100a00 */
[----:B------:R-:W-:Y:S02]  /*5e9e0*/  STL.64 [R1+0xd48], R14 ;  /* 0x000d480e01007387 */ /* 0x000fe40000100a00 */
[----:B------:R-:W0:Y:S02]  /*5e9f0*/  LDSM.16.MT88.4 R12, [R2+0x4280] ;  /* 0x00428000020c783b */ /* 0x000e240000004200 */
[----:B0-----:R3:W-:Y:S02]  /*5ea00*/  STL.64 [R1+0x50b0], R14 ;  /* 0x0050b00e01007387 */ /* 0x0017e40000100a00 */
[----:B------:R-:W-:Y:S01]  /*5ea10*/  STL.64 [R1+0x50a8], R12 ;  /* 0x0050a80c01007387 */ /* 0x000fe20000100a00 */
[----:B--2---:R-:W-:Y:S01]  /*5ea20*/  HMMA.16816.F32.BF16 R4, R16, R26, R4 ;  /* 0x0000001a1004723c */ /* 0x004fe20000041804 */
[----:B---3--:R-:W-:Y:S02]  /*5ea30*/  IMAD.MOV.U32 R15, RZ, RZ, R24 ;  /* 0x000000ffff0f7224 */ /* 0x008fe400078e0018 */
[----:B------:R-:W-:Y:S11]  /*5ea40*/  IMAD.MOV.U32 R14, RZ, RZ, R25 ;  /* 0x000000ffff0e7224 */ /* 0x000ff600078e0019 */
[----:B------:R-:W-:Y:S09]  /*5ea50*/  @!UPT UIADD3 URZ, URZ, URZ, URZ ;  /* 0x0000003f3f3ff290 */ /* 0x000ff2000fffe03f */
[----:B------:R-:W-:Y:S01]  /*5ea60*/  STL.64 [R1+0xd20], R4 ;  /* 0x000d200401007387 */ /* 0x000fe20000100a00 */
[----:B------:R0:W-:Y:S03]  /*5ea70*/  STL.64 [R1+0xd28], R6 ;  /* 0x000d280601007387 */ /* 0x0001e60000100a00 */
[----:B0-----:R-:W2:Y:S01]  /*5ea80*/  LDL.LU.64 R6, [R1+0x5270] ;  /* 0x0052700001067983 */ /* 0x001ea20000300a00 */
[----:B------:R-:W2:Y:S02]  /*5ea90*/  LDL.LU.64 R4, [R1+0x5268] ;  /* 0x0052680001047983 */ /* 0x000ea40000300a00 */
[----:B------:R0:W-:Y:S02]  /*5eaa0*/  STL.64 [R1+0x5148], R26 ;  /* 0x0051481a01007387 */ /* 0x0001e40000100a00 */
[----:B------:R-:W3:Y:S01]  /*5eab0*/  LDL.LU R24, [R1+0x230] ;  /* 0x0002300001187983 */ /* 0x000ee20000300800 */
[----:B------:R-:W3:Y:S04]  /*5eac0*/  LDL.LU R25, [R1+0x234] ;  /* 0x0002340001197983 */ /* 0x000ee80000300800 */
[----:B0-----:R-:W2:Y:S01]  /*5ead0*/  LDL.LU R26, [R1+0x238] ;  /* 0x00023800011a7983 */ /* 0x001ea20000300800 */
[----:B------:R-:W2:Y:S03]  /*5eae0*/  LDL.LU R27, [R1+0x23c] ;  /* 0x00023c00011b7983 */ /* 0x000ea60000300800 */
[----:B--2---:R0:W-:Y:S01]  /*5eaf0*/  STL.64 [R1+0x5158], R26 ;  /* 0x0051581a01007387 */ /* 0x0041e20000100a00 */
[----:B---3--:R-:W-:Y:S02]  /*5eb00*/  STL.64 [R1+0x5150], R24 ;  /* 0x0051501801007387 */ /* 0x008fe40000100a00 */
[----:B0-----:R-:W-:-:S02]  /*5eb10*/  IMAD.MOV.U32 R26, RZ, RZ, R28 ;  /* 0x000000ffff1a7224 */ /* 0x001fc400078e001c */
[----:B------:R-:W-:Y:S01]  /*5eb20*/  IMAD.MOV.U32 R27, RZ, RZ, R29 ;  /* 0x000000ffff1b7224 */ /* 0x000fe200078e001d */
[----:B------:R-:W2:Y:S01]  /*5eb30*/  LDL.LU R28, [R1+0x5264] ;  /* 0x00526400011c7983 */ /* 0x000ea20000300800 */
[----:B------:R-:W3:Y:S03]  /*5eb40*/  LDL.LU R29, [R1+0x5260] ;  /* 0x00526000011d7983 */ /* 0x000ee60000300800 */
[----:B------:R0:W-:Y:S04]  /*5eb50*/  STL.64 [R1+0x5170], R26 ;  /* 0x0051701a01007387 */ /* 0x0001e80000100a00 */
[----:B0-----:R-:W2:Y:S01]  /*5eb60*/  LDL.64 R26, [R1+0x28] ;  /* 0x00002800011a7983 */ /* 0x001ea20000100a00 */
[C---:B------:R-:W-:Y:S03]  /*5eb70*/  HMMA.16816.F32.BF16 R4, R16.reuse, R14, R4 ;  /* 0x0000000e1004723c */ /* 0x040fe60000041804 */
[----:B--2---:R0:W-:Y:S04]  /*5eb80*/  STL.64 [R1+0x5188], R26 ;  /* 0x0051881a01007387 */ /* 0x0041e80000100a00 */
[----:B0-----:R-:W2:Y:S04]  /*5eb90*/  LDL R26, [R1+0x98] ;  /* 0x00009800011a7983 */ /* 0x001ea80000100800 */
[----:B------:R-:W2:Y:S11]  /*5eba0*/  LDL R27, [R1+0x9c] ;  /* 0x00009c00011b7983 */ /* 0x000eb60000100800 */
[----:B------:R-:W-:Y:S01]  /*5ebb0*/  @!UPT UIADD3 URZ, URZ, URZ, URZ ;  /* 0x0000003f3f3ff290 */ /* 0x000fe2000fffe03f */
[----:B------:R-:W-:Y:S02]  /*5ebc0*/  STL.64 [R1+0xd00], R4 ;  /* 0x000d000401007387 */ /* 0x000fe40000100a00 */
[----:B------:R0:W-:Y:S02]  /*5ebd0*/  STL.64 [R1+0xd08], R6 ;  /* 0x000d080601007387 */ /* 0x0001e40000100a00 */
        /* <DEDUP_REMOVED lines=14> */
[----:B0-----:R-:W3:Y:S01]  /*5ecc0*/  LDL.LU.64 R6, [R1+0x5228] ;  /* 0x0052280001067983 */ /* 0x001ee20000300a00 */
[----:B------:R-:W3:Y:S01]  /*5ecd0*/  LDL.LU.64 R4, [R1+0x5220] ;  /* 0x0052200001047983 */ /* 0x000ee20000300a00 */
[----:B--2---:R-:W-:Y:S02]  /*5ece0*/  HMMA.16816.F32.BF16 R24, R16, R26, R8 ;  /* 0x0000001a1018723c */ /* 0x004fe40000041808 */
[----:B------:R-:W2:Y:S01]  /*5ecf0*/  LDL.LU.64 R10, [R1+0x5218] ;  /* 0x00521800010a7983 */ /* 0x000ea20000300a00 */
[----:B------:R-:W2:Y:S11]  /*5ed00*/  LDL.LU.64 R8, [R1+0x5210] ;  /* 0x0052100001087983 */ /* 0x000eb60000300a00 */
[----:B------:R-:W-:Y:S09]  /*5ed10*/  @!UPT UIADD3 URZ, URZ, URZ, URZ ;  /* 0x0000003f3f3ff290 */ /* 0x000ff2000fffe03f */
[----:B------:R-:W-:Y:S01]  /*5ed20*/  STL.64 [R1+0xca0], R24 ;  /* 0x000ca01801007387 */ /* 0x000fe20000100a00 */
[----:B------:R3:W-:Y:S02]  /*5ed30*/  STL.64 [R1+0xca8], R26 ;  /* 0x000ca81a01007387 */ /* 0x0007e40000100a00 */
[----:B---3--:R-:W-:Y:S02]  /*5ed40*/  IMAD.MOV.U32 R26, RZ, RZ, R7 ;  /* 0x000000ffff1a7224 */ /* 0x008fe400078e0007 */
[----:B------:R-:W-:-:S05]  /*5ed50*/  IMAD.MOV.U32 R27, RZ, RZ, R6 ;  /* 0x000000ffff1b7224 */ /* 0x000fca00078e0006 */
[----:B------:R0:W-:Y:S02]  /*5ed60*/  STL.64 [R1+0x51a0], R26 ;  /* 0x0051a01a01007387 */ /* 0x0001e40000100a00 */
[----:B0-----:R-:W-:Y:S02]  /*5ed70*/  IMAD.MOV.U32 R26, RZ, RZ, R29 ;  /* 0x000000ffff1a7224 */ /* 0x001fe400078e001d */
[----:B------:R-:W-:-:S07]  /*5ed80*/  IMAD.MOV.U32 R27, RZ, RZ, R28 ;  /* 0x000000ffff1b7224 */ /* 0x000fce00078e001c */
[C---:B----4-:R-:W-:Y:S01]  /*5ed90*/  HMMA.16816.F32.BF16 R24, R16.reuse, R26, R20 ;  /* 0x0000001a1018723c */ /* 0x050fe20000041814 */
[----:B------:R-:W2:Y:S11]  /*5eda0*/  LDL.LU.64 R22, [R1+0x5208] ;  /* 0x0052080001167983 */ /* 0x000eb60000300a00 */
[----:B------:R-:W-:Y:S11]  /*5edb0*/  @!UPT UIADD3 URZ, URZ, URZ, URZ ;  /* 0x0000003f3f3ff290 */ /* 0x000ff6000fffe03f */
[----:B------:R-:W-:Y:S01]  /*5edc0*/  STL.64 [R1+0xc70], R24 ;  /* 0x000c701801007387 */ /* 0x000fe20000100a00 */
[----:B------:R0:W-:Y:S02]  /*5edd0*/  STL.64 [R1+0xc78], R26 ;  /* 0x000c781a01007387 */ /* 0x0001e40000100a00 */
[----:B0-----:R-:W-:Y:S02]  /*5ede0*/  IMAD.MOV.U32 R26, RZ, RZ, R5 ;  /* 0x000000ffff1a7224 */ /* 0x001fe400078e0005 */
[----:B------:R-:W-:Y:S01]  /*5edf0*/  IMAD.MOV.U32 R27, RZ, RZ, R4 ;  /* 0x000000ffff1b7224 */ /* 0x000fe200078e0004 */
[C---:B--2---:R-:W-:Y:S01]  /*5ee00*/  HMMA.16816.F32.BF16 R8, R16.reuse, R22, R8 ;  /* 0x000000161008723c */ /* 0x044fe20000041808 */
[----:B------:R-:W-:Y:S02]  /*5ee10*/  IMAD.MOV.U32 R13, RZ, RZ, R22 ;  /* 0x000000ffff0d7224 */ /* 0x000fe400078e0016 */
[----:B------:R-:W-:Y:S11]  /*5ee20*/  IMAD.MOV.U32 R12, RZ, RZ, R23 ;  /* 0x000000ffff0c7224 */ /* 0x000ff600078e0017 */
[----:B------:R-:W-:Y:S09]  /*5ee30*/  @!UPT UIADD3 URZ, URZ, URZ, URZ ;  /* 0x0000003f3f3ff290 */ /* 0x000ff2000fffe03f */
[----:B------:R-:W-:Y:S01]  /*5ee40*/  STL.64 [R1+0xc50], R8 ;  /* 0x000c500801007387 */ /* 0x000fe20000100a00 */
[----:B------:R-:W-:Y:S02]  /*5ee50*/  STL.64 [R1+0xc58], R10 ;  /* 0x000c580a01007387 */ /* 0x000fe40000100a00 */
[----:B------:R-:W-:Y:S02]  /*5ee60*/  STL.64 [R1+0x51b8], R26 ;  /* 0x0051b81a01007387 */ /* 0x000fe40000100a00 */
[----:B------:R-:W-:Y:S01]  /*5ee70*/  STL.64 [R1+0x5168], R14 ;  /* 0x0051680e01007387 */ /* 0x000fe20000100a00 */
[----:B------:R0:W-:Y:S04]  /*5ee80*/  STL.64 [R1+0x5160], R12 ;  /* 0x0051600c01007387 */ /* 0x0001e80000100a00 */
[----:B0-----:R-:W2:Y:S01]  /*5ee90*/  LDL.LU R12, [R1+0x240] ;  /* 0x00024000010c7983 */ /* 0x001ea20000300800 */
[----:B------:R-:W2:Y:S02]  /*5eea0*/  LDL.LU R13, [R1+0x244] ;  /* 0x00024400010d7983 */ /* 0x000ea40000300800 */
[----:B------:R-:W3:Y:S02]  /*5eeb0*/  LDL.LU R14, [R1+0x248] ;  /* 0x00024800010e7983 */ /* 0x000ee40000300800 */
[----:B------:R-:W3:Y:S01]  /*5eec0*/  LDL.LU R15, [R1+0x24c] ;  /* 0x00024c00010f7983 */ /* 0x000ee20000300800 */
[----:B------:R-:W4:Y:S01]  /*5eed0*/  LDL.LU R4, [R1+0x6a0] ;  /* 0x0006a00001047983 */ /* 0x000f220000300800 */
[----:B------:R-:W4:Y:S02]  /*5eee0*/  LDL.LU R5, [R1+0x6a4] ;  /* 0x0006a40001057983 */ /* 0x000f240000300800 */
[----:B------:R-:W2:Y:S02]  /*5eef0*/  LDL.LU R6, [R1+0x6a8] ;  /* 0x0006a80001067983 */ /* 0x000ea40000300800 */
[----:B------:R-:W2:Y:S01]  /*5ef00*/  LDL.LU R7, [R1+0x6ac] ;  /* 0x0006ac0001077983 */ /* 0x000ea20000300800 */
[----:B------:R-:W3:Y:S01]  /*5ef10*/  LDL.LU R8, [R1+0x6b0] ;  /* 0x0006b00001087983 */ /* 0x000ee20000300800 */
[----:B------:R-:W3:Y:S02]  /*5ef20*/  LDL.LU R9, [R1+0x6b4] ;  /* 0x0006b40001097983 */ /* 0x000ee40000300800 */
[----:B------:R-:W3:Y:S02]  /*5ef30*/  LDL.LU R10, [R1+0x6b8] ;  /* 0x0006b800010a7983 */ /* 0x000ee40000300800 */
[----:B------:R-:W3:Y:S01]  /*5ef40*/  LDL.LU R11, [R1+0x6bc] ;  /* 0x0006bc00010b7983 */ /* 0x000ee20000300800 */
[----:B--2---:R0:W-:Y:S01]  /*5ef50*/  STL.64 [R1+0x51f8], R6 ;  /* 0x0051f80601007387 */ /* 0x0041e20000100a00 */
[----:B----4-:R-:W-:Y:S03]  /*5ef60*/  STL.64 [R1+0x51f0], R4 ;  /* 0x0051f00401007387 */ /* 0x010fe60000100a00 */
[----:B0-----:R-:W2:Y:S01]  /*5ef70*/  LDL.64 R6, [R1+0x68] ;  /* 0x0000680001067983 */ /* 0x001ea20000100a00 */
[----:B------:R-:W4:Y:S02]  /*5ef80*/  LDL.LU R20, [R1+0x290] ;  /* 0x0002900001147983 */ /* 0x000f240000300800 */
[----:B------:R-:W4:Y:S02]  /*5ef90*/  LDL.LU R21, [R1+0x294] ;  /* 0x0002940001157983 */ /* 0x000f240000300800 */
[----:B------:R-:W4:Y:S01]  /*5efa0*/  LDL.LU R22, [R1+0x298] ;  /* 0x0002980001167983 */ /* 0x000f220000300800 */
[----:B------:R-:W4:Y:S01]  /*5efb0*/  LDL.LU R23, [R1+0x29c] ;  /* 0x00029c0001177983 */ /* 0x000f220000300800 */
[----:B---3--:R-:W-:Y:S02]  /*5efc0*/  STL.64 [R1+0x5180], R14 ;  /* 0x0051800e01007387 */ /* 0x008fe40000100a00 */
[----:B------:R0:W-:Y:S02]  /*5efd0*/  STL.64 [R1+0x5178], R12 ;  /* 0x0051780c01007387 */ /* 0x0001e40000100a00 */
[----:B0-----:R-:W3:Y:S01]  /*5efe0*/  LDL.LU R12, [R1+0x250] ;  /* 0x00025000010c7983 */ /* 0x001ee20000300800 */
[----:B------:R-:W3:Y:S02]  /*5eff0*/  LDL.LU R13, [R1+0x254] ;  /* 0x00025400010d7983 */ /* 0x000ee40000300800 */
[----:B------:R-:W2:Y:S02]  /*5f000*/  LDL.LU R14, [R1+0x258] ;  /* 0x00025800010e7983 */ /* 0x000ea40000300800 */
[----:B------:R-:W2:Y:S02]  /*5f010*/  LDL.LU R15, [R1+0x25c] ;  /* 0x00025c00010f7983 */ /* 0x000ea40000300800 */
[----:B--2---:R-:W-:Y:S01]  /*5f020*/  STL.64 [R1+0x5198], R14 ;  /* 0x0051980e01007387 */ /* 0x004fe20000100a00 */
[----:B---3--:R0:W-:Y:S03]  /*5f030*/  STL.64 [R1+0x5190], R12 ;  /* 0x0051900c01007387 */ /* 0x0081e60000100a00 */
[----:B0-----:R-:W2:Y:S01]  /*5f040*/  LDL.LU R12, [R1+0x260] ;  /* 0x00026000010c7983 */ /* 0x001ea20000300800 */
[----:B------:R-:W2:Y:S02]  /*5f050*/  LDL.LU R13, [R1+0x264] ;  /* 0x00026400010d7983 */ /* 0x000ea40000300800 */
[----:B------:R-:W3:Y:S02]  /*5f060*/  LDL.LU R14, [R1+0x268] ;  /* 0x00026800010e7983 */ /* 0x000ee40000300800 */
[----:B------:R-:W3:Y:S01]  /*5f070*/  LDL.LU R15, [R1+0x26c] ;  /* 0x00026c00010f7983 */ /* 0x000ee20000300800 */
[----:B------:R-:W-:Y:S01]  /*5f080*/  HMMA.16816.F32.BF16 R8, R16, R6, R8 ;  /* 0x000000061008723c */ /* 0x000fe20000041808 */
        /* <DEDUP_REMOVED lines=15> */
[----:B------:R1:W-:Y:S02]  /*5f180*/  STL.64 [R1+0xc38], R10 ;  /* 0x000c380a01007387 */ /* 0x0003e40000100a00 */
[----:B0-----:R-:W-:Y:S01]  /*5f190*/  IMAD.MOV.U32 R9, RZ, RZ, R6 ;  /* 0x000000ffff097224 */ /* 0x001fe200078e0006 */
[----:B-1----:R-:W3:Y:S01]  /*5f1a0*/  LDL.LU.64 R10, [R1+0x5200] ;  /* 0x00520000010a7983 */ /* 0x002ee20000300a00 */
[----:B------:R-:W3:Y:S02]  /*5f1b0*/  LDL.LU.64 R6, [R1+0x51f8] ;  /* 0x0051f80001067983 */ /* 0x000ee40000300a00 */
[----:B------:R-:W3:Y:S02]  /*5f1c0*/  LDL.LU.64 R4, [R1+0x51f0] ;  /* 0x0051f00001047983 */ /* 0x000ee40000300a00 */
[C---:B---3--:R-:W-:Y:S11]  /*5f1d0*/  HMMA.16816.F32.BF16 R4, R16.reuse, R10, R4 ;  /* 0x0000000a1004723c */ /* 0x048ff60000041804 */
[----:B------:R-:W-:Y:S11]  /*5f1e0*/  @!UPT UIADD3 URZ, URZ, URZ, URZ ;  /* 0x0000003f3f3ff290 */ /* 0x000ff6000fffe03f */
[----:B------:R-:W-:Y:S01]  /*5f1f0*/  @!UPT UIADD3 URZ, URZ, URZ, URZ ;  /* 0x0000003f3f3ff290 */ /* 0x000fe2000fffe03f */
[----:B------:R-:W-:Y:S01]  /*5f200*/  STL.64 [R1+0xc10], R4 ;  /* 0x000c100401007387 */ /* 0x000fe20000100a00 */
[----:B------:R0:W-:Y:S03]  /*5f210*/  STL.64 [R1+0xc18], R6 ;  /* 0x000c180601007387 */ /* 0x0001e60000100a00 */
[----:B0-----:R-:W4:Y:S01]  /*5f220*/  LDL.LU.64 R6, [R1+0x51e8] ;  /* 0x0051e80001067983 */ /* 0x001f220000300a00 */
[----:B------:R-:W3:Y:S02]  /*5f230*/  LDL.LU.64 R4, [R1+0x51e0] ;  /* 0x0051e00001047983 */ /* 0x000ee40000300a00 */
[----:B------:R-:W-:Y:S01]  /*5f240*/  IMAD.MOV.U32 R26, RZ, RZ, R3 ;  /* 0x000000ffff1a7224 */ /* 0x000fe200078e0003 */
[----:B----4-:R-:W-:Y:S01]  /*5f250*/  HMMA.16816.F32.BF16 R16, R16, R6, R20 ;  /* 0x000000061010723c */ /* 0x010fe20000041814 */
[----:B------:R-:W2:Y:S01]  /*5f260*/  LDL.LU.64 R22, [R1+0x51d8] ;  /* 0x0051d80001167983 */ /* 0x000ea20000300a00 */
[----:B------:R-:W2:Y:S11]  /*5f270*/  LDL.LU.64 R20, [R1+0x51d0] ;  /* 0x0051d00001147983 */ /* 0x000eb60000300a00 */
[----:B------:R-:W-:Y:S10]  /*5f280*/  @!UPT UIADD3 URZ, URZ, URZ, URZ ;  /* 0x0000003f3f3ff290 */ /* 0x000ff4000fffe03f */
[----:B------:R-:W-:Y:S01]  /*5f290*/  STL.64 [R1+0xbe0], R16 ;  /* 0x000be01001007387 */ /* 0x000fe20000100a00 */
[----:B------:R0:W-:Y:S03]  /*5f2a0*/  STL.64 [R1+0xbe8], R18 ;  /* 0x000be81201007387 */ /* 0x0001e60000100a00 */
[----:B0-----:R-:W4:Y:S01]  /*5f2b0*/  LDL.64 R18, [R1+0x8] ;  /* 0x0000080001127983 */ /* 0x001f220000100a00 */
[----:B------:R-:W-:Y:S02]  /*5f2c0*/  STL.64 [R1+0x50c0], R6 ;  /* 0x0050c00601007387 */ /* 0x000fe40000100a00 */
[----:B---3--:R0:W-:Y:S02]  /*5f2d0*/  STL.64 [R1+0x50b8], R4 ;  /* 0x0050b80401007387 */ /* 0x0081e40000100a00 */
        /* <DEDUP_REMOVED lines=34> */
[----:B------:R-:W-:Y:S01]  /*5f500*/  STL.64 [R1+0x50d0], R10 ;  /* 0x0050d00a01007387 */ /* 0x000fe20000100a00 */
[----:B------:R-:W-:Y:S01]  /*5f510*/  STL [R1+0x50c8], R8 ;  /* 0x0050c80801007387 */ /* 0x000fe20000100800 */
[C---:B--2---:R-:W-:Y:S03]  /*5f520*/  HMMA.16816.F32.BF16 R24, R20.reuse, R26, R12 ;  /* 0x0000001a1418723c */ /* 0x044fe6000004180c */
[----:B------:R-:W3:Y:S01]  /*5f530*/  LDL.LU.64 R14, [R1+0x5168] ;  /* 0x00516800010e7983 */ /* 0x000ee20000300a00 */
[----:B------:R-:W2:Y:S11]  /*5f540*/  LDL.LU.64 R12, [R1+0x5160] ;  /* 0x00516000010c7983 */ /* 0x000eb60000300a00 */
[----:B------:R-:W-:Y:S08]  /*5f550*/  @!UPT UIADD3 URZ, URZ, URZ, URZ ;  /* 0x0000003f3f3ff290 */ /* 0x000ff0000fffe03f */
[----:B------:R-:W-:Y:S01]  /*5f560*/  STL.64 [R1+0xb50], R24 ;  /* 0x000b501801007387 */ /* 0x000fe20000100a00 */
[----:B------:R0:W-:Y:S03]  /*5f570*/  STL.64 [R1+0xb58], R26 ;  /* 0x000b581a01007387 */ /* 0x0001e60000100a00 */
[----:B0-----:R-:W4:Y:S01]  /*5f580*/  LDL.LU.64 R26, [R1+0x5158] ;  /* 0x00515800011a7983 */ /* 0x001f220000300a00 */
[----:B------:R-:W4:Y:S02]  /*5f590*/  LDL.LU.64 R24, [R1+0x5150] ;  /* 0x0051500001187983 */ /* 0x000f240000300a00 */
[----:B----4-:R-:W-:Y:S11]  /*5f5a0*/  HMMA.16816.F32.BF16 R24, R20, R18, R24 ;  /* 0x000000121418723c */ /* 0x010ff60000041818 */
[----:B------:R-:W-:Y:S11]  /*5f5b0*/  @!UPT UIADD3 URZ, URZ, URZ, URZ ;  /* 0x0000003f3f3ff290 */ /* 0x000ff6000fffe03f */
[----:B------:R-:W-:Y:S01]  /*5f5c0*/  @!UPT UIADD3 URZ, URZ, URZ, URZ ;  /* 0x0000003f3f3ff290 */ /* 0x000fe2000fffe03f */
[----:B------:R0:W-:Y:S02]  /*5f5d0*/  STL.64 [R1+0xb30], R24 ;  /* 0x000b301801007387 */ /* 0x0001e40000100a00 */
[----:B0-----:R-:W-:Y:S02]  /*5f5e0*/  IMAD.MOV.U32 R25, RZ, RZ, R18 ;  /* 0x000000ffff197224 */ /* 0x001fe400078e0012 */
[----:B------:R-:W-:Y:S02]  /*5f5f0*/  IMAD.MOV.U32 R24, RZ, RZ, R19 ;  /* 0x000000ffff187224 */ /* 0x000fe400078e0013 */
[----:B------:R-:W0:Y:S04]  /*5f600*/  LDSM.16.MT88.4 R16, [R2+0x4300] ;  /* 0x004300000210783b */ /* 0x000e280000004200 */
[----:B------:R1:W-:Y:S04]  /*5f610*/  STL.64 [R1+0xb38], R26 ;  /* 0x000b381a01007387 */ /* 0x0003e80000100a00 */
[----:B-1----:R-:W4:Y:S01]  /*5f620*/  LDL.LU.64 R26, [R1+0x5148] ;  /* 0x00514800011a7983 */ /* 0x002f220000300a00 */
[----:B------:R-:W-:Y:S03]  /*5f630*/  STL [R1+0x5070], R2 ;  /* 0x0050700201007387 */ /* 0x000fe60000100800 */
[----:B0-----:R2:W-:Y:S01]  /*5f640*/  STL.64 [R1+0x4fb8], R18 ;  /* 0x004fb81201007387 */ /* 0x0015e20000100a00 */
[----:B------:R0:W-:Y:S02]  /*5f650*/  STL.64 [R1+0x4fb0], R16 ;  /* 0x004fb01001007387 */ /* 0x0001e40000100a00 */
[----:B--2---:R-:W-:-:S02]  /*5f660*/  IMAD.MOV.U32 R18, RZ, RZ, R13 ;  /* 0x000000ffff127224 */ /* 0x004fc400078e000d */
[----:B------:R-:W-:-:S05]  /*5f670*/  IMAD.MOV.U32 R19, RZ, RZ, R12 ;  /* 0x000000ffff137224 */ /* 0x000fca00078e000c */
[----:B------:R1:W-:Y:S01]  /*5f680*/  STL.64 [R1+0x50f0], R18 ;  /* 0x0050f01201007387 */ /* 0x0003e20000100a00 */
[----:B0-----:R-:W2:Y:S02]  /*5f690*/  LDL.LU R16, [R1+0x690] ;  /* 0x0006900001107983 */ /* 0x001ea40000300800 */
[----:B------:R-:W2:Y:S01]  /*5f6a0*/  LDL.LU R17, [R1+0x694] ;  /* 0x0006940001117983 */ /* 0x000ea20000300800 */
[----:B-1----:R-:W2:Y:S01]  /*5f6b0*/  LDL.LU R18, [R1+0x698] ;  /* 0x0006980001127983 */ /* 0x002ea20000300800 */
[----:B------:R-:W2:Y:S01]  /*5f6c0*/  LDL.LU R19, [R1+0x69c] ;  /* 0x00069c0001137983 */ /* 0x000ea20000300800 */
[C---:B---3--:R-:W-:Y:S02]  /*5f6d0*/  HMMA.16816.F32.BF16 R4, R20.reuse, R14, R4 ;  /* 0x0000000e1404723c */ /* 0x048fe40000041804 */
[----:B----4-:R-:W-:Y:S01]  /*5f6e0*/  STL.64 [R1+0x5050], R26 ;  /* 0x0050501a01007387 */ /* 0x010fe20000100a00 */
[----:B------:R-:W-:Y:S05]  /*5f6f0*/  STL.64 [R1+0x5128], R24 ;  /* 0x0051281801007387 */ /* 0x000fea0000100a00 */
[----:B--2---:R-:W-:Y:S11]  /*5f700*/  HMMA.16816.F32.BF16 R16, R20, R26, R16 ;  /* 0x0000001a1410723c */ /* 0x004ff60000041810 */
[----:B------:R-:W-:Y:S11]  /*5f710*/  @!UPT UIADD3 URZ, URZ, URZ, URZ ;  /* 0x0000003f3f3ff290 */ /* 0x000ff6000fffe03f */
[----:B------:R-:W-:Y:S01]  /*5f720*/  @!UPT UIADD3 URZ, URZ, URZ, URZ ;  /* 0x0000003f3f3ff290 */ /* 0x000fe2000fffe03f */
[----:B------:R-:W-:Y:S01]  /*5f730*/  STL.64 [R1+0xb20], R16 ;  /* 0x000b201001007387 */ /* 0x000fe20000100a00 */
[----:B------:R0:W-:Y:S02]  /*5f740*/  STL.64 [R1+0xb28], R18 ;  /* 0x000b281201007387 */ /* 0x0001e40000100a00 */
[----:B------:R-:W2:Y:S02]  /*5f750*/  LDL.LU R12, [R1+0x220] ;  /* 0x00022000010c7983 */ /* 0x000ea40000300800 */
[----:B------:R-:W-:Y:S01]  /*5f760*/  STL.64 [R1+0xb00], R4 ;  /* 0x000b000401007387 */ /* 0x000fe20000100a00 */
[----:B------:R-:W-:Y:S01]  /*5f770*/  STL.64 [R1+0xb08], R6 ;  /* 0x000b080601007387 */ /* 0x000fe20000100a00 */
[----:B------:R-:W2:Y:S02]  /*5f780*/  LDL.LU R13, [R1+0x224] ;  /* 0x00022400010d7983 */ /* 0x000ea40000300800 */
[----:B------:R-:W3:Y:S02]  /*5f790*/  LDL.LU R14, [R1+0x228] ;  /* 0x00022800010e7983 */ /* 0x000ee40000300800 */
[----:B------:R-:W3:Y:S01]  /*5f7a0*/  LDL.LU R15, [R1+0x22c] ;  /* 0x00022c00010f7983 */ /* 0x000ee20000300800 */
[----:B0-----:R-:W4:Y:S04]  /*5f7b0*/  LDL.64 R18, [R1+0x88] ;  /* 0x0000880001127983 */ /* 0x001f280000100a00 */
[----:B----4-:R0:W-:Y:S01]  /*5f7c0*/  STL.64 [R1+0x5108], R18 ;  /* 0x0051081201007387 */ /* 0x0101e20000100a00 */
[----:B---3--:R-:W-:Y:S02]  /*5f7d0*/  STL.64 [R1+0x50e0], R14 ;  /* 0x0050e00e01007387 */ /* 0x008fe40000100a00 */
[----:B--2---:R-:W-:Y:S02]  /*5f7e0*/  STL.64 [R1+0x50d8], R12 ;  /* 0x0050d80c01007387 */ /* 0x004fe40000100a00 */
[----:B------:R-:W2:Y:S01]  /*5f7f0*/  LDL.LU R24, [R1+0x660] ;  /* 0x0006600001187983 */ /* 0x000ea20000300800 */
[----:B------:R-:W2:Y:S01]  /*5f800*/  LDL.LU R25, [R1+0x664] ;  /* 0x0006640001197983 */ /* 0x000ea20000300800 */
[----:B------:R-:W3:Y:S02]  /*5f810*/  LDL.LU R26, [R1+0x668] ;  /* 0x00066800011a7983 */ /* 0x000ee40000300800 */
[----:B------:R-:W3:Y:S02]  /*5f820*/  LDL.LU R27, [R1+0x66c] ;  /* 0x00066c00011b7983 */ /* 0x000ee40000300800 */
[----:B---3--:R1:W-:Y:S01]  /*5f830*/  STL.64 [R1+0x5138], R26 ;  /* 0x0051381a01007387 */ /* 0x0083e20000100a00 */
[----:B--2---:R-:W-:Y:S02]  /*5f840*/  STL.64 [R1+0x5130], R24 ;  /* 0x0051301801007387 */ /* 0x004fe40000100a00 */
[----:B0-----:R-:W2:Y:S01]  /*5f850*/  LDL.64 R18, [R1+0x98] ;  /* 0x0000980001127983 */ /* 0x001ea20000100a00 */
[----:B-1----:R-:W3:Y:S04]  /*5f860*/  LDL.64 R26, [R1+0xb8] ;  /* 0x0000b800011a7983 */ /* 0x002ee80000100a00 */
[----:B--2---:R0:W-:Y:S04]  /*5f870*/  STL.64 [R1+0x5120], R18 ;  /* 0x0051201201007387 */ /* 0x0041e80000100a00 */
[----:B0-----:R-:W2:Y:S01]  /*5f880*/  LDL.64 R18, [R1+0xa8] ;  /* 0x0000a80001127983 */ /* 0x001ea20000100a00 */
[----:B------:R-:W-:-:S02]  /*5f890*/  IMAD.MOV.U32 R10, RZ, RZ, R9 ;  /* 0x000000ffff0a7224 */ /* 0x000fc400078e0009 */
[----:B------:R-:W-:Y:S01]  /*5f8a0*/  IMAD.MOV.U32 R11, RZ, RZ, R0 ;  /* 0x000000ffff0b7224 */ /* 0x000fe200078e0000 */
[----:B--2---:R0:W-:Y:S01]  /*5f8b0*/  STL.64 [R1+0x5140], R18 ;  /* 0x0051401201007387 */ /* 0x0041e20000100a00 */
[----:B------:R-:W3:Y:S02]  /*5f8c0*/  LDL.LU R16, [R1+0x670] ;  /* 0x0006700001107983 */ /* 0x000ee40000300800 */
[----:B------:R-:W3:Y:S01]  /*5f8d0*/  LDL.LU R17, [R1+0x674] ;  /* 0x0006740001117983 */ /* 0x000ee20000300800 */
[----:B0-----:R-:W3:Y:S01]  /*5f8e0*/  LDL.LU R18, [R1+0x678] ;  /* 0x0006780001127983 */ /* 0x001ee20000300800 */
[----:B------:R-:W3:Y:S02]  /*5f8f0*/  LDL.LU R19, [R1+0x67c] ;  /* 0x00067c0001137983 */ /* 0x000ee40000300800 */
[----:B------:R0:W-:Y:S02]  /*5f900*/  STL.64 [R1+0x50e8], R10 ;  /* 0x0050e80a01007387 */ /* 0x0001e40000100a00 */
[----:B------:R-:W2:Y:S01]  /*5f910*/  LDL.LU R8, [R1+0x630] ;  /* 0x0006300001087983 */ /* 0x000ea20000300800 */
[----:B------:R-:W2:Y:S04]  /*5f920*/  LDL.LU R9, [R1+0x634] ;  /* 0x0006340001097983 */ /* 0x000ea80000300800 */
[----:B0-----:R-:W4:Y:S01]  /*5f930*/  LDL.LU R10, [R1+0x638] ;  /* 0x00063800010a7983 */ /* 0x001f220000300800 */
[----:B------:R-:W4:Y:S03]  /*5f940*/  LDL.LU R11, [R1+0x63c] ;  /* 0x00063c00010b7983 */ /* 0x000f260000300800 */
[----:B----4-:R-:W-:Y:S01]  /*5f950*/  STL.64 [R1+0x5100], R10 ;  /* 0x0051000a01007387 */ /* 0x010fe20000100a00 */
[----:B--2---:R0:W-:Y:S03]  /*5f960*/  STL.64 [R1+0x50f8], R8 ;  /* 0x0050f80801007387 */ /* 0x0041e60000100a00 */
[----:B0-----:R-:W2:Y:S01]  /*5f970*/  LDL.LU R8, [R1+0x640] ;  /* 0x0006400001087983 */ /* 0x001ea20000300800 */
[----:B------:R-:W2:Y:S02]  /*5f980*/  LDL.LU R9, [R1+0x644] ;  /* 0x0006440001097983 */ /* 0x000ea40000300800 */
[----:B------:R-:W4:Y:S02]  /*5f990*/  LDL.LU R10, [R1+0x648] ;  /* 0x00064800010a7983 */ /* 0x000f240000300800 */
[----:B------:R-:W4:Y:S01]  /*5f9a0*/  LDL.LU R11, [R1+0x64c] ;  /* 0x00064c00010b7983 */ /* 0x000f220000300800 */
[C---:B---3--:R-:W-:Y:S01]  /*5f9b0*/  HMMA.16816.F32.BF16 R16, R20.reuse, R26, R16 ;  /* 0x0000001a1410723c */ /* 0x048fe20000041810 */
[----:B------:R-:W-:Y:S01]  /*5f9c0*/  IMAD.MOV.U32 R0, RZ, RZ, R27 ;  /* 0x000000ffff007224 */ /* 0x000fe200078e001b */
[----:B----4-:R-:W-:Y:S01]  /*5f9d0*/  STL.64 [R1+0x5118], R10 ;  /* 0x0051180a01007387 */ /* 0x010fe20000100a00 */
        /* <DEDUP_REMOVED lines=9> */
[----:B------:R-:W4:Y:S01]  /*5fa70*/  LDL.LU R4, [R1+0x610] ;  /* 0x0006100001047983 */ /* 0x000f220000300800 */
[----:B------:R-:W4:Y:S02]  /*5fa80*/  LDL.LU R5, [R1+0x614] ;  /* 0x0006140001057983 */ /* 0x000f240000300800 */
[----:B------:R-:W4:Y:S02]  /*5fa90*/  LDL.LU R6, [R1+0x618] ;  /* 0x0006180001067983 */ /* 0x000f240000300800 */
[----:B------:R-:W4:Y:S01]  /*5faa0*/  LDL.LU R7, [R1+0x61c] ;  /* 0x00061c0001077983 */ /* 0x000f220000300800 */
[----:B------:R-:W-:Y:S01]  /*5fab0*/  STL.64 [R1+0x8e0], R16 ;  /* 0x0008e01001007387 */ /* 0x000fe20000100a00 */
[----:B------:R0:W-:Y:S03]  /*5fac0*/  STL.64 [R1+0x8e8], R18 ;  /* 0x0008e81201007387 */ /* 0x0001e60000100a00 */
[----:B0-----:R-:W2:Y:S01]  /*5fad0*/  LDL.LU.64 R18, [R1+0x5140] ;  /* 0x0051400001127983 */ /* 0x001ea20000300a00 */
[----:B------:R-:W2:Y:S02]  /*5fae0*/  LDL.LU.64 R26, [R1+0x5138] ;  /* 0x00513800011a7983 */ /* 0x000ea40000300a00 */
[----:B------:R-:W2:Y:S02]  /*5faf0*/  LDL.LU.64 R24, [R1+0x5130] ;  /* 0x0051300001187983 */ /* 0x000ea40000300a00 */
[----:B------:R-:W-:Y:S01]  /*5fb00*/  STL [R1+0x5074], R0 ;  /* 0x0050740001007387 */ /* 0x000fe20000100800 */
        /* <DEDUP_REMOVED lines=8> */
[----:B------:R-:W3:Y:S03]  /*5fb90*/  LDL.LU.64 R18, [R1+0x5120] ;  /* 0x0051200001127983 */ /* 0x000ee60000300a00 */
[----:B------:R0:W-:Y:S01]  /*5fba0*/  STL.64 [R1+0x5080], R26 ;  /* 0x0050801a01007387 */ /* 0x0001e20000100a00 */
[----:B--2---:R-:W-:Y:S01]  /*5fbb0*/  STL.64 [R1+0x5078], R24 ;  /* 0x0050781801007387 */ /* 0x004fe20000100a00 */
[----:B0-----:R-:W2:Y:S01]  /*5fbc0*/  LDL.64 R26, [R1+0x48] ;  /* 0x00004800011a7983 */ /* 0x001ea20000100a00 */
[----:B---3--:R-:W-:Y:S01]  /*5fbd0*/  HMMA.16816.F32.BF16 R8, R20, R18, R8 ;  /* 0x000000121408723c */ /* 0x008fe20000041808 */
[----:B------:R-:W-:-:S02]  /*5fbe0*/  IMAD.MOV.U32 R0, RZ, RZ, R18 ;  /* 0x000000ffff007224 */ /* 0x000fc400078e0012 */
[----:B------:R-:W-:Y:S01]  /*5fbf0*/  IMAD.MOV.U32 R2, RZ, RZ, R19 ;  /* 0x000000ffff027224 */ /* 0x000fe200078e0013 */
[----:B--2---:R0:W-:Y:S04]  /*5fc00*/  STL.64 [R1+0x5090], R26 ;  /* 0x0050901a01007387 */ /* 0x0041e80000100a00 */
[----:B0-----:R-:W2:Y:S11]  /*5fc10*/  LDL.64 R26, [R1+0x58] ;  /* 0x00005800011a7983 */ /* 0x001eb60000100a00 */
[----:B------:R-:W-:Y:S04]  /*5fc20*/  @!UPT UIADD3 URZ, URZ, URZ, URZ ;  /* 0x0000003f3f3ff290 */ /* 0x000fe8000fffe03f */
[----:B------:R-:W-:Y:S02]  /*5fc30*/  STL.64 [R1+0x8c0], R8 ;  /* 0x0008c00801007387 */ /* 0x000fe40000100a00 */
[----:B------:R0:W-:Y:S02]  /*5fc40*/  STL.64 [R1+0x8c8], R10 ;  /* 0x0008c80a01007387 */ /* 0x0001e40000100a00 */
[----:B0-----:R-:W3:Y:S01]  /*5fc50*/  LDL.LU.64 R10, [R1+0x5118] ;  /* 0x00511800010a7983 */ /* 0x001ee20000300a00 */
[----:B------:R-:W3:Y:S02]  /*5fc60*/  LDL.LU.64 R8, [R1+0x5110] ;  /* 0x0051100001087983 */ /* 0x000ee40000300a00 */
[----:B------:R-:W3:Y:S02]  /*5fc70*/  LDL.LU.64 R18, [R1+0x5108] ;  /* 0x0051080001127983 */ /* 0x000ee40000300a00 */
[----:B---3--:R-:W-:Y:S01]  /*5fc80*/  HMMA.16816.F32.BF16 R8, R20, R18, R8 ;  /* 0x000000121408723c */ /* 0x008fe20000041808 */
[----:B------:R-:W-:-:S02]  /*5fc90*/  IMAD.MOV.U32 R29, RZ, RZ, R18 ;  /* 0x000000ffff1d7224 */ /* 0x000fc400078e0012 */
        /* <DEDUP_REMOVED lines=13> */
[----:B------:R0:W-:Y:S02]  /*5fd70*/  STL.64 [R1+0x5088], R18 ;  /* 0x0050881201007387 */ /* 0x0001e40000100a00 */
[----:B------:R-:W2:Y:S02]  /*5fd80*/  LDL.LU R16, [R1+0x200] ;  /* 0x0002000001107983 */ /* 0x000ea40000300800 */
[----:B------:R-:W2:Y:S01]  /*5fd90*/  LDL.LU R17, [R1+0x204] ;  /* 0x0002040001117983 */ /* 0x000ea20000300800 */
[----:B0-----:R-:W2:Y:S01]  /*5fda0*/  LDL.LU R18, [R1+0x208] ;  /* 0x0002080001127983 */ /* 0x001ea20000300800 */
[----:B------:R-:W2:Y:S01]  /*5fdb0*/  LDL.LU R19, [R1+0x20c] ;  /* 0x00020c0001137983 */ /* 0x000ea20000300800 */
[C---:B---3--:R-:W-:Y:S02]  /*5fdc0*/  HMMA.16816.F32.BF16 R8, R20.reuse, R10, R12 ;  /* 0x0000000a1408723c */ /* 0x048fe4000004180c */
[----:B--2---:R-:W-:Y:S01]  /*5fdd0*/  STL.64 [R1+0x50a0], R18 ;  /* 0x0050a01201007387 */ /* 0x004fe20000100a00 */
[----:B------:R0:W-:Y:S03]  /*5fde0*/  STL.64 [R1+0x5098], R16 ;  /* 0x0050981001007387 */ /* 0x0001e60000100a00 */
[----:B0-----:R-:W2:Y:S01]  /*5fdf0*/  LDL.LU R16, [R1+0x210] ;  /* 0x0002100001107983 */ /* 0x001ea20000300800 */
[----:B------:R-:W2:Y:S02]  /*5fe00*/  LDL.LU R17, [R1+0x214] ;  /* 0x0002140001117983 */ /* 0x000ea40000300800 */
[----:B------:R-:W2:Y:S02]  /*5fe10*/  LDL.LU R18, [R1+0x218] ;  /* 0x0002180001127983 */ /* 0x000ea40000300800 */
[----:B------:R-:W2:Y:S01]  /*5fe20*/  LDL.LU R19, [R1+0x21c] ;  /* 0x00021c0001137983 */ /* 0x000ea20000300800 */
[----:B------:R-:W3:Y:S01]  /*5fe30*/  LDL.LU.64 R14, [R1+0x50e0] ;  /* 0x0050e000010e7983 */ /* 0x000ee20000300a00 */
[----:B------:R-:W3:Y:S10]  /*5fe40*/  LDL.LU.64 R12, [R1+0x50d8] ;  /* 0x0050d800010c7983 */ /* 0x000ef40000300a00 */
[----:B------:R-:W-:Y:S02]  /*5fe50*/  STL.64 [R1+0x890], R8 ;  /* 0x0008900801007387 */ /* 0x000fe40000100a00 */
[----:B------:R0:W-:Y:S02]  /*5fe60*/  STL.64 [R1+0x898], R10 ;  /* 0x0008980a01007387 */ /* 0x0001e40000100a00 */
[----:B0-----:R-:W4:Y:S01]  /*5fe70*/  LDL.LU.64 R10, [R1+0x50d0] ;  /* 0x0050d000010a7983 */ /* 0x001f220000300a00 */
[----:B------:R-:W2:Y:S01]  /*5fe80*/  LDL.LU R8, [R1+0x50c8] ;  /* 0x0050c80001087983 */ /* 0x000ea20000300800 */
[C---:B----4-:R-:W-:Y:S11]  /*5fe90*/  HMMA.16816.F32.BF16 R4, R20.reuse, R10, R4 ;  /* 0x0000000a1404723c */ /* 0x050ff60000041804 */
[----:B------:R-:W-:Y:S11]  /*5fea0*/  @!UPT UIADD3 URZ, URZ, URZ, URZ ;  /* 0x0000003f3f3ff290 */ /* 0x000ff6000fffe03f */
[----:B------:R-:W-:Y:S01]  /*5feb0*/  @!UPT UIADD3 URZ, URZ, URZ, URZ ;  /* 0x0000003f3f3ff290 */ /* 0x000fe2000fffe03f */
[----:B------:R-:W-:Y:S01]  /*5fec0*/  STL.64 [R1+0x880], R4 ;  /* 0x0008800401007387 */ /* 0x000fe20000100a00 */
[----:B------:R0:W-:Y:S03]  /*5fed0*/  STL.64 [R1+0x888], R6 ;  /* 0x0008880601007387 */ /* 0x0001e60000100a00 */
[----:B0-----:R-:W3:Y:S01]  /*5fee0*/  LDL.LU.64 R6, [R1+0x50c0] ;  /* 0x0050c00001067983 */ /* 0x001ee20000300a00 */
[----:B------:R-:W4:Y:S01]  /*5fef0*/  LDL.LU.64 R4, [R1+0x50b8] ;  /* 0x0050b80001047983 */ /* 0x000f220000300a00 */
[----:B---3--:R-:W-:Y:S02]  /*5ff00*/  HMMA.16816.F32.BF16 R20, R20, R6, R12 ;  /* 0x000000061414723c */ /* 0x008fe4000004180c */
[----:B------:R-:W3:Y:S01]  /*5ff10*/  LDL.LU.64 R14, [R1+0x50b0] ;  /* 0x0050b000010e7983 */ /* 0x000ee20000300a00 */
[----:B------:R-:W3:Y:S11]  /*5ff20*/  LDL.LU.64 R12, [R1+0x50a8] ;  /* 0x0050a800010c7983 */ /* 0x000ef60000300a00 */
[----:B------:R-:W-:Y:S09]  /*5ff30*/  @!UPT UIADD3 URZ, URZ, URZ, URZ ;  /* 0x0000003f3f3ff290 */ /* 0x000ff2000fffe03f */
[----:B------:R-:W-:Y:S01]  /*5ff40*/  STL.64 [R1+0x870], R20 ;  /* 0x0008701401007387 */ /* 0x000fe20000100a00 */
[----:B------:R-:W-:Y:S02]  /*5ff50*/  STL.64 [R1+0x878], R22 ;  /* 0x0008781601007387 */ /* 0x000fe40000100a00 */
[----:B------:R-:W-:Y:S02]  /*5ff60*/  STL.64 [R1+0x4fc8], R6 ;  /* 0x004fc80601007387 */ /* 0x000fe40000100a00 */
[----:B----4-:R0:W-:Y:S02]  /*5ff70*/  STL.64 [R1+0x4fc0], R4 ;  /* 0x004fc00401007387 */ /* 0x0101e40000100a00 */
[----:B0-----:R-:W4:Y:S01]  /*5ff80*/  LDL.LU R4, [R1+0x1e0] ;  /* 0x0001e00001047983 */ /* 0x001f220000300800 */
[----:B------:R-:W4:Y:S02]  /*5ff90*/  LDL.LU R5, [R1+0x1e4] ;  /* 0x0001e40001057983 */ /* 0x000f240000300800 */
[----:B------:R-:W4:Y:S02]  /*5ffa0*/  LDL.LU R6, [R1+0x1e8] ;  /* 0x0001e80001067983 */ /* 0x000f240000300800 */
[----:B------:R-:W4:Y:S02]  /*5ffb0*/  LDL.LU R7, [R1+0x1ec] ;  /* 0x0001ec0001077983 */ /* 0x000f240000300800 */
[----:B--2---:R-:W-:-:S02]  /*5ffc0*/  IMAD.MOV.U32 R22, RZ, RZ, R8 ;  /* 0x000000ffff167224 */ /* 0x004fc400078e0008 */
[----:B------:R-:W-:Y:S02]  /*5ffd0*/  IMAD.MOV.U32 R23, RZ, RZ, R3 ;  /* 0x000000ffff177224 */ /* 0x000fe400078e0003 */
[----:B------:R-:W-:Y:S02]  /*5ffe0*/  IMAD.MOV.U32 R8, RZ, RZ, R26 ;  /* 0x000000ffff087224 */ /* 0x000fe400078e001a */
[----:B------:R-:W-:Y:S01]  /*5fff0*/  IMAD.MOV.U32 R3, RZ, RZ, R27 ;  /* 0x000000ffff037224 */ /* 0x000fe200078e001b */
[C---:B---3--:R-:W-:Y:S11]  /*60000*/  HMMA.16816.F32.BF16 R16, R12.reuse, R26, R16 ;  /* 0x0000001a0c10723c */ /* 0x048ff60000041810 */
[----:B------:R-:W-:Y:S11]  /*60010*/  @!UPT UIADD3 URZ, URZ, URZ, URZ ;  /* 0x0000003f3f3ff290 */ /* 0x000ff6000fffe03f */
[----:B------:R-:W-:Y:S01]  /*60020*/  @!UPT UIADD3 URZ, URZ, URZ, URZ ;  /* 0x0000003f3f3ff290 */ /* 0x000fe2000fffe03f */
[----:B------:R-:W-:Y:S01]  /*60030*/  STL.64 [R1+0x860], R16 ;  /* 0x0008601001007387 */ /* 0x000fe20000100a00 */
[----:B------:R0:W-:Y:S03]  /*60040*/  STL.64 [R1+0x868], R18 ;  /* 0x0008681201007387 */ /* 0x0001e60000100a00 */
[----:B0-----:R-:W2:Y:S01]  /*60050*/  LDL.LU.64 R18, [R1+0x50a0] ;  /* 0x0050a00001127983 */ /* 0x001ea20000300a00 */
[----:B------:R-:W2:Y:S02]  /*60060*/  LDL.LU.64 R16, [R1+0x5098] ;  /* 0x0050980001107983 */ /* 0x000ea40000300a00 */
[----:B------:R-:W2:Y:S02]  /*60070*/  LDL.LU.64 R26, [R1+0x5090] ;  /* 0x00509000011a7983 */ /* 0x000ea40000300a00 */
[C---:B--2---:R-:W-:Y:S11]  /*60080*/  HMMA.16816.F32.BF16 R16, R12.reuse, R26, R16 ;  /* 0x0000001a0c10723c */ /* 0x044ff60000041810 */
[----:B------:R-:W-:Y:S11]  /*60090*/  @!UPT UIADD3 URZ, URZ, URZ, URZ ;  /* 0x0000003f3f3ff290 */ /* 0x000ff6000fffe03f */
[----:B------:R-:W-:Y:S01]  /*600a0*/  @!UPT UIADD3 URZ, URZ, URZ, URZ ;  /* 0x0000003f3f3ff290 */ /* 0x000fe2000fffe03f */
[----:B------:R-:W-:Y:S01]  /*600b0*/  STL.64 [R1+0x6e0], R16 ;  /* 0x0006e01001007387 */ /* 0x000fe20000100a00 */
[----:B------:R0:W-:Y:S03]  /*600c0*/  STL.64 [R1+0x6e8], R18 ;  /* 0x0006e81201007387 */ /* 0x0001e60000100a00 */
[----:B0-----:R-:W2:Y:S01]  /*600d0*/  LDL.LU.64 R18, [R1+0x5088] ;  /* 0x0050880001127983 */ /* 0x001ea20000300a00 */
[----:B------:R-:W-:Y:S02]  /*600e0*/  IMAD.MOV.U32 R9, RZ, RZ, R27 ;  /* 0x000000ffff097224 */ /* 0x000fe400078e001b */
[----:B------:R-:W-:Y:S02]  /*600f0*/  IMAD.MOV.U32 R16, RZ, RZ, R26 ;  /* 0x000000ffff107224 */ /* 0x000fe400078e001a */
[----:B------:R-:W3:Y:S01]  /*60100*/  LDL.LU.64 R26, [R1+0x5080] ;  /* 0x00508000011a7983 */ /* 0x000ee20000300a00 */
[----:B------:R-:W3:Y:S02]  /*60110*/  LDL.LU.64 R24, [R1+0x5078] ;  /* 0x0050780001187983 */ /* 0x000ee40000300a00 */
[----:B------:R0:W-:Y:S02]  /*60120*/  STL.64 [R1+0x4fe8], R10 ;  /* 0x004fe80a01007387 */ /* 0x0001e40000100a00 */
[----:B------:R-:W-:Y:S01]  /*60130*/  STL.64 [R1+0x4fe0], R8 ;  /* 0x004fe00801007387 */ /* 0x000fe20000100a00 */
[----:B0-----:R-:W3:Y:S04]  /*60140*/  LDL R10, [R1+0x38] ;  /* 0x00003800010a7983 */ /* 0x001ee80000100800 */
[----:B------:R-:W3:Y:S04]  /*60150*/  LDL R11, [R1+0x3c] ;  /* 0x00003c00010b7983 */ /* 0x000ee80000100800 */
[----:B--2---:R-:W-:Y:S01]  /*60160*/  STL.64 [R1+0x4fd8], R18 ;  /* 0x004fd81201007387 */ /* 0x004fe20000100a00 */
[----:B------:R0:W-:Y:S03]  /*60170*/  STL [R1+0x4fd0], R16 ;  /* 0x004fd01001007387 */ /* 0x0001e60000100800 */
[----:B0-----:R-:W3:Y:S01]  /*60180*/  LDL.LU R16, [R1+0x1f0] ;  /* 0x0001f00001107983 */ /* 0x001ee20000300800 */
[----:B------:R-:W3:Y:S02]  /*60190*/  LDL.LU R17, [R1+0x1f4] ;  /* 0x0001f40001117983 */ /* 0x000ee40000300800 */
[----:B------:R-:W3:Y:S02]  /*601a0*/  LDL.LU R18, [R1+0x1f8] ;  /* 0x0001f80001127983 */ /* 0x000ee40000300800 */
[----:B------:R-:W3:Y:S01]  /*601b0*/  LDL.LU R19, [R1+0x1fc] ;  /* 0x0001fc0001137983 */ /* 0x000ee20000300800 */
[C---:B----4-:R-:W-:Y:S08]  /*601c0*/  HMMA.16816.F32.BF16 R4, R12.reuse, R22, R4 ;  /* 0x000000160c04723c */ /* 0x050ff00000041804 */
[----:B---3--:R-:W-:Y:S01]  /*601d0*/  HMMA.16816.F32.BF16 R8, R12, R10, R16 ;  /* 0x0000000a0c08723c */ /* 0x008fe20000041810 */
[----:B------:R-:W2:Y:S11]  /*601e0*/  LDL.LU R16, [R1+0x5b0] ;  /* 0x0005b00001107983 */ /* 0x000eb60000300800 */
[----:B------:R-:W-:Y:S11]  /*601f0*/  @!UPT UIADD3 URZ, URZ, URZ, URZ ;  /* 0x0000003f3f3ff290 */ /* 0x000ff6000fffe03f */
[----:B------:R-:W-:Y:S01]  /*60200*/  STL.64 [R1+0x6d0], R8 ;  /* 0x0006d00801007387 */ /* 0x000fe20000100a00 */
[----:B------:R0:W-:Y:S02]  /*60210*/  STL.64 [R1+0x6d8], R10 ;  /* 0x0006d80a01007387 */ /* 0x0001e40000100a00 */
[----:B------:R-:W-:Y:S02]  /*60220*/  STL.64 [R1+0x6c0], R4 ;  /* 0x0006c00401007387 */ /* 0x000fe40000100a00 */
[----:B------:R-:W-:Y:S01]  /*60230*/  STL.64 [R1+0x6c8], R6 ;  /* 0x0006c80601007387 */ /* 0x000fe20000100a00 */
[----:B------:R-:W2:Y:S01]  /*60240*/  LDL.LU R17, [R1+0x5b4] ;  /* 0x0005b40001117983 */ /* 0x000ea20000300800 */
[----:B------:R-:W3:Y:S02]  /*60250*/  LDL.LU R18, [R1+0x5b8] ;  /* 0x0005b80001127983 */ /* 0x000ee40000300800 */
[----:B------:R-:W3:Y:S02]  /*60260*/  LDL.LU R19, [R1+0x5bc] ;  /* 0x0005bc0001137983 */ /* 0x000ee40000300800 */
[----:B------:R-:W-:-:S02]  /*60270*/  IMAD.MOV.U32 R22, RZ, RZ, R25 ;  /* 0x000000ffff167224 */ /* 0x000fc400078e0019 */
[----:B------:R-:W-:Y:S02]  /*60280*/  IMAD.MOV.U32 R23, RZ, RZ, R24 ;  /* 0x000000ffff177224 */ /* 0x000fe400078e0018 */
[----:B0-----:R-:W-:Y:S02]  /*60290*/  IMAD.MOV.U32 R10, RZ, RZ, R0 ;  /* 0x000000ffff0a7224 */ /* 0x001fe400078e0000 */
[----:B------:R-:W-:Y:S01]  /*602a0*/  IMAD.MOV.U32 R11, RZ, RZ, R2 ;  /* 0x000000ffff0b7224 */ /* 0x000fe200078e0002 */
[----:B---3--:R-:W-:Y:S01]  /*602b0*/  STL.64 [R1+0x4ff8], R18 ;  /* 0x004ff81201007387 */ /* 0x008fe20000100a00 */
[----:B--2---:R-:W-:Y:S02]  /*602c0*/  STL.64 [R1+0x4ff0], R16 ;  /* 0x004ff01001007387 */ /* 0x004fe40000100a00 */
[----:B------:R-:W2:Y:S02]  /*602d0*/  LDL.LU R0, [R1+0x5074] ;  /* 0x0050740001007983 */ /* 0x000ea40000300800 */
[----:B------:R-:W3:Y:S01]  /*602e0*/  LDL.LU R2, [R1+0x5070] ;  /* 0x0050700001027983 */ /* 0x000ee20000300800 */
[----:B------:R0:W-:Y:S01]  /*602f0*/  STL.64 [R1+0x5000], R10 ;  /* 0x0050000a01007387 */ /* 0x0001e20000100a00 */
[----:B------:R1:W-:Y:S02]  /*60300*/  STL.64 [R1+0x5058], R22 ;  /* 0x0050581601007387 */ /* 0x0003e40000100a00 */
[----:B------:R-:W4:Y:S02]  /*60310*/  LDL.LU R24, [R1+0x1c0] ;  /* 0x0001c00001187983 */ /* 0x000f240000300800 */
[----:B------:R-:W4:Y:S02]  /*60320*/  LDL.LU R25, [R1+0x1c4] ;  /* 0x0001c40001197983 */ /* 0x000f240000300800 */
[----:B0-----:R-:W-:-:S02]  /*60330*/  IMAD.MOV.U32 R11, RZ, RZ, R26 ;  /* 0x000000ffff0b7224 */ /* 0x001fc400078e001a */
[----:B------:R-:W-:Y:S01]  /*60340*/  IMAD.MOV.U32 R10, RZ, RZ, R27 ;  /* 0x000000ffff0a7224 */ /* 0x000fe200078e001b */
[----:B------:R-:W2:Y:S01]  /*60350*/  LDL.LU R26, [R1+0x1c8] ;  /* 0x0001c800011a7983 */ /* 0x000ea20000300800 */
[----:B------:R-:W2:Y:S03]  /*60360*/  LDL.LU R27, [R1+0x1cc] ;  /* 0x0001cc00011b7983 */ /* 0x000ea60000300800 */
[----:B--2---:R-:W-:Y:S01]  /*60370*/  STL.64 [R1+0x5068], R26 ;  /* 0x0050681a01007387 */ /* 0x004fe20000100a00 */
[----:B----4-:R0:W-:Y:S02]  /*60380*/  STL.64 [R1+0x5060], R24 ;  /* 0x0050601801007387 */ /* 0x0101e40000100a00 */
[----:B-1----:R-:W2:Y:S02]  /*60390*/  LDL R22, [R1+0x18] ;  /* 0x0000180001167983 */ /* 0x002ea40000100800 */
[----:B------:R-:W2:Y:S01]  /*603a0*/  LDL R23, [R1+0x1c] ;  /* 0x00001c0001177983 */ /* 0x000ea20000100800 */
[----:B0-----:R-:W2:Y:S01]  /*603b0*/  LDL.LU R24, [R1+0x1d0] ;  /* 0x0001d00001187983 */ /* 0x001ea20000300800 */
[----:B------:R-:W2:Y:S02]  /*603c0*/  LDL.LU R25, [R1+0x1d4] ;  /* 0x0001d40001197983 */ /* 0x000ea40000300800 */
[----:B------:R-:W2:Y:S02]  /*603d0*/  LDL.LU R26, [R1+0x1d8] ;  /* 0x0001d800011a7983 */ /* 0x000ea40000300800 */
[----:B------:R-:W2:Y:S01]  /*603e0*/  LDL.LU R27, [R1+0x1dc] ;  /* 0x0001dc00011b7983 */ /* 0x000ea20000300800 */
[----:B------:R0:W-:Y:S01]  /*603f0*/  STL.64 [R1+0x5018], R10 ;  /* 0x0050180a01007387 */ /* 0x0001e20000100a00 */
[----:B------:R-:W4:Y:S02]  /*60400*/  LDL.LU R16, [R1+0x5c0] ;  /* 0x0005c00001107983 */ /* 0x000f240000300800 */
[----:B------:R-:W4:Y:S02]  /*60410*/  LDL.LU R17, [R1+0x5c4] ;  /* 0x0005c40001117983 */ /* 0x000f240000300800 */
[----:B------:R-:W2:Y:S01]  /*60420*/  LDL.LU R18, [R1+0x5c8] ;  /* 0x0005c80001127983 */ /* 0x000ea20000300800 */
[----:B------:R-:W2:Y:S01]  /*60430*/  LDL.LU R19, [R1+0x5cc] ;  /* 0x0005cc0001137983 */ /* 0x000ea20000300800 */
[----:B------:R-:W2:Y:S02]  /*60440*/  LDL.LU R8, [R1+0x5e0] ;  /* 0x0005e00001087983 */ /* 0x000ea40000300800 */
[----:B------:R-:W2:Y:S01]  /*60450*/  LDL.LU R9, [R1+0x5e4] ;  /* 0x0005e40001097983 */ /* 0x000ea20000300800 */
[----:B0-----:R-:W2:Y:S01]  /*60460*/  LDL.LU R10, [R1+0x5e8] ;  /* 0x0005e800010a7983 */ /* 0x001ea20000300800 */
[----:B------:R-:W2:Y:S03]  /*60470*/  LDL.LU R11, [R1+0x5ec] ;  /* 0x0005ec00010b7983 */ /* 0x000ea60000300800 */
[----:B--2---:R0:W-:Y:S01]  /*60480*/  STL.64 [R1+0x5030], R10 ;  /* 0x0050300a01007387 */ /* 0x0041e20000100a00 */
[----:B------:R1:W-:Y:S03]  /*60490*/  STL.64 [R1+0x5028], R8 ;  /* 0x0050280801007387 */ /* 0x0003e60000100a00 */
[----:B0-----:R-:W2:Y:S01]  /*604a0*/  LDL.64 R10, [R1+0xc8] ;  /* 0x0000c800010a7983 */ /* 0x001ea20000100a00 */
[C---:B------:R-:W-:Y:S03]  /*604b0*/  HMMA.16816.F32.BF16 R20, R12.reuse, R22, R24 ;  /* 0x000000160c14723c */ /* 0x040fe60000041818 */
[----:B--2---:R0:W-:Y:S01]  /*604c0*/  STL.64 [R1+0x5048], R10 ;  /* 0x0050480a01007387 */ /* 0x0041e20000100a00 */
[----:B-1----:R-:W2:Y:S02]  /*604d0*/  LDL.LU R8, [R1+0x600] ;  /* 0x0006000001087983 */ /* 0x002ea40000300800 */
[----:B------:R-:W2:Y:S01]  /*604e0*/  LDL.LU R9, [R1+0x604] ;  /* 0x0006040001097983 */ /* 0x000ea20000300800 */
[----:B0-----:R-:W2:Y:S01]  /*604f0*/  LDL.LU R10, [R1+0x608] ;  /* 0x00060800010a7983 */ /* 0x001ea20000300800 */
[----:B------:R-:W2:Y:S02]  /*60500*/  LDL.LU R11, [R1+0x60c] ;  /* 0x00060c00010b7983 */ /* 0x000ea40000300800 */
[----:B------:R-:W-:Y:S02]  /*60510*/  STL.64 [R1+0x5010], R18 ;  /* 0x0050101201007387 */ /* 0x000fe40000100a00 */
[----:B----4-:R0:W-:Y:S02]  /*60520*/  STL.64 [R1+0x5008], R16 ;  /* 0x0050081001007387 */ /* 0x0101e40000100a00 */
[----:B0-----:R-:W4:Y:S01]  /*60530*/  LDL.LU R16, [R1+0x5d0] ;  /* 0x0005d00001107983 */ /* 0x001f220000300800 */
[----:B------:R-:W4:Y:S02]  /*60540*/  LDL.LU R17, [R1+0x5d4] ;  /* 0x0005d40001117983 */ /* 0x000f240000300800 */
[----:B------:R-:W2:Y:S02]  /*60550*/  LDL.LU R18, [R1+0x5d8] ;  /* 0x0005d80001127983 */ /* 0x000ea40000300800 */
[----:B------:R-:W2:Y:S02]  /*60560*/  LDL.LU R19, [R1+0x5dc] ;  /* 0x0005dc0001137983 */ /* 0x000ea40000300800 */
[----:B--2---:R-:W-:Y:S01]  /*60570*/  STL.64 [R1+0x5040], R18 ;  /* 0x0050401201007387 */ /* 0x004fe20000100a00 */
[----:B----4-:R0:W-:Y:S03]  /*60580*/  STL.64 [R1+0x5038], R16 ;  /* 0x0050381001007387 */ /* 0x0101e60000100a00 */
[----:B0-----:R-:W2:Y:S01]  /*60590*/  LDL.LU R16, [R1+0x5f0] ;  /* 0x0005f00001107983 */ /* 0x001ea20000300800 */
[----:B------:R-:W2:Y:S02]  /*605a0*/  LDL.LU R17, [R1+0x5f4] ;  /* 0x0005f40001117983 */ /* 0x000ea40000300800 */
[----:B------:R-:W2:Y:S02]  /*605b0*/  LDL.LU R18, [R1+0x5f8] ;  /* 0x0005f80001127983 */ /* 0x000ea40000300800 */
[----:B------:R-:W2:Y:S01]  /*605c0*/  LDL.LU R19, [R1+0x5fc] ;  /* 0x0005fc0001137983 */ /* 0x000ea20000300800 */
        /* <DEDUP_REMOVED lines=9> */
[C---:B--2---:R-:W-:Y:S02]  /*60660*/  HMMA.16816.F32.BF16 R20, R12.reuse, R22, R24 ;  /* 0x000000160c14723c */ /* 0x044fe40000041818 */
[----:B------:R-:W2:Y:S11]  /*60670*/  LDL.LU.64 R26, [R1+0x5050] ;  /* 0x00505000011a7983 */ /* 0x000eb60000300a00 */
[----:B------:R-:W-:Y:S10]  /*60680*/  @!UPT UIADD3 URZ, URZ, URZ, URZ ;  /* 0x0000003f3f3ff290 */ /* 0x000ff4000fffe03f */
[----:B------:R-:W-:Y:S01]  /*60690*/  STL.64 [R1+0x6a0], R20 ;  /* 0x0006a01401007387 */ /* 0x000fe20000100a00 */
[----:B------:R-:W-:Y:S02]  /*606a0*/  STL.64 [R1+0x6a8], R22 ;  /* 0x0006a81601007387 */ /* 0x000fe40000100a00 */
[----:B---3--:R-:W0:Y:S02]  /*606b0*/  LDSM.16.MT88.4 R20, [R2+0x4380] ;  /* 0x004380000214783b */ /* 0x008e240000004200 */
[----:B0-----:R-:W-:Y:S02]  /*606c0*/  STL.64 [R1+0x4eb0], R22 ;  /* 0x004eb01601007387 */ /* 0x001fe40000100a00 */
[----:B------:R0:W-:Y:S02]  /*606d0*/  STL.64 [R1+0x4ea8], R20 ;  /* 0x004ea81401007387 */ /* 0x0001e40000100a00 */
[----:B0-----:R-:W3:Y:S01]  /*606e0*/  LDL.LU R20, [R1+0x590] ;  /* 0x0005900001147983 */ /* 0x001ee20000300800 */
[----:B------:R-:W3:Y:S02]  /*606f0*/  LDL.LU R21, [R1+0x594] ;  /* 0x0005940001157983 */ /* 0x000ee40000300800 */
[----:B------:R-:W3:Y:S02]  /*60700*/  LDL.LU R22, [R1+0x598] ;  /* 0x0005980001167983 */ /* 0x000ee40000300800 */
[----:B------:R-:W3:Y:S01]  /*60710*/  LDL.LU R23, [R1+0x59c] ;  /* 0x00059c0001177983 */ /* 0x000ee20000300800 */
[----:B------:R-:W-:Y:S01]  /*60720*/  STL [R1+0x4670], R2 ;  /* 0x0046700201007387 */ /* 0x000fe20000100800 */
[C---:B--2---:R-:W-:Y:S11]  /*60730*/  HMMA.16816.F32.BF16 R8, R12.reuse, R26, R8 ;  /* 0x0000001a0c08723c */ /* 0x044ff60000041808 */
[----:B------:R-:W-:Y:S11]  /*60740*/  @!UPT UIADD3 URZ, URZ, URZ, URZ ;  /* 0x0000003f3f3ff290 */ /* 0x000ff6000fffe03f */
[----:B------:R-:W-:Y:S01]  /*60750*/  @!UPT UIADD3 URZ, URZ, URZ, URZ ;  /* 0x0000003f3f3ff290 */ /* 0x000fe2000fffe03f */
[----:B------:R-:W-:Y:S01]  /*60760*/  STL.64 [R1+0x690], R8 ;  /* 0x0006900801007387 */ /* 0x000fe20000100a00 */
[----:B------:R0:W-:Y:S03]  /*60770*/  STL.64 [R1+0x698], R10 ;  /* 0x0006980a01007387 */ /* 0x0001e60000100a00 */
[----:B0-----:R-:W2:Y:S02]  /*60780*/  LDL.LU.64 R10, [R1+0x5048] ;  /* 0x00504800010a7983 */ /* 0x001ea40000300a00 */
[----:B--2---:R-:W-:Y:S01]  /*60790*/  HMMA.16816.F32.BF16 R16, R12, R10, R16 ;  /* 0x0000000a0c10723c */ /* 0x004fe20000041810 */
        /* <DEDUP_REMOVED lines=8> */
[----:B------:R-:W2:Y:S01]  /*60820*/  LDL.LU.64 R8, [R1+0x5028] ;  /* 0x0050280001087983 */ /* 0x000ea20000300a00 */
[----:B------:R0:W-:Y:S01]  /*60830*/  STL.64 [R1+0x4f50], R26 ;  /* 0x004f501a01007387 */ /* 0x0001e20000100a00 */
[----:B------:R-:W-:Y:S03]  /*60840*/  STL.64 [R1+0x4f48], R24 ;  /* 0x004f481801007387 */ /* 0x000fe60000100a00 */
[----:B0-----:R-:W2:Y:S04]  /*60850*/  LDL.64 R26, [R1+0x18] ;  /* 0x00001800011a7983 */ /* 0x001ea80000100a00 */
[----:B--2---:R0:W-:Y:S04]  /*60860*/  STL.64 [R1+0x4f60], R26 ;  /* 0x004f601a01007387 */ /* 0x0041e80000100a00 */
[----:B0-----:R-:W2:Y:S04]  /*60870*/  LDL.64 R26, [R1+0x28] ;  /* 0x00002800011a7983 */ /* 0x001ea80000100a00 */
[----:B--2---:R0:W-:Y:S04]  /*60880*/  STL.64 [R1+0x4f78], R26 ;  /* 0x004f781a01007387 */ /* 0x0041e80000100a00 */
[----:B0-----:R-:W2:Y:S01]  /*60890*/  LDL R26, [R1+0xb8] ;  /* 0x0000b800011a7983 */ /* 0x001ea20000100800 */
[----:B------:R-:W-:-:S02]  /*608a0*/  IMAD.MOV.U32 R27, RZ, RZ, R0 ;  /* 0x000000ffff1b7224 */ /* 0x000fc400078e0000 */
[----:B------:R-:W3:Y:S05]  /*608b0*/  LDL.LU R0, [R1+0x5020] ;  /* 0x0050200001007983 */ /* 0x000eea0000300800 */
[C---:B--2---:R-:W-:Y:S01]  /*608c0*/  HMMA.16816.F32.BF16 R24, R12.reuse, R26, R8 ;  /* 0x0000001a0c18723c */ /* 0x044fe20000041808 */
[----:B------:R-:W2:Y:S11]  /*608d0*/  LDL.LU.64 R10, [R1+0x5018] ;  /* 0x00501800010a7983 */ /* 0x000eb60000300a00 */
[----:B------:R-:W-:Y:S11]  /*608e0*/  @!UPT UIADD3 URZ, URZ, URZ, URZ ;  /* 0x0000003f3f3ff290 */ /* 0x000ff6000fffe03f */
[----:B------:R-:W-:Y:S01]  /*608f0*/  STL.64 [R1+0x670], R24 ;  /* 0x0006701801007387 */ /* 0x000fe20000100a00 */
[----:B------:R0:W-:Y:S03]  /*60900*/  STL.64 [R1+0x678], R26 ;  /* 0x0006781a01007387 */ /* 0x0001e60000100a00 */
[----:B0-----:R-:W3:Y:S01]  /*60910*/  LDL.64 R26, [R1+0x38] ;  /* 0x00003800011a7983 */ /* 0x001ee20000100a00 */
[C---:B--2---:R-:W-:Y:S03]  /*60920*/  HMMA.16816.F32.BF16 R8, R12.reuse, R10, R16 ;  /* 0x0000000a0c08723c */ /* 0x044fe60000041810 */
[----:B---3--:R-:W-:Y:S01]  /*60930*/  STL.64 [R1+0x4f80], R26 ;  /* 0x004f801a01007387 */ /* 0x008fe20000100a00 */
[----:B------:R-:W2:Y:S02]  /*60940*/  LDL.LU.64 R18, [R1+0x5010] ;  /* 0x0050100001127983 */ /* 0x000ea40000300a00 */
[----:B------:R-:W2:Y:S11]  /*60950*/  LDL.LU.64 R16, [R1+0x5008] ;  /* 0x0050080001107983 */ /* 0x000eb60000300a00 */
[----:B------:R-:W-:Y:S06]  /*60960*/  @!UPT UIADD3 URZ, URZ, URZ, URZ ;  /* 0x0000003f3f3ff290 */ /* 0x000fec000fffe03f */
[----:B------:R-:W-:Y:S01]  /*60970*/  STL.64 [R1+0x660], R8 ;  /* 0x0006600801007387 */ /* 0x000fe20000100a00 */
[----:B------:R0:W-:Y:S04]  /*60980*/  STL.64 [R1+0x668], R10 ;  /* 0x0006680a01007387 */ /* 0x0001e80000100a00 */
        /* <DEDUP_REMOVED lines=9> */
[----:B0-----:R-:W3:Y:S01]  /*60a20*/  LDL.LU.64 R10, [R1+0x4fe8] ;  /* 0x004fe800010a7983 */ /* 0x001ee20000300a00 */
[----:B------:R-:W3:Y:S01]  /*60a30*/  LDL.LU.64 R8, [R1+0x4fe0] ;  /* 0x004fe00001087983 */ /* 0x000ee20000300a00 */
[----:B--2---:R-:W-:Y:S02]  /*60a40*/  HMMA.16816.F32.BF16 R24, R12, R26, R16 ;  /* 0x0000001a0c18723c */ /* 0x004fe40000041810 */
[----:B------:R-:W4:Y:S01]  /*60a50*/  LDL.LU.64 R18, [R1+0x4fd8] ;  /* 0x004fd80001127983 */ /* 0x000f220000300a00 */
[----:B------:R-:W2:Y:S11]  /*60a60*/  LDL.LU R16, [R1+0x4fd0] ;  /* 0x004fd00001107983 */ /* 0x000eb60000300800 */
[----:B------:R-:W-:Y:S09]  /*60a70*/  @!UPT UIADD3 URZ, URZ, URZ, URZ ;  /* 0x0000003f3f3ff290 */ /* 0x000ff2000fffe03f */
[----:B------:R-:W-:Y:S01]  /*60a80*/  STL.64 [R1+0x640], R24 ;  /* 0x0006401801007387 */ /* 0x000fe20000100a00 */
[----:B------:R3:W-:Y:S02]  /*60a90*/  STL.64 [R1+0x648], R26 ;  /* 0x0006481a01007387 */ /* 0x0007e40000100a00 */
[----:B---3--:R-:W-:Y:S02]  /*60aa0*/  IMAD.MOV.U32 R27, RZ, RZ, R9 ;  /* 0x000000ffff1b7224 */ /* 0x008fe400078e0009 */
[----:B--2---:R-:W-:-:S05]  /*60ab0*/  IMAD.MOV.U32 R26, RZ, RZ, R16 ;  /* 0x000000ffff1a7224 */ /* 0x004fca00078e0010 */
[----:B------:R0:W-:Y:S04]  /*60ac0*/  STL.64 [R1+0x4f98], R26 ;  /* 0x004f981a01007387 */ /* 0x0001e80000100a00 */
[----:B0-----:R-:W2:Y:S01]  /*60ad0*/  LDL.64 R26, [R1+0x68] ;  /* 0x00006800011a7983 */ /* 0x001ea20000100a00 */
[C---:B----4-:R-:W-:Y:S01]  /*60ae0*/  HMMA.16816.F32.BF16 R4, R12.reuse, R18, R4 ;  /* 0x000000120c04723c */ /* 0x050fe20000041804 */
[----:B------:R-:W3:Y:S11]  /*60af0*/  LDL.LU R16, [R1+0x1b0] ;  /* 0x0001b00001107983 */ /* 0x000ef60000300800 */
[----:B------:R-:W-:Y:S11]  /*60b00*/  @!UPT UIADD3 URZ, URZ, URZ, URZ ;  /* 0x0000003f3f3ff290 */ /* 0x000ff6000fffe03f */
[----:B------:R0:W-:Y:S01]  /*60b10*/  STL.64 [R1+0x630], R4 ;  /* 0x0006300401007387 */ /* 0x0001e20000100a00 */
[----:B------:R1:W-:Y:S02]  /*60b20*/  STL.64 [R1+0x638], R6 ;  /* 0x0006380601007387 */ /* 0x0003e40000100a00 */
[----:B------:R-:W3:Y:S02]  /*60b30*/  LDL.LU R17, [R1+0x1b4] ;  /* 0x0001b40001117983 */ /* 0x000ee40000300800 */
[----:B------:R-:W3:Y:S01]  /*60b40*/  LDL.LU R18, [R1+0x1b8] ;  /* 0x0001b80001127983 */ /* 0x000ee20000300800 */
[----:B------:R-:W3:Y:S04]  /*60b50*/  LDL.LU R19, [R1+0x1bc] ;  /* 0x0001bc0001137983 */ /* 0x000ee80000300800 */
[----:B0-----:R-:W4:Y:S01]  /*60b60*/  LDL.LU R4, [R1+0x580] ;  /* 0x0005800001047983 */ /* 0x001f220000300800 */
[----:B------:R-:W4:Y:S02]  /*60b70*/  LDL.LU R5, [R1+0x584] ;  /* 0x0005840001057983 */ /* 0x000f240000300800 */
[----:B-1----:R-:W4:Y:S02]  /*60b80*/  LDL.LU R6, [R1+0x588] ;  /* 0x0005880001067983 */ /* 0x002f240000300800 */
[----:B------:R-:W4:Y:S01]  /*60b90*/  LDL.LU R7, [R1+0x58c] ;  /* 0x00058c0001077983 */ /* 0x000f220000300800 */
[----:B--2---:R-:W-:Y:S11]  /*60ba0*/  HMMA.16816.F32.BF16 R20, R12, R26, R20 ;  /* 0x0000001a0c14723c */ /* 0x004ff60000041814 */
[----:B------:R-:W-:Y:S11]  /*60bb0*/  @!UPT UIADD3 URZ, URZ, URZ, URZ ;  /* 0x0000003f3f3ff290 */ /* 0x000ff6000fffe03f */
[----:B------:R-:W-:Y:S01]  /*60bc0*/  @!UPT UIADD3 URZ, URZ, URZ, URZ ;  /* 0x0000003f3f3ff290 */ /* 0x000fe2000fffe03f */
[----:B------:R0:W-:Y:S01]  /*60bd0*/  STL.64 [R1+0x620], R20 ;  /* 0x0006201401007387 */ /* 0x0001e20000100a00 */
[----:B------:R1:W-:Y:S02]  /*60be0*/  STL.64 [R1+0x628], R22 ;  /* 0x0006281601007387 */ /* 0x0003e40000100a00 */
[----:B0-----:R-:W-:Y:S02]  /*60bf0*/  IMAD.MOV.U32 R21, RZ, RZ, R26 ;  /* 0x000000ffff157224 */ /* 0x001fe400078e001a */
[----:B------:R-:W-:-:S05]  /*60c00*/  IMAD.MOV.U32 R20, RZ, RZ, R27 ;  /* 0x000000ffff147224 */ /* 0x000fca00078e001b */
[----:B------:R0:W-:Y:S01]  /*60c10*/  STL.64 [R1+0x4ee8], R20 ;  /* 0x004ee81401007387 */ /* 0x0001e20000100a00 */
[----:B-1----:R-:W2:Y:S03]  /*60c20*/  LDL.64 R22, [R1+0x8] ;  /* 0x0000080001167983 */ /* 0x002ea60000100a00 */
[----:B--2---:R1:W-:Y:S01]  /*60c30*/  STL.64 [R1+0x4f58], R22 ;  /* 0x004f581601007387 */ /* 0x0043e20000100a00 */
[----:B0-----:R-:W2:Y:S02]  /*60c40*/  LDL.LU R20, [R1+0x160] ;  /* 0x0001600001147983 */ /* 0x001ea40000300800 */
[----:B------:R-:W2:Y:S01]  /*60c50*/  LDL.LU R21, [R1+0x164] ;  /* 0x0001640001157983 */ /* 0x000ea20000300800 */
[----:B-1----:R-:W2:Y:S01]  /*60c60*/  LDL.LU R22, [R1+0x168] ;  /* 0x0001680001167983 */ /* 0x002ea20000300800 */
[----:B------:R-:W2:Y:S03]  /*60c70*/  LDL.LU R23, [R1+0x16c] ;  /* 0x00016c0001177983 */ /* 0x000ea60000300800 */
[----:B--2---:R-:W-:Y:S01]  /*60c80*/  STL.64 [R1+0x4f70], R22 ;  /* 0x004f701601007387 */ /* 0x004fe20000100a00 */
[----:B------:R0:W-:Y:S03]  /*60c90*/  STL.64 [R1+0x4f68], R20 ;  /* 0x004f681401007387 */ /* 0x0001e60000100a00 */
[----:B0-----:R-:W2:Y:S01]  /*60ca0*/  LDL.LU R20, [R1+0x170] ;  /* 0x0001700001147983 */ /* 0x001ea20000300800 */
[----:B------:R-:W2:Y:S02]  /*60cb0*/  LDL.LU R21, [R1+0x174] ;  /* 0x0001740001157983 */ /* 0x000ea40000300800 */
[----:B------:R-:W2:Y:S02]  /*60cc0*/  LDL.LU R22, [R1+0x178] ;  /* 0x0001780001167983 */ /* 0x000ea40000300800 */
[----:B------:R-:W2:Y:S01]  /*60cd0*/  LDL.LU R23, [R1+0x17c] ;  /* 0x00017c0001177983 */ /* 0x000ea20000300800 */
[----:B----4-:R-:W-:Y:S01]  /*60ce0*/  HMMA.16816.F32.BF16 R4, R12, R10, R4 ;  /* 0x0000000a0c04723c */ /* 0x010fe20000041804 */
[----:B--2---:R-:W-:Y:S01]  /*60cf0*/  STL.64 [R1+0x4f90], R22 ;  /* 0x004f901601007387 */ /* 0x004fe20000100a00 */
[----:B------:R0:W-:Y:S03]  /*60d00*/  STL.64 [R1+0x4f88], R20 ;  /* 0x004f881401007387 */ /* 0x0001e60000100a00 */
[----:B0-----:R-:W2:Y:S01]  /*60d10*/  LDL.LU R20, [R1+0x190] ;  /* 0x0001900001147983 */ /* 0x001ea20000300800 */
[----:B------:R-:W2:Y:S02]  /*60d20*/  LDL.LU R21, [R1+0x194] ;  /* 0x0001940001157983 */ /* 0x000ea40000300800 */
[----:B------:R-:W4:Y:S02]  /*60d30*/  LDL.LU R22, [R1+0x198] ;  /* 0x0001980001167983 */ /* 0x000f240000300800 */
[----:B------:R-:W4:Y:S02]  /*60d40*/  LDL.LU R23, [R1+0x19c] ;  /* 0x00019c0001177983 */ /* 0x000f240000300800 */
[----:B----4-:R-:W-:Y:S01]  /*60d50*/  STL.64 [R1+0x4fa8], R22 ;  /* 0x004fa81601007387 */ /* 0x010fe20000100a00 */
[----:B--2---:R0:W-:Y:S03]  /*60d60*/  STL.64 [R1+0x4fa0], R20 ;  /* 0x004fa01401007387 */ /* 0x0041e60000100a00 */
[----:B0-----:R-:W2:Y:S01]  /*60d70*/  LDL.LU R20, [R1+0x1a0] ;  /* 0x0001a00001147983 */ /* 0x001ea20000300800 */
[----:B------:R-:W2:Y:S02]  /*60d80*/  LDL.LU R21, [R1+0x1a4] ;  /* 0x0001a40001157983 */ /* 0x000ea40000300800 */
[----:B------:R-:W2:Y:S02]  /*60d90*/  LDL.LU R22, [R1+0x1a8] ;  /* 0x0001a80001167983 */ /* 0x000ea40000300800 */
[----:B------:R-:W2:Y:S02]  /*60da0*/  LDL.LU R23, [R1+0x1ac] ;  /* 0x0001ac0001177983 */ /* 0x000ea40000300800 */
[----:B------:R-:W-:Y:S01]  /*60db0*/  STL.64 [R1+0x610], R4 ;  /* 0x0006100401007387 */ /* 0x000fe20000100a00 */
[----:B------:R0:W-:Y:S03]  /*60dc0*/  STL.64 [R1+0x618], R6 ;  /* 0x0006180601007387 */ /* 0x0001e60000100a00 */
[----:B0-----:R-:W3:Y:S01]  /*60dd0*/  LDL.LU.64 R6, [R1+0x4fc8] ;  /* 0x004fc80001067983 */ /* 0x001ee20000300a00 */
[----:B------:R-:W4:Y:S02]  /*60de0*/  LDL.LU.64 R4, [R1+0x4fc0] ;  /* 0x004fc00001047983 */ /* 0x000f240000300a00 */
[----:B------:R-:W-:-:S02]  /*60df0*/  IMAD.MOV.U32 R26, RZ, RZ, R8 ;  /* 0x000000ffff1a7224 */ /* 0x000fc400078e0008 */
[----:B------:R-:W-:Y:S01]  /*60e00*/  IMAD.MOV.U32 R27, RZ, RZ, R3 ;  /* 0x000000ffff1b7224 */ /* 0x000fe200078e0003 */
[----:B---3--:R-:W-:Y:S01]  /*60e10*/  HMMA.16816.F32.BF16 R12, R12, R6, R16 ;  /* 0x000000060c0c723c */ /* 0x008fe20000041810 */
[----:B------:R-:W2:Y:S01]  /*60e20*/  LDL.LU.64 R18, [R1+0x4fb8] ;  /* 0x004fb80001127983 */ /* 0x000ea20000300a00 */
[----:B------:R-:W2:Y:S11]  /*60e30*/  LDL.LU.64 R16, [R1+0x4fb0] ;  /* 0x004fb00001107983 */ /* 0x000eb60000300a00 */
[----:B------:R-:W-:Y:S10]  /*60e40*/  @!UPT UIADD3 URZ, URZ, URZ, URZ ;  /* 0x0000003f3f3ff290 */ /* 0x000ff4000fffe03f */
[----:B------:R0:W-:Y:S01]  /*60e50*/  STL.64 [R1+0x600], R12 ;  /* 0x0006000c01007387 */ /* 0x0001e20000100a00 */
[----:B------:R1:W-:Y:S03]  /*60e60*/  STL.64 [R1+0x608], R14 ;  /* 0x0006080e01007387 */ /* 0x0003e60000100a00 */
[----:B0-----:R-:W3:Y:S01]  /*60e70*/  LDL.LU R12, [R1+0x150] ;  /* 0x00015000010c7983 */ /* 0x001ee20000300800 */
[----:B------:R-:W3:Y:S02]  /*60e80*/  LDL.LU R13, [R1+0x154] ;  /* 0x00015400010d7983 */ /* 0x000ee40000300800 */
[----:B-1----:R-:W3:Y:S02]  /*60e90*/  LDL.LU R14, [R1+0x158] ;  /* 0x00015800010e7983 */ /* 0x002ee40000300800 */
[----:B------:R-:W3:Y:S01]  /*60ea0*/  LDL.LU R15, [R1+0x15c] ;  /* 0x00015c00010f7983 */ /* 0x000ee20000300800 */
[----:B------:R-:W-:Y:S01]  /*60eb0*/  STL.64 [R1+0x4ec0], R6 ;  /* 0x004ec00601007387 */ /* 0x000fe20000100a00 */
[----:B----4-:R0:W-:Y:S03]  /*60ec0*/  STL.64 [R1+0x4eb8], R4 ;  /* 0x004eb80401007387 */ /* 0x0101e60000100a00 */
        /* <DEDUP_REMOVED lines=17> */
[----:B0-----:R-:W4:Y:S02]  /*60fe0*/  LDL.LU.64 R26, [R1+0x4f80] ;  /* 0x004f8000011a7983 */ /* 0x001f240000300a00 */
[C---:B----4-:R-:W-:Y:S11]  /*60ff0*/  HMMA.16816.F32.BF16 R4, R16.reuse, R26, R4 ;  /* 0x0000001a1004723c */ /* 0x050ff60000041804 */
[----:B------:R-:W-:Y:S11]  /*61000*/  @!UPT UIADD3 URZ, URZ, URZ, URZ ;  /* 0x0000003f3f3ff290 */ /* 0x000ff6000fffe03f */
[----:B------:R-:W-:Y:S01]  /*61010*/  @!UPT UIADD3 URZ, URZ, URZ, URZ ;  /* 0x0000003f3f3ff290 */ /* 0x000fe2000fffe03f */
[----:B------:R0:W-:Y:S01]  /*61020*/  STL.64 [R1+0x19e0], R4 ;  /* 0x0019e00401007387 */ /* 0x0001e20000100a00 */
[----:B------:R-:W-:Y:S02]  /*61030*/  STL.64 [R1+0x19e8], R6 ;  /* 0x0019e80601007387 */ /* 0x000fe40000100a00 */
[----:B0-----:R-:W-:Y:S02]  /*61040*/  IMAD.MOV.U32 R5, RZ, RZ, R26 ;  /* 0x000000ffff057224 */ /* 0x001fe400078e001a */
[----:B------:R-:W-:Y:S02]  /*61050*/  IMAD.MOV.U32 R4, RZ, RZ, R27 ;  /* 0x000000ffff047224 */ /* 0x000fe400078e001b */
        /* <DEDUP_REMOVED lines=19> */
[----:B------:R-:W4:Y:S01]  /*61190*/  LDL.LU.64 R24, [R1+0x4f48] ;  /* 0x004f480001187983 */ /* 0x000f220000300a00 */
[----:B---3--:R-:W-:Y:S01]  /*611a0*/  HMMA.16816.F32.BF16 R12, R16, R22, R12 ;  /* 0x00000016100c723c */ /* 0x008fe2000004180c */
[----:B------:R-:W-:-:S02]  /*611b0*/  IMAD.MOV.U32 R9, RZ, RZ, R22 ;  /* 0x000000ffff097224 */ /* 0x000fc400078e0016 */
[----:B------:R-:W-:Y:S11]  /*611c0*/  IMAD.MOV.U32 R8, RZ, RZ, R23 ;  /* 0x000000ffff087224 */ /* 0x000ff600078e0017 */
[----:B------:R-:W-:Y:S09]  /*611d0*/  @!UPT UIADD3 URZ, URZ, URZ, URZ ;  /* 0x0000003f3f3ff290 */ /* 0x000ff2000fffe03f */
[----:B------:R-:W-:Y:S01]  /*611e0*/  STL.64 [R1+0x19b0], R12 ;  /* 0x0019b00c01007387 */ /* 0x000fe20000100a00 */
[----:B------:R-:W-:Y:S02]  /*611f0*/  STL.64 [R1+0x19b8], R14 ;  /* 0x0019b80e01007387 */ /* 0x000fe40000100a00 */
[----:B------:R-:W3:Y:S02]  /*61200*/  LDL.LU R20, [R1+0x520] ;  /* 0x0005200001147983 */ /* 0x000ee40000300800 */
[----:B------:R-:W3:Y:S01]  /*61210*/  LDL.LU R21, [R1+0x524] ;  /* 0x0005240001157983 */ /* 0x000ee20000300800 */
[----:B------:R-:W2:Y:S01]  /*61220*/  LDL.LU R22, [R1+0x528] ;  /* 0x0005280001167983 */ /* 0x000ea20000300800 */
[----:B------:R-:W2:Y:S03]  /*61230*/  LDL.LU R23, [R1+0x52c] ;  /* 0x00052c0001177983 */ /* 0x000ea60000300800 */
[----:B------:R-:W0:Y:S04]  /*61240*/  LDSM.16.MT88.4 R12, [R0+0x4000] ;  /* 0x00400000000c783b */ /* 0x000e280000004200 */
[----:B--2---:R1:W-:Y:S01]  /*61250*/  STL.64 [R1+0x4ef8], R22 ;  /* 0x004ef81601007387 */ /* 0x0043e20000100a00 */
[----:B---3--:R-:W-:Y:S03]  /*61260*/  STL.64 [R1+0x4ef0], R20 ;  /* 0x004ef01401007387 */ /* 0x008fe60000100a00 */
[----:B-1----:R-:W2:Y:S04]  /*61270*/  LDL.64 R22, [R1+0x98] ;  /* 0x0000980001167983 */ /* 0x002ea80000100a00 */
[----:B--2---:R1:W-:Y:S04]  /*61280*/  STL.64 [R1+0x4f10], R22 ;  /* 0x004f101601007387 */ /* 0x0043e80000100a00 */
[----:B-1----:R-:W2:Y:S04]  /*61290*/  LDL.64 R22, [R1+0xa8] ;  /* 0x0000a80001167983 */ /* 0x002ea80000100a00 */
[----:B--2---:R1:W-:Y:S01]  /*612a0*/  STL.64 [R1+0x4f18], R22 ;  /* 0x004f181601007387 */ /* 0x0043e20000100a00 */
[----:B------:R-:W2:Y:S02]  /*612b0*/  LDL.LU R20, [R1+0x550] ;  /* 0x0005500001147983 */ /* 0x000ea40000300800 */
[----:B------:R-:W2:Y:S01]  /*612c0*/  LDL.LU R21, [R1+0x554] ;  /* 0x0005540001157983 */ /* 0x000ea20000300800 */
[----:B-1----:R-:W3:Y:S01]  /*612d0*/  LDL.LU R22, [R1+0x558] ;  /* 0x0005580001167983 */ /* 0x002ee20000300800 */
[----:B------:R-:W3:Y:S03]  /*612e0*/  LDL.LU R23, [R1+0x55c] ;  /* 0x00055c0001177983 */ /* 0x000ee60000300800 */
[----:B---3--:R4:W-:Y:S01]  /*612f0*/  STL.64 [R1+0x4f28], R22 ;  /* 0x004f281601007387 */ /* 0x0089e20000100a00 */
[----:B--2---:R1:W-:Y:S02]  /*61300*/  STL.64 [R1+0x4f20], R20 ;  /* 0x004f201401007387 */ /* 0x0043e40000100a00 */
[----:B----4-:R-:W-:-:S02]  /*61310*/  IMAD.MOV.U32 R22, RZ, RZ, R25 ;  /* 0x000000ffff167224 */ /* 0x010fc400078e0019 */
[----:B------:R-:W-:-:S05]  /*61320*/  IMAD.MOV.U32 R23, RZ, RZ, R24 ;  /* 0x000000ffff177224 */ /* 0x000fca00078e0018 */
[----:B------:R2:W-:Y:S01]  /*61330*/  STL.64 [R1+0x4f40], R22 ;  /* 0x004f401601007387 */ /* 0x0005e20000100a00 */
[----:B-1----:R-:W3:Y:S02]  /*61340*/  LDL.LU R20, [R1+0x570] ;  /* 0x0005700001147983 */ /* 0x002ee40000300800 */
[----:B------:R-:W3:Y:S01]  /*61350*/  LDL.LU R21, [R1+0x574] ;  /* 0x0005740001157983 */ /* 0x000ee20000300800 */
[----:B--2---:R-:W3:Y:S01]  /*61360*/  LDL.LU R22, [R1+0x578] ;  /* 0x0005780001167983 */ /* 0x004ee20000300800 */
[----:B------:R-:W3:Y:S02]  /*61370*/  LDL.LU R23, [R1+0x57c] ;  /* 0x00057c0001177983 */ /* 0x000ee40000300800 */
[----:B------:R-:W2:Y:S02]  /*61380*/  LDL.64 R6, [R1+0x78] ;  /* 0x0000780001067983 */ /* 0x000ea40000100a00 */
[----:B--2---:R-:W-:Y:S01]  /*61390*/  STL.64 [R1+0x4f08], R6 ;  /* 0x004f080601007387 */ /* 0x004fe20000100a00 */
[----:B------:R1:W-:Y:S03]  /*613a0*/  STL.64 [R1+0x4f00], R4 ;  /* 0x004f000401007387 */ /* 0x0003e60000100a00 */
[----:B-1----:R-:W2:Y:S01]  /*613b0*/  LDL.LU R4, [R1+0x530] ;  /* 0x0005300001047983 */ /* 0x002ea20000300800 */
[----:B------:R-:W2:Y:S02]  /*613c0*/  LDL.LU R5, [R1+0x534] ;  /* 0x0005340001057983 */ /* 0x000ea40000300800 */
[----:B------:R-:W4:Y:S02]  /*613d0*/  LDL.LU R6, [R1+0x538] ;  /* 0x0005380001067983 */ /* 0x000f240000300800 */
[----:B------:R-:W4:Y:S01]  /*613e0*/  LDL.LU R7, [R1+0x53c] ;  /* 0x00053c0001077983 */ /* 0x000f220000300800 */
[C---:B---3--:R-:W-:Y:S01]  /*613f0*/  HMMA.16816.F32.BF16 R20, R16.reuse, R26, R20 ;  /* 0x0000001a1014723c */ /* 0x048fe20000041814 */
[----:B----4-:R-:W-:Y:S01]  /*61400*/  STL.64 [R1+0x4f38], R6 ;  /* 0x004f380601007387 */ /* 0x010fe20000100a00 */
[----:B--2---:R1:W-:Y:S03]  /*61410*/  STL.64 [R1+0x4f30], R4 ;  /* 0x004f300401007387 */ /* 0x0043e60000100a00 */
[----:B-1----:R-:W2:Y:S01]  /*61420*/  LDL.LU R4, [R1+0x560] ;  /* 0x0005600001047983 */ /* 0x002ea20000300800 */
[----:B------:R-:W2:Y:S02]  /*61430*/  LDL.LU R5, [R1+0x564] ;  /* 0x0005640001057983 */ /* 0x000ea40000300800 */
[----:B------:R-:W2:Y:S02]  /*61440*/  LDL.LU R6, [R1+0x568] ;  /* 0x0005680001067983 */ /* 0x000ea40000300800 */
[----:B------:R-:W2:Y:S01]  /*61450*/  LDL.LU R7, [R1+0x56c] ;  /* 0x00056c0001077983 */ /* 0x000ea20000300800 */
[----:B------:R-:W-:Y:S01]  /*61460*/  STL.64 [R1+0x4ed0], R10 ;  /* 0x004ed00a01007387 */ /* 0x000fe20000100a00 */
[----:B------:R1:W-:Y:S03]  /*61470*/  STL.64 [R1+0x4ec8], R8 ;  /* 0x004ec80801007387 */ /* 0x0003e60000100a00 */
[----:B-1----:R-:W3:Y:S01]  /*61480*/  LDL.LU R8, [R1+0x510] ;  /* 0x0005100001087983 */ /* 0x002ee20000300800 */
[----:B------:R-:W3:Y:S02]  /*61490*/  LDL.LU R9, [R1+0x514] ;  /* 0x0005140001097983 */ /* 0x000ee40000300800 */
[----:B------:R-:W3:Y:S02]  /*614a0*/  LDL.LU R10, [R1+0x518] ;  /* 0x00051800010a7983 */ /* 0x000ee40000300800 */
[----:B------:R-:W3:Y:S01]  /*614b0*/  LDL.LU R11, [R1+0x51c] ;  /* 0x00051c00010b7983 */ /* 0x000ee20000300800 */
[----:B0-----:R0:W-:Y:S01]  /*614c0*/  STL.64 [R1+0x4d90], R14 ;  /* 0x004d900e01007387 */ /* 0x0011e20000100a00 */
[----:B------:R-:W-:Y:S03]  /*614d0*/  STL.64 [R1+0x4d88], R12 ;  /* 0x004d880c01007387 */ /* 0x000fe60000100a00 */
[----:B0-----:R-:W4:Y:S01]  /*614e0*/  LDL.64 R14, [R1+0xb8] ;  /* 0x0000b800010e7983 */ /* 0x001f220000100a00 */
        /* <DEDUP_REMOVED lines=9> */
[----:B0-----:R-:W4:Y:S01]  /*61580*/  LDL.LU.64 R22, [R1+0x4f28] ;  /* 0x004f280001167983 */ /* 0x001f220000300a00 */
[----:B------:R-:W4:Y:S02]  /*61590*/  LDL.LU.64 R20, [R1+0x4f20] ;  /* 0x004f200001147983 */ /* 0x000f240000300a00 */
[C---:B----4-:R-:W-:Y:S11]  /*615a0*/  HMMA.16816.F32.BF16 R20, R16.reuse, R14, R20 ;  /* 0x0000000e1014723c */ /* 0x050ff60000041814 */
[----:B------:R-:W-:Y:S11]  /*615b0*/  @!UPT UIADD3 URZ, URZ, URZ, URZ ;  /* 0x0000003f3f3ff290 */ /* 0x000ff6000fffe03f */
[----:B------:R-:W-:Y:S01]  /*615c0*/  @!UPT UIADD3 URZ, URZ, URZ, URZ ;  /* 0x0000003f3f3ff290 */ /* 0x000fe2000fffe03f */
[----:B------:R-:W-:Y:S01]  /*615d0*/  STL.64 [R1+0x1980], R20 ;  /* 0x0019801401007387 */ /* 0x000fe20000100a00 */
[----:B------:R0:W-:Y:S03]  /*615e0*/  STL.64 [R1+0x1988], R22 ;  /* 0x0019881601007387 */ /* 0x0001e60000100a00 */
[----:B0-----:R-:W4:Y:S01]  /*615f0*/  LDL.LU.64 R22, [R1+0x4f18] ;  /* 0x004f180001167983 */ /* 0x001f220000300a00 */
[----:B------:R0:W-:Y:S02]  /*61600*/  STL.64 [R1+0x4e08], R14 ;  /* 0x004e080e01007387 */ /* 0x0001e40000100a00 */
[----:B------:R-:W4:Y:S02]  /*61610*/  LDL.LU R12, [R1+0x540] ;  /* 0x00054000010c7983 */ /* 0x000f240000300800 */
[----:B------:R-:W4:Y:S01]  /*61620*/  LDL.LU R13, [R1+0x544] ;  /* 0x00054400010d7983 */ /* 0x000f220000300800 */
[----:B0-----:R-:W4:Y:S01]  /*61630*/  LDL.LU R14, [R1+0x548] ;  /* 0x00054800010e7983 */ /* 0x001f220000300800 */
[----:B------:R-:W4:Y:S02]  /*61640*/  LDL.LU R15, [R1+0x54c] ;  /* 0x00054c00010f7983 */ /* 0x000f240000300800 */
        /* <DEDUP_REMOVED lines=14> */
[----:B0-----:R-:W3:Y:S01]  /*61730*/  LDL.LU.64 R6, [R1+0x4f08] ;  /* 0x004f080001067983 */ /* 0x001ee20000300a00 */
[----:B------:R-:W2:Y:S02]  /*61740*/  LDL.LU.64 R4, [R1+0x4f00] ;  /* 0x004f000001047983 */ /* 0x000ea40000300a00 */
[----:B------:R-:W4:Y:S02]  /*61750*/  LDL.LU.64 R22, [R1+0x4ef8] ;  /* 0x004ef80001167983 */ /* 0x000f240000300a00 */
[----:B------:R-:W4:Y:S01]  /*61760*/  LDL.LU.64 R20, [R1+0x4ef0] ;  /* 0x004ef00001147983 */ /* 0x000f220000300a00 */
[----:B------:R-:W-:Y:S01]  /*61770*/  STL.64 [R1+0x4e38], R26 ;  /* 0x004e381a01007387 */ /* 0x000fe20000100a00 */
[----:B------:R0:W-:Y:S03]  /*61780*/  STL.64 [R1+0x4e30], R24 ;  /* 0x004e301801007387 */ /* 0x0001e60000100a00 */
[----:B0-----:R-:W2:Y:S01]  /*61790*/  LDL.LU R24, [R1+0xf0] ;  /* 0x0000f00001187983 */ /* 0x001ea20000300800 */
[----:B------:R-:W2:Y:S02]  /*617a0*/  LDL.LU R25, [R1+0xf4] ;  /* 0x0000f40001197983 */ /* 0x000ea40000300800 */
[----:B------:R-:W2:Y:S02]  /*617b0*/  LDL.LU R26, [R1+0xf8] ;  /* 0x0000f800011a7983 */ /* 0x000ea40000300800 */
[----:B------:R-:W2:Y:S02]  /*617c0*/  LDL.LU R27, [R1+0xfc] ;  /* 0x0000fc00011b7983 */ /* 0x000ea40000300800 */
[----:B--2---:R0:W-:Y:S01]  /*617d0*/  STL.64 [R1+0x4e48], R26 ;  /* 0x004e481a01007387 */ /* 0x0041e20000100a00 */
[----:B------:R-:W-:Y:S02]  /*617e0*/  STL.64 [R1+0x4e40], R24 ;  /* 0x004e401801007387 */ /* 0x000fe40000100a00 */
[----:B0-----:R-:W-:-:S02]  /*617f0*/  IMAD.MOV.U32 R26, RZ, RZ, R29 ;  /* 0x000000ffff1a7224 */ /* 0x001fc400078e001d */
[----:B------:R-:W-:-:S05]  /*61800*/  IMAD.MOV.U32 R27, RZ, RZ, R28 ;  /* 0x000000ffff1b7224 */ /* 0x000fca00078e001c */
[----:B------:R0:W-:Y:S02]  /*61810*/  STL.64 [R1+0x4e60], R26 ;  /* 0x004e601a01007387 */ /* 0x0001e40000100a00 */
[----:B0-----:R-:W-:Y:S02]  /*61820*/  IMAD.MOV.U32 R26, RZ, RZ, R5 ;  /* 0x000000ffff1a7224 */ /* 0x001fe400078e0005 */
[----:B------:R-:W-:-:S05]  /*61830*/  IMAD.MOV.U32 R27, RZ, RZ, R4 ;  /* 0x000000ffff1b7224 */ /* 0x000fca00078e0004 */
[----:B------:R0:W-:Y:S04]  /*61840*/  STL.64 [R1+0x4e78], R26 ;  /* 0x004e781a01007387 */ /* 0x0001e80000100a00 */
[----:B0-----:R-:W4:Y:S02]  /*61850*/  LDL.64 R26, [R1+0x88] ;  /* 0x00008800011a7983 */ /* 0x001f240000100a00 */
[C---:B----4-:R-:W-:Y:S01]  /*61860*/  HMMA.16816.F32.BF16 R20, R16.reuse, R26, R20 ;  /* 0x0000001a1014723c */ /* 0x050fe20000041814 */
[----:B------:R-:W-:Y:S02]  /*61870*/  IMAD.MOV.U32 R29, RZ, RZ, R26 ;  /* 0x000000ffff1d7224 */ /* 0x000fe400078e001a */
[----:B------:R-:W-:Y:S11]  /*61880*/  IMAD.MOV.U32 R28, RZ, RZ, R27 ;  /* 0x000000ffff1c7224 */ /* 0x000ff600078e001b */
[----:B------:R-:W-:Y:S09]  /*61890*/  @!UPT UIADD3 URZ, URZ, URZ, URZ ;  /* 0x0000003f3f3ff290 */ /* 0x000ff2000fffe03f */
[----:B------:R0:W-:Y:S01]  /*618a0*/  STL.64 [R1+0x1850], R20 ;  /* 0x0018501401007387 */ /* 0x0001e20000100a00 */
[----:B------:R-:W-:Y:S03]  /*618b0*/  STL.64 [R1+0x1858], R22 ;  /* 0x0018581601007387 */ /* 0x000fe60000100a00 */
[----:B0-----:R-:W2:Y:S01]  /*618c0*/  LDL.LU.64 R20, [R1+0x4ee8] ;  /* 0x004ee80001147983 */ /* 0x001ea20000300a00 */
[----:B------:R-:W4:Y:S01]  /*618d0*/  LDL.64 R26, [R1+0x48] ;  /* 0x00004800011a7983 */ /* 0x000f220000100a00 */
[----:B---3--:R-:W-:Y:S01]  /*618e0*/  HMMA.16816.F32.BF16 R8, R16, R6, R8 ;  /* 0x000000061008723c */ /* 0x008fe20000041808 */
[----:B------:R-:W-:Y:S02]  /*618f0*/  IMAD.MOV.U32 R15, RZ, RZ, R6 ;  /* 0x000000ffff0f7224 */ /* 0x000fe400078e0006 */
[----:B------:R-:W-:Y:S01]  /*61900*/  IMAD.MOV.U32 R14, RZ, RZ, R7 ;  /* 0x000000ffff0e7224 */ /* 0x000fe200078e0007 */
[----:B----4-:R-:W-:Y:S11]  /*61910*/  STL.64 [R1+0x4e90], R26 ;  /* 0x004e901a01007387 */ /* 0x010ff60000100a00 */
[----:B------:R-:W-:Y:S08]  /*61920*/  @!UPT UIADD3 URZ, URZ, URZ, URZ ;  /* 0x0000003f3f3ff290 */ /* 0x000ff0000fffe03f */
[----:B------:R-:W-:Y:S02]  /*61930*/  STL.64 [R1+0x1840], R8 ;  /* 0x0018400801007387 */ /* 0x000fe40000100a00 */
[----:B------:R2:W-:Y:S02]  /*61940*/  STL.64 [R1+0x1848], R10 ;  /* 0x0018480a01007387 */ /* 0x0005e40000100a00 */
[----:B------:R-:W3:Y:S01]  /*61950*/  LDL.LU R4, [R1+0x4f0] ;  /* 0x0004f00001047983 */ /* 0x000ee20000300800 */
[----:B------:R-:W3:Y:S01]  /*61960*/  LDL.LU R5, [R1+0x4f4] ;  /* 0x0004f40001057983 */ /* 0x000ee20000300800 */
[----:B------:R-:W4:Y:S02]  /*61970*/  LDL.LU R6, [R1+0x4f8] ;  /* 0x0004f80001067983 */ /* 0x000f240000300800 */
[----:B------:R-:W4:Y:S02]  /*61980*/  LDL.LU R7, [R1+0x4fc] ;  /* 0x0004fc0001077983 */ /* 0x000f240000300800 */
[----:B--2---:R-:W-:-:S02]  /*61990*/  IMAD.MOV.U32 R11, RZ, RZ, R20 ;  /* 0x000000ffff0b7224 */ /* 0x004fc400078e0014 */
[----:B------:R-:W-:Y:S01]  /*619a0*/  IMAD.MOV.U32 R10, RZ, RZ, R21 ;  /* 0x000000ffff0a7224 */ /* 0x000fe200078e0015 */
[----:B----4-:R-:W-:Y:S01]  /*619b0*/  STL.64 [R1+0x4ee0], R6 ;  /* 0x004ee00601007387 */ /* 0x010fe20000100a00 */
[----:B---3--:R0:W-:Y:S03]  /*619c0*/  STL.64 [R1+0x4ed8], R4 ;  /* 0x004ed80401007387 */ /* 0x0081e60000100a00 */
        /* <DEDUP_REMOVED lines=8> */
[----:B------:R-:W4:Y:S04]  /*61a50*/  LDL R26, [R1+0x58] ;  /* 0x00005800011a7983 */ /* 0x000f280000100800 */
[----:B------:R-:W4:Y:S01]  /*61a60*/  LDL R27, [R1+0x5c] ;  /* 0x00005c00011b7983 */ /* 0x000f220000100800 */
[----:B------:R-:W-:Y:S02]  /*61a70*/  STL.64 [R1+0x4e58], R14 ;  /* 0x004e580e01007387 */ /* 0x000fe40000100a00 */
[----:B------:R0:W-:Y:S02]  /*61a80*/  STL.64 [R1+0x4e50], R12 ;  /* 0x004e500c01007387 */ /* 0x0001e40000100a00 */
[----:B0-----:R-:W2:Y:S01]  /*61a90*/  LDL.LU R12, [R1+0x100] ;  /* 0x00010000010c7983 */ /* 0x001ea20000300800 */
[----:B------:R-:W2:Y:S02]  /*61aa0*/  LDL.LU R13, [R1+0x104] ;  /* 0x00010400010d7983 */ /* 0x000ea40000300800 */
[----:B------:R-:W2:Y:S02]  /*61ab0*/  LDL.LU R14, [R1+0x108] ;  /* 0x00010800010e7983 */ /* 0x000ea40000300800 */
[----:B------:R-:W2:Y:S02]  /*61ac0*/  LDL.LU R15, [R1+0x10c] ;  /* 0x00010c00010f7983 */ /* 0x000ea40000300800 */
[----:B--2---:R-:W-:Y:S01]  /*61ad0*/  STL.64 [R1+0x4e70], R14 ;  /* 0x004e700e01007387 */ /* 0x004fe20000100a00 */
[----:B------:R0:W-:Y:S03]  /*61ae0*/  STL.64 [R1+0x4e68], R12 ;  /* 0x004e680c01007387 */ /* 0x0001e60000100a00 */
[----:B0-----:R-:W2:Y:S01]  /*61af0*/  LDL.LU R12, [R1+0x110] ;  /* 0x00011000010c7983 */ /* 0x001ea20000300800 */
[----:B------:R-:W2:Y:S02]  /*61b00*/  LDL.LU R13, [R1+0x114] ;  /* 0x00011400010d7983 */ /* 0x000ea40000300800 */
[----:B------:R-:W2:Y:S02]  /*61b10*/  LDL.LU R14, [R1+0x118] ;  /* 0x00011800010e7983 */ /* 0x000ea40000300800 */
[----:B------:R-:W2:Y:S01]  /*61b20*/  LDL.LU R15, [R1+0x11c] ;  /* 0x00011c00010f7983 */ /* 0x000ea20000300800 */
[C---:B------:R-:W-:Y:S01]  /*61b30*/  HMMA.16816.F32.BF16 R8, R16.reuse, R10, R4 ;  /* 0x0000000a1008723c */ /* 0x040fe20000041804 */
[----:B--2---:R-:W-:Y:S01]  /*61b40*/  STL.64 [R1+0x4e88], R14 ;  /* 0x004e880e01007387 */ /* 0x004fe20000100a00 */
[----:B------:R0:W-:Y:S03]  /*61b50*/  STL.64 [R1+0x4e80], R12 ;  /* 0x004e800c01007387 */ /* 0x0001e60000100a00 */
[----:B0-----:R-:W2:Y:S01]  /*61b60*/  LDL.LU R12, [R1+0x120] ;  /* 0x00012000010c7983 */ /* 0x001ea20000300800 */
[----:B------:R-:W2:Y:S02]  /*61b70*/  LDL.LU R13, [R1+0x124] ;  /* 0x00012400010d7983 */ /* 0x000ea40000300800 */
[----:B------:R-:W2:Y:S02]  /*61b80*/  LDL.LU R14, [R1+0x128] ;  /* 0x00012800010e7983 */ /* 0x000ea40000300800 */
[----:B------:R-:W2:Y:S02]  /*61b90*/  LDL.LU R15, [R1+0x12c] ;  /* 0x00012c00010f7983 */ /* 0x000ea40000300800 */
[----:B--2---:R-:W-:Y:S01]  /*61ba0*/  STL.64 [R1+0x4ea0], R14 ;  /* 0x004ea00e01007387 */ /* 0x004fe20000100a00 */
[----:B------:R0:W-:Y:S03]  /*61bb0*/  STL.64 [R1+0x4e98], R12 ;  /* 0x004e980c01007387 */ /* 0x0001e60000100a00 */
[----:B0-----:R-:W4:Y:S01]  /*61bc0*/  LDL.LU R12, [R1+0x130] ;  /* 0x00013000010c7983 */ /* 0x001f220000300800 */
[----:B------:R-:W4:Y:S02]  /*61bd0*/  LDL.LU R13, [R1+0x134] ;  /* 0x00013400010d7983 */ /* 0x000f240000300800 */
[----:B------:R-:W4:Y:S02]  /*61be0*/  LDL.LU R14, [R1+0x138] ;  /* 0x00013800010e7983 */ /* 0x000f240000300800 */
[----:B------:R-:W4:Y:S01]  /*61bf0*/  LDL.LU R15, [R1+0x13c] ;  /* 0x00013c00010f7983 */ /* 0x000f220000300800 */
[----:B------:R-:W2:Y:S01]  /*61c00*/  LDL.LU.64 R6, [R1+0x4ee0] ;  /* 0x004ee00001067983 */ /* 0x000ea20000300a00 */
[----:B------:R-:W2:Y:S02]  /*61c10*/  LDL.LU.64 R4, [R1+0x4ed8] ;  /* 0x004ed80001047983 */ /* 0x000ea40000300a00 */
[----:B------:R-:W-:Y:S02]  /*61c20*/  STL.64 [R1+0x1830], R8 ;  /* 0x0018300801007387 */ /* 0x000fe40000100a00 */
[----:B------:R0:W-:Y:S02]  /*61c30*/  STL.64 [R1+0x1838], R10 ;  /* 0x0018380a01007387 */ /* 0x0001e40000100a00 */
[----:B0-----:R-:W2:Y:S01]  /*61c40*/  LDL.LU.64 R10, [R1+0x4ed0] ;  /* 0x004ed000010a7983 */ /* 0x001ea20000300a00 */
[----:B------:R-:W3:Y:S01]  /*61c50*/  LDL.LU.64 R8, [R1+0x4ec8] ;  /* 0x004ec80001087983 */ /* 0x000ee20000300a00 */
[C---:B--2---:R-:W-:Y:S11]  /*61c60*/  HMMA.16816.F32.BF16 R4, R16.reuse, R10, R4 ;  /* 0x0000000a1004723c */ /* 0x044ff60000041804 */
[----:B------:R-:W-:Y:S11]  /*61c70*/  @!UPT UIADD3 URZ, URZ, URZ, URZ ;  /* 0x0000003f3f3ff290 */ /* 0x000ff6000fffe03f */
[----:B------:R-:W-:Y:S01]  /*61c80*/  @!UPT UIADD3 URZ, URZ, URZ, URZ ;  /* 0x0000003f3f3ff290 */ /* 0x000fe2000fffe03f */
[----:B------:R-:W-:Y:S01]  /*61c90*/  STL.64 [R1+0x1820], R4 ;  /* 0x0018200401007387 */ /* 0x000fe20000100a00 */
[----:B------:R0:W-:Y:S03]  /*61ca0*/  STL.64 [R1+0x1828], R6 ;  /* 0x0018280601007387 */ /* 0x0001e60000100a00 */
[----:B0-----:R-:W3:Y:S01]  /*61cb0*/  LDL.LU.64 R6, [R1+0x4ec0] ;  /* 0x004ec00001067983 */ /* 0x001ee20000300a00 */
[----:B------:R-:W2:Y:S02]  /*61cc0*/  LDL.LU.64 R4, [R1+0x4eb8] ;  /* 0x004eb80001047983 */ /* 0x000ea40000300a00 */
[----:B------:R-:W-:Y:S01]  /*61cd0*/  STL.64 [R1+0x4da8], R10 ;  /* 0x004da80a01007387 */ /* 0x000fe20000100a00 */
[----:B---3--:R-:W-:Y:S01]  /*61ce0*/  HMMA.16816.F32.BF16 R16, R16, R6, R20 ;  /* 0x000000061010723c */ /* 0x008fe20000041814 */
[----:B------:R-:W4:Y:S01]  /*61cf0*/  LDL.LU.64 R22, [R1+0x4eb0] ;  /* 0x004eb00001167983 */ /* 0x000f220000300a00 */
[----:B------:R-:W4:Y:S11]  /*61d00*/  LDL.LU.64 R20, [R1+0x4ea8] ;  /* 0x004ea80001147983 */ /* 0x000f360000300a00 */
        /* <DEDUP_REMOVED lines=8> */
[----:B--2---:R-:W-:Y:S01]  /*61d90*/  STL.64 [R1+0x4d98], R4 ;  /* 0x004d980401007387 */ /* 0x004fe20000100a00 */
[C---:B----4-:R-:W-:Y:S02]  /*61da0*/  HMMA.16816.F32.BF16 R24, R20.reuse, R26, R12 ;  /* 0x0000001a1418723c */ /* 0x050fe4000004180c */
[----:B------:R-:W2:Y:S01]  /*61db0*/  LDL.LU.64 R14, [R1+0x4ea0] ;  /* 0x004ea000010e7983 */ /* 0x000ea20000300a00 */
[----:B------:R-:W2:Y:S11]  /*61dc0*/  LDL.LU.64 R12, [R1+0x4e98] ;  /* 0x004e9800010c7983 */ /* 0x000eb60000300a00 */
[----:B------:R-:W-:Y:S09]  /*61dd0*/  @!UPT UIADD3 URZ, URZ, URZ, URZ ;  /* 0x0000003f3f3ff290 */ /* 0x000ff2000fffe03f */
[----:B------:R-:W-:Y:S01]  /*61de0*/  STL.64 [R1+0x1b00], R24 ;  /* 0x001b001801007387 */ /* 0x000fe20000100a00 */
[----:B------:R0:W-:Y:S03]  /*61df0*/  STL.64 [R1+0x1b08], R26 ;  /* 0x001b081a01007387 */ /* 0x0001e60000100a00 */
[----:B0-----:R-:W2:Y:S01]  /*61e00*/  LDL.LU.64 R26, [R1+0x4e90] ;  /* 0x004e9000011a7983 */ /* 0x001ea20000300a00 */
[----:B------:R-:W-:Y:S02]  /*61e10*/  IMAD.MOV.U32 R6, RZ, RZ, R3 ;  /* 0x000000ffff067224 */ /* 0x000fe400078e0003 */
[----:B------:R-:W-:Y:S01]  /*61e20*/  IMAD.MOV.U32 R7, RZ, RZ, R2 ;  /* 0x000000ffff077224 */ /* 0x000fe200078e0002 */
        /* <DEDUP_REMOVED lines=18> */
[----:B------:R-:W4:Y:S11]  /*61f50*/  LDL.LU.64 R12, [R1+0x4e50] ;  /* 0x004e5000010c7983 */ /* 0x000f360000300a00 */
[----:B------:R-:W-:Y:S09]  /*61f60*/  @!UPT UIADD3 URZ, URZ, URZ, URZ ;  /* 0x0000003f3f3ff290 */ /* 0x000ff2000fffe03f */
[----:B------:R-:W-:Y:S01]  /*61f70*/  STL.64 [R1+0x1ad0], R24 ;  /* 0x001ad01801007387 */ /* 0x000fe20000100a00 */
[----:B------:R0:W-:Y:S03]  /*61f80*/  STL.64 [R1+0x1ad8], R26 ;  /* 0x001ad81a01007387 */ /* 0x0001e60000100a00 */
[----:B0-----:R-:W2:Y:S01]  /*61f90*/  LDL.LU.64 R26, [R1+0x4e48] ;  /* 0x004e4800011a7983 */ /* 0x001ea20000300a00 */
[----:B------:R-:W2:Y:S02]  /*61fa0*/  LDL.LU.64 R24, [R1+0x4e40] ;  /* 0x004e400001187983 */ /* 0x000ea40000300a00 */
[----:B------:R-:W-:Y:S02]  /*61fb0*/  IMAD.MOV.U32 R10, RZ, RZ, R9 ;  /* 0x000000ffff0a7224 */ /* 0x000fe400078e0009 */
[----:B------:R-:W-:Y:S01]  /*61fc0*/  IMAD.MOV.U32 R11, RZ, RZ, R8 ;  /* 0x000000ffff0b7224 */ /* 0x000fe200078e0008 */
[C---:B--2---:R-:W-:Y:S01]  /*61fd0*/  HMMA.16816.F32.BF16 R4, R20.reuse, R6, R24 ;  /* 0x000000061404723c */ /* 0x044fe20000041818 */
[----:B------:R-:W2:Y:S01]  /*61fe0*/  LDL.LU.64 R26, [R1+0x4e38] ;  /* 0x004e3800011a7983 */ /* 0x000ea20000300a00 */
[----:B------:R-:W2:Y:S11]  /*61ff0*/  LDL.LU.64 R24, [R1+0x4e30] ;  /* 0x004e300001187983 */ /* 0x000eb60000300a00 */
[----:B------:R-:W-:Y:S10]  /*62000*/  @!UPT UIADD3 URZ, URZ, URZ, URZ ;  /* 0x0000003f3f3ff290 */ /* 0x000ff4000fffe03f */
[----:B------:R-:W-:Y:S01]  /*62010*/  STL.64 [R1+0x1ac0], R4 ;  /* 0x001ac00401007387 */ /* 0x000fe20000100a00 */
[----:B------:R3:W-:Y:S02]  /*62020*/  STL.64 [R1+0x1ac8], R6 ;  /* 0x001ac80601007387 */ /* 0x0007e40000100a00 */
[----:B------:R-:W2:Y:S01]  /*62030*/  LDL.LU R8, [R1+0x470] ;  /* 0x0004700001087983 */ /* 0x000ea20000300800 */
[----:B---3--:R-:W-:Y:S01]  /*62040*/  HMMA.16816.F32.BF16 R4, R20, R10, R16 ;  /* 0x0000000a1404723c */ /* 0x008fe20000041810 */
[----:B------:R-:W0:Y:S11]  /*62050*/  LDSM.16.MT88.4 R16, [R0+0x4080] ;  /* 0x004080000010783b */ /* 0x000e360000004200 */
[----:B------:R-:W-:Y:S11]  /*62060*/  @!UPT UIADD3 URZ, URZ, URZ, URZ ;  /* 0x0000003f3f3ff290 */ /* 0x000ff6000fffe03f */
[----:B------:R-:W-:Y:S01]  /*62070*/  STL.64 [R1+0x1ab0], R4 ;  /* 0x001ab00401007387 */ /* 0x000fe20000100a00 */
[----:B------:R-:W-:Y:S02]  /*62080*/  STL.64 [R1+0x1ab8], R6 ;  /* 0x001ab80601007387 */ /* 0x000fe40000100a00 */
[----:B------:R-:W2:Y:S02]  /*62090*/  LDL.LU R9, [R1+0x474] ;  /* 0x0004740001097983 */ /* 0x000ea40000300800 */
[----:B------:R-:W3:Y:S01]  /*620a0*/  LDL.LU R10, [R1+0x478] ;  /* 0x00047800010a7983 */ /* 0x000ee20000300800 */
[----:B------:R-:W3:Y:S04]  /*620b0*/  LDL.LU R11, [R1+0x47c] ;  /* 0x00047c00010b7983 */ /* 0x000ee80000300800 */
[----:B---3--:R1:W-:Y:S01]  /*620c0*/  STL.64 [R1+0x4db8], R10 ;  /* 0x004db80a01007387 */ /* 0x0083e20000100a00 */
[----:B--2---:R2:W-:Y:S02]  /*620d0*/  STL.64 [R1+0x4db0], R8 ;  /* 0x004db00801007387 */ /* 0x0045e40000100a00 */
[----:B-1----:R-:W-:-:S02]  /*620e0*/  IMAD.MOV.U32 R10, RZ, RZ, R15 ;  /* 0x000000ffff0a7224 */ /* 0x002fc400078e000f */
[----:B------:R-:W-:-:S05]  /*620f0*/  IMAD.MOV.U32 R11, RZ, RZ, R14 ;  /* 0x000000ffff0b7224 */ /* 0x000fca00078e000e */
[----:B------:R1:W-:Y:S01]  /*62100*/  STL.64 [R1+0x4dc8], R10 ;  /* 0x004dc80a01007387 */ /* 0x0003e20000100a00 */
[----:B--2---:R-:W2:Y:S02]  /*62110*/  LDL.LU R8, [R1+0x490] ;  /* 0x0004900001087983 */ /* 0x004ea40000300800 */
[----:B------:R-:W2:Y:S01]  /*62120*/  LDL.LU R9, [R1+0x494] ;  /* 0x0004940001097983 */ /* 0x000ea20000300800 */
[----:B-1----:R-:W3:Y:S01]  /*62130*/  LDL.LU R10, [R1+0x498] ;  /* 0x00049800010a7983 */ /* 0x002ee20000300800 */
[----:B------:R-:W3:Y:S02]  /*62140*/  LDL.LU R11, [R1+0x49c] ;  /* 0x00049c00010b7983 */ /* 0x000ee40000300800 */
[----:B------:R-:W2:Y:S02]  /*62150*/  LDL.LU R4, [R1+0x4c0] ;  /* 0x0004c00001047983 */ /* 0x000ea40000300800 */
[----:B------:R-:W2:Y:S01]  /*62160*/  LDL.LU R5, [R1+0x4c4] ;  /* 0x0004c40001057983 */ /* 0x000ea20000300800 */
[----:B------:R-:W2:Y:S01]  /*62170*/  LDL.LU R6, [R1+0x4c8] ;  /* 0x0004c80001067983 */ /* 0x000ea20000300800 */
[----:B------:R-:W2:Y:S03]  /*62180*/  LDL.LU R7, [R1+0x4cc] ;  /* 0x0004cc0001077983 */ /* 0x000ea60000300800 */
[----:B--2---:R-:W-:Y:S01]  /*62190*/  STL.64 [R1+0x4e18], R6 ;  /* 0x004e180601007387 */ /* 0x004fe20000100a00 */
[----:B------:R1:W-:Y:S03]  /*621a0*/  STL.64 [R1+0x4e10], R4 ;  /* 0x004e100401007387 */ /* 0x0003e60000100a00 */
[----:B-1----:R-:W2:Y:S01]  /*621b0*/  LDL.LU R4, [R1+0x4d0] ;  /* 0x0004d00001047983 */ /* 0x002ea20000300800 */
[----:B------:R-:W2:Y:S02]  /*621c0*/  LDL.LU R5, [R1+0x4d4] ;  /* 0x0004d40001057983 */ /* 0x000ea40000300800 */
[----:B------:R-:W2:Y:S02]  /*621d0*/  LDL.LU R6, [R1+0x4d8] ;  /* 0x0004d80001067983 */ /* 0x000ea40000300800 */
[----:B------:R-:W2:Y:S02]  /*621e0*/  LDL.LU R7, [R1+0x4dc] ;  /* 0x0004dc0001077983 */ /* 0x000ea40000300800 */
[----:B--2---:R-:W-:Y:S01]  /*621f0*/  STL.64 [R1+0x4e28], R6 ;  /* 0x004e280601007387 */ /* 0x004fe20000100a00 */
[----:B------:R1:W-:Y:S03]  /*62200*/  STL.64 [R1+0x4e20], R4 ;  /* 0x004e200401007387 */ /* 0x0003e60000100a00 */
[----:B-1----:R-:W2:Y:S01]  /*62210*/  LDL.LU R4, [R1+0x4e0] ;  /* 0x0004e00001047983 */ /* 0x002ea20000300800 */
[----:B------:R-:W2:Y:S02]  /*62220*/  LDL.LU R5, [R1+0x4e4] ;  /* 0x0004e40001057983 */ /* 0x000ea40000300800 */
[----:B------:R-:W2:Y:S02]  /*62230*/  LDL.LU R6, [R1+0x4e8] ;  /* 0x0004e80001067983 */ /* 0x000ea40000300800 */
[----:B------:R-:W2:Y:S01]  /*62240*/  LDL.LU R7, [R1+0x4ec] ;  /* 0x0004ec0001077983 */ /* 0x000ea20000300800 */
[----:B------:R-:W2:Y:S01]  /*62250*/  LDL.64 R14, [R1+0xc8] ;  /* 0x0000c800010e7983 */ /* 0x000ea20000100a00 */
[----:B---3--:R1:W-:Y:S02]  /*62260*/  STL.64 [R1+0x4dd8], R10 ;  /* 0x004dd80a01007387 */ /* 0x0083e40000100a00 */
[----:B------:R-:W-:Y:S02]  /*62270*/  STL.64 [R1+0x4dd0], R8 ;  /* 0x004dd00801007387 */ /* 0x000fe40000100a00 */
[----:B-1----:R-:W-:-:S02]  /*62280*/  IMAD.MOV.U32 R10, RZ, RZ, R25 ;  /* 0x000000ffff0a7224 */ /* 0x002fc400078e0019 */
[----:B------:R-:W-:-:S05]  /*62290*/  IMAD.MOV.U32 R11, RZ, RZ, R24 ;  /* 0x000000ffff0b7224 */ /* 0x000fca00078e0018 */
[----:B------:R-:W-:Y:S01]  /*622a0*/  STL.64 [R1+0x4df0], R10 ;  /* 0x004df00a01007387 */ /* 0x000fe20000100a00 */
[----:B------:R-:W-:Y:S02]  /*622b0*/  STL [R1+0x4d2c], R0 ;  /* 0x004d2c0001007387 */ /* 0x000fe40000100800 */
[----:B0-----:R0:W-:Y:S02]  /*622c0*/  STL.64 [R1+0x4c98], R18 ;  /* 0x004c981201007387 */ /* 0x0011e40000100a00 */
[----:B------:R1:W-:Y:S01]  /*622d0*/  STL.64 [R1+0x4c90], R16 ;  /* 0x004c901001007387 */ /* 0x0003e20000100a00 */
[----:B0-----:R-:W3:Y:S04]  /*622e0*/  LDL.64 R18, [R1+0x68] ;  /* 0x0000680001127983 */ /* 0x001ee80000100a00 */
[----:B---3--:R0:W-:Y:S01]  /*622f0*/  STL.64 [R1+0x4dc0], R18 ;  /* 0x004dc01201007387 */ /* 0x0081e20000100a00 */
[----:B-1----:R-:W3:Y:S02]  /*62300*/  LDL.LU R16, [R1+0x480] ;  /* 0x0004800001107983 */ /* 0x002ee40000300800 */
[----:B------:R-:W3:Y:S01]  /*62310*/  LDL.LU R17, [R1+0x484] ;  /* 0x0004840001117983 */ /* 0x000ee20000300800 */
[----:B0-----:R-:W3:Y:S01]  /*62320*/  LDL.LU R18, [R1+0x488] ;  /* 0x0004880001127983 */ /* 0x001ee20000300800 */
[----:B------:R-:W3:Y:S01]  /*62330*/  LDL.LU R19, [R1+0x48c] ;  /* 0x00048c0001137983 */ /* 0x000ee20000300800 */
[----:B--2---:R-:W-:Y:S02]  /*62340*/  HMMA.16816.F32.BF16 R4, R20, R26, R4 ;  /* 0x0000001a1404723c */ /* 0x004fe40000041804 */
[----:B---3--:R-:W-:Y:S01]  /*62350*/  STL.64 [R1+0x4de8], R18 ;  /* 0x004de81201007387 */ /* 0x008fe20000100a00 */
[----:B------:R0:W-:Y:S03]  /*62360*/  STL.64 [R1+0x4de0], R16 ;  /* 0x004de01001007387 */ /* 0x0001e60000100a00 */
        /* <DEDUP_REMOVED lines=10> */
[----:B------:R-:W-:Y:S01]  /*62410*/  STL.64 [R1+0x1aa0], R4 ;  /* 0x001aa00401007387 */ /* 0x000fe20000100a00 */
[----:B------:R0:W-:Y:S03]  /*62420*/  STL.64 [R1+0x1aa8], R6 ;  /* 0x001aa80601007387 */ /* 0x0001e60000100a00 */
[----:B0-----:R-:W3:Y:S01]  /*62430*/  LDL.LU.64 R6, [R1+0x4e28] ;  /* 0x004e280001067983 */ /* 0x001ee20000300a00 */
[----:B------:R-:W3:Y:S02]  /*62440*/  LDL.LU.64 R4, [R1+0x4e20] ;  /* 0x004e200001047983 */ /* 0x000ee40000300a00 */
[----:B------:R-:W-:-:S02]  /*62450*/  IMAD.MOV.U32 R0, RZ, RZ, R14 ;  /* 0x000000ffff007224 */ /* 0x000fc400078e000e */
[----:B------:R-:W-:Y:S01]  /*62460*/  IMAD.MOV.U32 R25, RZ, RZ, R15 ;  /* 0x000000ffff197224 */ /* 0x000fe200078e000f */
        /* <DEDUP_REMOVED lines=8> */
[----:B----4-:R-:W-:Y:S02]  /*624f0*/  IMAD.MOV.U32 R11, RZ, RZ, R12 ;  /* 0x000000ffff0b7224 */ /* 0x010fe400078e000c */
[----:B------:R-:W4:Y:S01]  /*62500*/  LDL.LU R12, [R1+0xd0] ;  /* 0x0000d000010c7983 */ /* 0x000f220000300800 */
[----:B------:R-:W-:Y:S01]  /*62510*/  IMAD.MOV.U32 R10, RZ, RZ, R13 ;  /* 0x000000ffff0a7224 */ /* 0x000fe200078e000d */
[C---:B---3--:R-:W-:Y:S01]  /*62520*/  HMMA.16816.F32.BF16 R4, R20.reuse, R14, R4 ;  /* 0x0000000e1404723c */ /* 0x048fe20000041804 */
[----:B------:R-:W-:Y:S11]  /*62530*/  IMAD.MOV.U32 R24, RZ, RZ, R15 ;  /* 0x000000ffff187224 */ /* 0x000ff600078e000f */
[----:B------:R-:W-:Y:S11]  /*62540*/  @!UPT UIADD3 URZ, URZ, URZ, URZ ;  /* 0x0000003f3f3ff290 */ /* 0x000ff6000fffe03f */
[----:B------:R0:W-:Y:S01]  /*62550*/  STL.64 [R1+0x1a80], R4 ;  /* 0x001a800401007387 */ /* 0x0001e20000100a00 */
[----:B------:R1:W-:Y:S02]  /*62560*/  STL.64 [R1+0x1a88], R6 ;  /* 0x001a880601007387 */ /* 0x0003e40000100a00 */
[----:B------:R-:W4:Y:S02]  /*62570*/  LDL.LU R13, [R1+0xd4] ;  /* 0x0000d400010d7983 */ /* 0x000f240000300800 */
[----:B------:R-:W4:Y:S01]  /*62580*/  LDL.LU R14, [R1+0xd8] ;  /* 0x0000d800010e7983 */ /* 0x000f220000300800 */
[----:B------:R-:W4:Y:S04]  /*62590*/  LDL.LU R15, [R1+0xdc] ;  /* 0x0000dc00010f7983 */ /* 0x000f280000300800 */
[----:B0-----:R-:W3:Y:S01]  /*625a0*/  LDL.LU R4, [R1+0x460] ;  /* 0x0004600001047983 */ /* 0x001ee20000300800 */
[----:B------:R-:W3:Y:S02]  /*625b0*/  LDL.LU R5, [R1+0x464] ;  /* 0x0004640001057983 */ /* 0x000ee40000300800 */
[----:B-1----:R-:W3:Y:S02]  /*625c0*/  LDL.LU R6, [R1+0x468] ;  /* 0x0004680001067983 */ /* 0x002ee40000300800 */
[----:B------:R-:W3:Y:S01]  /*625d0*/  LDL.LU R7, [R1+0x46c] ;  /* 0x00046c0001077983 */ /* 0x000ee20000300800 */
[----:B------:R0:W-:Y:S01]  /*625e0*/  STL.64 [R1+0x4d38], R26 ;  /* 0x004d381a01007387 */ /* 0x0001e20000100a00 */
[----:B------:R-:W-:Y:S03]  /*625f0*/  STL.64 [R1+0x4d30], R24 ;  /* 0x004d301801007387 */ /* 0x000fe60000100a00 */
[----:B0-----:R-:W3:Y:S01]  /*62600*/  LDL.64 R26, [R1+0x28] ;  /* 0x00002800011a7983 */ /* 0x001ee20000100a00 */
[C---:B--2---:R-:W-:Y:S03]  /*62610*/  HMMA.16816.F32.BF16 R8, R20.reuse, R10, R16 ;  /* 0x0000000a1408723c */ /* 0x044fe60000041810 */
[----:B---3--:R0:W-:Y:S04]  /*62620*/  STL.64 [R1+0x4d48], R26 ;  /* 0x004d481a01007387 */ /* 0x0081e80000100a00 */
[----:B0-----:R-:W2:Y:S04]  /*62630*/  LDL.64 R26, [R1+0x38] ;  /* 0x00003800011a7983 */ /* 0x001ea80000100a00 */
[----:B--2---:R-:W-:Y:S01]  /*62640*/  STL.64 [R1+0x4d58], R26 ;  /* 0x004d581a01007387 */ /* 0x004fe20000100a00 */
[----:B------:R-:W2:Y:S02]  /*62650*/  LDL.LU.64 R18, [R1+0x4e00] ;  /* 0x004e000001127983 */ /* 0x000ea40000300a00 */
[----:B------:R-:W2:Y:S09]  /*62660*/  LDL.LU.64 R16, [R1+0x4df8] ;  /* 0x004df80001107983 */ /* 0x000eb20000300a00 */
[----:B------:R-:W-:Y:S01]  /*62670*/  STL.64 [R1+0x1a70], R8 ;  /* 0x001a700801007387 */ /* 0x000fe20000100a00 */
[----:B------:R0:W-:Y:S04]  /*62680*/  STL.64 [R1+0x1a78], R10 ;  /* 0x001a780a01007387 */ /* 0x0001e80000100a00 */
[----:B0-----:R-:W2:Y:S02]  /*62690*/  LDL.LU.64 R10, [R1+0x4df0] ;  /* 0x004df000010a7983 */ /* 0x001ea40000300a00 */
        /* <DEDUP_REMOVED lines=10> */
[----:B---3--:R-:W-:Y:S01]  /*62740*/  HMMA.16816.F32.BF16 R24, R20, R26, R8 ;  /* 0x0000001a1418723c */ /* 0x008fe20000041808 */
[----:B------:R-:W2:Y:S11]  /*62750*/  LDL.LU.64 R10, [R1+0x4dc8] ;  /* 0x004dc800010a7983 */ /* 0x000eb60000300a00 */
[----:B------:R-:W-:Y:S11]  /*62760*/  @!UPT UIADD3 URZ, URZ, URZ, URZ ;  /* 0x0000003f3f3ff290 */ /* 0x000ff6000fffe03f */
[----:B------:R-:W-:Y:S01]  /*62770*/  STL.64 [R1+0x1a50], R24 ;  /* 0x001a501801007387 */ /* 0x000fe20000100a00 */
[----:B------:R0:W-:Y:S02]  /*62780*/  STL.64 [R1+0x1a58], R26 ;  /* 0x001a581a01007387 */ /* 0x0001e40000100a00 */
[----:B0-----:R-:W-:Y:S02]  /*62790*/  IMAD.MOV.U32 R26, RZ, RZ, R3 ;  /* 0x000000ffff1a7224 */ /* 0x001fe400078e0003 */
[----:B------:R-:W-:-:S05]  /*627a0*/  IMAD.MOV.U32 R27, RZ, RZ, R2 ;  /* 0x000000ffff1b7224 */ /* 0x000fca00078e0002 */
[----:B------:R0:W-:Y:S04]  /*627b0*/  STL.64 [R1+0x4d70], R26 ;  /* 0x004d701a01007387 */ /* 0x0001e80000100a00 */
[----:B0-----:R-:W3:Y:S01]  /*627c0*/  LDL.64 R26, [R1+0x58] ;  /* 0x00005800011a7983 */ /* 0x001ee20000100a00 */
[C---:B--2---:R-:W-:Y:S03]  /*627d0*/  HMMA.16816.F32.BF16 R8, R20.reuse, R10, R16 ;  /* 0x0000000a1408723c */ /* 0x044fe60000041810 */
[----:B------:R-:W2:Y:S11]  /*627e0*/  LDL.LU.64 R18, [R1+0x4dc0] ;  /* 0x004dc00001127983 */ /* 0x000eb60000300a00 */
[----:B------:R-:W-:Y:S09]  /*627f0*/  @!UPT UIADD3 URZ, URZ, URZ, URZ ;  /* 0x0000003f3f3ff290 */ /* 0x000ff2000fffe03f */
[----:B------:R-:W-:Y:S01]  /*62800*/  STL.64 [R1+0x1a40], R8 ;  /* 0x001a400801007387 */ /* 0x000fe20000100a00 */
[----:B------:R0:W-:Y:S03]  /*62810*/  STL.64 [R1+0x1a48], R10 ;  /* 0x001a480a01007387 */ /* 0x0001e60000100a00 */
[----:B0-----:R-:W2:Y:S01]  /*62820*/  LDL.LU.64 R10, [R1+0x4db8] ;  /* 0x004db800010a7983 */ /* 0x001ea20000300a00 */
[----:B------:R-:W2:Y:S02]  /*62830*/  LDL.LU.64 R8, [R1+0x4db0] ;  /* 0x004db00001087983 */ /* 0x000ea40000300a00 */
[C---:B--2---:R-:W-:Y:S11]  /*62840*/  HMMA.16816.F32.BF16 R8, R20.reuse, R18, R8 ;  /* 0x000000121408723c */ /* 0x044ff60000041808 */
[----:B------:R-:W-:Y:S11]  /*62850*/  @!UPT UIADD3 URZ, URZ, URZ, URZ ;  /* 0x0000003f3f3ff290 */ /* 0x000ff6000fffe03f */
[----:B------:R-:W-:Y:S01]  /*62860*/  @!UPT UIADD3 URZ, URZ, URZ, URZ ;  /* 0x0000003f3f3ff290 */ /* 0x000fe2000fffe03f */
[----:B------:R-:W-:Y:S01]  /*62870*/  STL.64 [R1+0x1a30], R8 ;  /* 0x001a300801007387 */ /* 0x000fe20000100a00 */
[----:B------:R0:W-:Y:S03]  /*62880*/  STL.64 [R1+0x1a38], R10 ;  /* 0x001a380a01007387 */ /* 0x0001e60000100a00 */
[----:B0-----:R-:W2:Y:S01]  /*62890*/  LDL.LU.64 R10, [R1+0x4da8] ;  /* 0x004da800010a7983 */ /* 0x001ea20000300a00 */
[----:B------:R0:W-:Y:S02]  /*628a0*/  STL.64 [R1+0x4d50], R18 ;  /* 0x004d501201007387 */ /* 0x0001e40000100a00 */
[----:B------:R-:W2:Y:S02]  /*628b0*/  LDL.LU R16, [R1+0x8f0] ;  /* 0x0008f00001107983 */ /* 0x000ea40000300800 */
[----:B------:R-:W2:Y:S01]  /*628c0*/  LDL.LU R17, [R1+0x8f4] ;  /* 0x0008f40001117983 */ /* 0x000ea20000300800 */
[----:B0-----:R-:W2:Y:S01]  /*628d0*/  LDL.LU R18, [R1+0x8f8] ;  /* 0x0008f80001127983 */ /* 0x001ea20000300800 */
[----:B------:R-:W2:Y:S03]  /*628e0*/  LDL.LU R19, [R1+0x8fc] ;  /* 0x0008fc0001137983 */ /* 0x000ea60000300800 */
        /* <DEDUP_REMOVED lines=12> */
[----:B------:R-:W2:Y:S11]  /*629b0*/  LDL.LU R19, [R1+0x3ec] ;  /* 0x0003ec0001137983 */ /* 0x000eb60000300800 */
[----:B------:R-:W-:Y:S02]  /*629c0*/  @!UPT UIADD3 URZ, URZ, URZ, URZ ;  /* 0x0000003f3f3ff290 */ /* 0x000fe4000fffe03f */
[----:B------:R-:W-:Y:S01]  /*629d0*/  STL.64 [R1+0x1a20], R4 ;  /* 0x001a200401007387 */ /* 0x000fe20000100a00 */
[----:B------:R0:W-:Y:S03]  /*629e0*/  STL.64 [R1+0x1a28], R6 ;  /* 0x001a280601007387 */ /* 0x0001e60000100a00 */
[----:B0-----:R-:W4:Y:S01]  /*629f0*/  LDL.LU.64 R6, [R1+0x4da0] ;  /* 0x004da00001067983 */ /* 0x001f220000300a00 */
[----:B------:R-:W2:Y:S01]  /*62a00*/  LDL.LU.64 R4, [R1+0x4d98] ;  /* 0x004d980001047983 */ /* 0x000ea20000300a00 */
[----:B----4-:R-:W-:Y:S02]  /*62a10*/  HMMA.16816.F32.BF16 R20, R20, R6, R12 ;  /* 0x000000061414723c */ /* 0x010fe4000004180c */
[----:B------:R-:W2:Y:S01]  /*62a20*/  LDL.LU.64 R14, [R1+0x4d90] ;  /* 0x004d9000010e7983 */ /* 0x000ea20000300a00 */
[----:B------:R-:W2:Y:S11]  /*62a30*/  LDL.LU.64 R12, [R1+0x4d88] ;  /* 0x004d8800010c7983 */ /* 0x000eb60000300a00 */
[----:B------:R-:W-:Y:S09]  /*62a40*/  @!UPT UIADD3 URZ, URZ, URZ, URZ ;  /* 0x0000003f3f3ff290 */ /* 0x000ff2000fffe03f */
[----:B------:R-:W-:Y:S01]  /*62a50*/  STL.64 [R1+0x1a10], R20 ;  /* 0x001a101401007387 */ /* 0x000fe20000100a00 */
[----:B------:R0:W-:Y:S03]  /*62a60*/  STL.64 [R1+0x1a18], R22 ;  /* 0x001a181601007387 */ /* 0x0001e60000100a00 */
[----:B0-----:R-:W4:Y:S01]  /*62a70*/  LDL.64 R22, [R1+0x8] ;  /* 0x0000080001167983 */ /* 0x001f220000100a00 */
[----:B---3--:R-:W-:Y:S02]  /*62a80*/  IMAD.MOV.U32 R9, RZ, RZ, R26 ;  /* 0x000000ffff097224 */ /* 0x008fe400078e001a */
[----:B------:R-:W-:Y:S01]  /*62a90*/  IMAD.MOV.U32 R8, RZ, RZ, R27 ;  /* 0x000000ffff087224 */ /* 0x000fe200078e001b */
[C---:B--2---:R-:W-:Y:S01]  /*62aa0*/  HMMA.16816.F32.BF16 R16, R12.reuse, R26, R16 ;  /* 0x0000001a0c10723c */ /* 0x044fe20000041810 */
[----:B----4-:R0:W-:Y:S01]  /*62ab0*/  STL.64 [R1+0x4d40], R22 ;  /* 0x004d401601007387 */ /* 0x0101e20000100a00 */
[----:B------:R-:W2:Y:S02]  /*62ac0*/  LDL.LU R20, [R1+0x900] ;  /* 0x0009000001147983 */ /* 0x000ea40000300800 */
[----:B------:R-:W2:Y:S01]  /*62ad0*/  LDL.LU R21, [R1+0x904] ;  /* 0x0009040001157983 */ /* 0x000ea20000300800 */
[----:B0-----:R-:W2:Y:S01]  /*62ae0*/  LDL.LU R22, [R1+0x908] ;  /* 0x0009080001167983 */ /* 0x001ea20000300800 */
[----:B------:R-:W2:Y:S02]  /*62af0*/  LDL.LU R23, [R1+0x90c] ;  /* 0x00090c0001177983 */ /* 0x000ea40000300800 */
[----:B------:R-:W-:Y:S02]  /*62b00*/  STL.64 [R1+0x4ca8], R6 ;  /* 0x004ca80601007387 */ /* 0x000fe40000100a00 */
[----:B------:R0:W-:Y:S02]  /*62b10*/  STL.64 [R1+0x4ca0], R4 ;  /* 0x004ca00401007387 */ /* 0x0001e40000100a00 */
[----:B0-----:R-:W3:Y:S01]  /*62b20*/  LDL.LU R4, [R1+0x920] ;  /* 0x0009200001047983 */ /* 0x001ee20000300800 */
[----:B------:R-:W3:Y:S02]  /*62b30*/  LDL.LU R5, [R1+0x924] ;  /* 0x0009240001057983 */ /* 0x000ee40000300800 */
[----:B------:R-:W3:Y:S02]  /*62b40*/  LDL.LU R6, [R1+0x928] ;  /* 0x0009280001067983 */ /* 0x000ee40000300800 */
[----:B------:R-:W3:Y:S06]  /*62b50*/  LDL.LU R7, [R1+0x92c] ;  /* 0x00092c0001077983 */ /* 0x000eec0000300800 */
[----:B------:R-:W-:Y:S01]  /*62b60*/  STL.64 [R1+0x3a0], R16 ;  /* 0x0003a01001007387 */ /* 0x000fe20000100a00 */
[----:B------:R0:W-:Y:S03]  /*62b70*/  STL.64 [R1+0x3a8], R18 ;  /* 0x0003a81201007387 */ /* 0x0001e60000100a00 */
[----:B0-----:R-:W4:Y:S01]  /*62b80*/  LDL.LU.64 R18, [R1+0x4d80] ;  /* 0x004d800001127983 */ /* 0x001f220000300a00 */
[----:B------:R-:W4:Y:S02]  /*62b90*/  LDL.LU.64 R16, [R1+0x4d78] ;  /* 0x004d780001107983 */ /* 0x000f240000300a00 */
[----:B------:R-:W4:Y:S02]  /*62ba0*/  LDL.LU.64 R26, [R1+0x4d70] ;  /* 0x004d7000011a7983 */ /* 0x000f240000300a00 */
[----:B------:R-:W-:Y:S01]  /*62bb0*/  STL.64 [R1+0x4cb8], R10 ;  /* 0x004cb80a01007387 */ /* 0x000fe20000100a00 */
[----:B------:R0:W-:Y:S04]  /*62bc0*/  STL.64 [R1+0x4cb0], R8 ;  /* 0x004cb00801007387 */ /* 0x0001e80000100a00 */
[----:B0-----:R-:W2:Y:S01]  /*62bd0*/  LDL.LU R8, [R1+0x910] ;  /* 0x0009100001087983 */ /* 0x001ea20000300800 */
[----:B------:R-:W2:Y:S02]  /*62be0*/  LDL.LU R9, [R1+0x914] ;  /* 0x0009140001097983 */ /* 0x000ea40000300800 */
[----:B------:R-:W2:Y:S02]  /*62bf0*/  LDL.LU R10, [R1+0x918] ;  /* 0x00091800010a7983 */ /* 0x000ea40000300800 */
[----:B------:R-:W2:Y:S01]  /*62c00*/  LDL.LU R11, [R1+0x91c] ;  /* 0x00091c00010b7983 */ /* 0x000ea20000300800 */
[C---:B----4-:R-:W-:Y:S01]  /*62c10*/  HMMA.16816.F32.BF16 R24, R12.reuse, R26, R16 ;  /* 0x0000001a0c18723c */ /* 0x050fe20000041810 */
[----:B------:R-:W4:Y:S01]  /*62c20*/  LDL.LU.64 R18, [R1+0x4d68] ;  /* 0x004d680001127983 */ /* 0x000f220000300a00 */
[----:B------:R-:W4:Y:S11]  /*62c30*/  LDL.LU.64 R16, [R1+0x4d60] ;  /* 0x004d600001107983 */ /* 0x000f360000300a00 */
[----:B------:R-:W-:Y:S10]  /*62c40*/  @!UPT UIADD3 URZ, URZ, URZ, URZ ;  /* 0x0000003f3f3ff290 */ /* 0x000ff4000fffe03f */
[----:B------:R-:W-:Y:S01]  /*62c50*/  STL.64 [R1+0x390], R24 ;  /* 0x0003901801007387 */ /* 0x000fe20000100a00 */
[----:B------:R0:W-:Y:S03]  /*62c60*/  STL.64 [R1+0x398], R26 ;  /* 0x0003981a01007387 */ /* 0x0001e60000100a00 */
[----:B0-----:R-:W4:Y:S02]  /*62c70*/  LDL.LU.64 R26, [R1+0x4d58] ;  /* 0x004d5800011a7983 */ /* 0x001f240000300a00 */
[C---:B----4-:R-:W-:Y:S11]  /*62c80*/  HMMA.16816.F32.BF16 R16, R12.reuse, R26, R16 ;  /* 0x0000001a0c10723c */ /* 0x050ff60000041810 */
[----:B------:R-:W-:Y:S11]  /*62c90*/  @!UPT UIADD3 URZ, URZ, URZ, URZ ;  /* 0x0000003f3f3ff290 */ /* 0x000ff6000fffe03f */
[----:B------:R-:W-:Y:S01]  /*62ca0*/  @!UPT UIADD3 URZ, URZ, URZ, URZ ;  /* 0x0000003f3f3ff290 */ /* 0x000fe2000fffe03f */
[----:B------:R0:W-:Y:S01]  /*62cb0*/  STL.64 [R1+0x380], R16 ;  /* 0x0003801001007387 */ /* 0x0001e20000100a00 */
[----:B------:R1:W-:Y:S02]  /*62cc0*/  STL.64 [R1+0x388], R18 ;  /* 0x0003881201007387 */ /* 0x0003e40000100a00 */
[----:B0-----:R-:W-:Y:S01]  /*62cd0*/  IMAD.MOV.U32 R17, RZ, RZ, R26 ;  /* 0x000000ffff117224 */ /* 0x001fe200078e001a */
[----:B-1----:R-:W4:Y:S01]  /*62ce0*/  LDL.LU.64 R18, [R1+0x4d50] ;  /* 0x004d500001127983 */ /* 0x002f220000300a00 */
[----:B------:R-:W-:Y:S02]  /*62cf0*/  IMAD.MOV.U32 R16, RZ, RZ, R27 ;  /* 0x000000ffff107224 */ /* 0x000fe400078e001b */
[----:B------:R-:W2:Y:S02]  /*62d00*/  LDL.LU.64 R26, [R1+0x4d48] ;  /* 0x004d4800011a7983 */ /* 0x000ea40000300a00 */
[C---:B--2---:R-:W-:Y:S01]  /*62d10*/  HMMA.16816.F32.BF16 R20, R12.reuse, R26, R20 ;  /* 0x0000001a0c14723c */ /* 0x044fe20000041814 */
[----:B----4-:R0:W-:Y:S01]  /*62d20*/  STL.64 [R1+0x4cc8], R18 ;  /* 0x004cc81201007387 */ /* 0x0101e20000100a00 */
[----:B------:R-:W-:Y:S03]  /*62d30*/  STL.64 [R1+0x4cc0], R16 ;  /* 0x004cc01001007387 */ /* 0x000fe60000100a00 */
[----:B0-----:R-:W2:Y:S11]  /*62d40*/  LDL.64 R18, [R1+0x18] ;  /* 0x0000180001127983 */ /* 0x001eb60000100a00 */
[----:B------:R-:W-:Y:S07]  /*62d50*/  @!UPT UIADD3 URZ, URZ, URZ, URZ ;  /* 0x0000003f3f3ff290 */ /* 0x000fee000fffe03f */
[----:B------:R-:W-:Y:S01]  /*62d60*/  STL.64 [R1+0x370], R20 ;  /* 0x0003701401007387 */ /* 0x000fe20000100a00 */
[----:B------:R0:W-:Y:S03]  /*62d70*/  STL.64 [R1+0x378], R22 ;  /* 0x0003781601007387 */ /* 0x0001e60000100a00 */
[----:B0-----:R-:W3:Y:S01]  /*62d80*/  LDL.LU.64 R22, [R1+0x4d40] ;  /* 0x004d400001167983 */ /* 0x001ee20000300a00 */
[----:B------:R-:W-:Y:S02]  /*62d90*/  IMAD.MOV.U32 R3, RZ, RZ, R26 ;  /* 0x000000ffff037224 */ /* 0x000fe400078e001a */
[----:B------:R-:W-:Y:S02]  /*62da0*/  IMAD.MOV.U32 R2, RZ, RZ, R27 ;  /* 0x000000ffff027224 */ /* 0x000fe400078e001b */
[----:B------:R-:W4:Y:S01]  /*62db0*/  LDL.LU.64 R26, [R1+0x4d38] ;  /* 0x004d3800011a7983 */ /* 0x000f220000300a00 */
[----:B------:R-:W4:Y:S01]  /*62dc0*/  LDL.LU.64 R24, [R1+0x4d30] ;  /* 0x004d300001187983 */ /* 0x000f220000300a00 */
[C---:B--2---:R-:W-:Y:S08]  /*62dd0*/  HMMA.16816.F32.BF16 R8, R12.reuse, R18, R8 ;  /* 0x000000120c08723c */ /* 0x044ff00000041808 */
[----:B---3--:R-:W-:Y:S11]  /*62de0*/  HMMA.16816.F32.BF16 R4, R12, R22, R4 ;  /* 0x000000160c04723c */ /* 0x008ff60000041804 */
[----:B------:R-:W-:Y:S04]  /*62df0*/  @!UPT UIADD3 URZ, URZ, URZ, URZ ;  /* 0x0000003f3f3ff290 */ /* 0x000fe8000fffe03f */
[----:B------:R-:W-:Y:S01]  /*62e00*/  STL.64 [R1+0x360], R8 ;  /* 0x0003600801007387 */ /* 0x000fe20000100a00 */
[----:B------:R-:W-:Y:S07]  /*62e10*/  STL.64 [R1+0x368], R10 ;  /* 0x0003680a01007387 */ /* 0x000fee0000100a00 */
[----:B------:R0:W-:Y:S01]  /*62e20*/  STL.64 [R1+0x350], R4 ;  /* 0x0003500401007387 */ /* 0x0001e20000100a00 */
[----:B------:R1:W-:Y:S03]  /*62e30*/  STL.64 [R1+0x358], R6 ;  /* 0x0003580601007387 */ /* 0x0003e60000100a00 */
[----:B0-----:R-:W2:Y:S01]  /*62e40*/  LDL.LU R4, [R1+0x9a0] ;  /* 0x0009a00001047983 */ /* 0x001ea20000300800 */
[----:B------:R-:W2:Y:S02]  /*62e50*/  LDL.LU R5, [R1+0x9a4] ;  /* 0x0009a40001057983 */ /* 0x000ea40000300800 */
[----:B-1----:R-:W3:Y:S02]  /*62e60*/  LDL.LU R6, [R1+0x9a8] ;  /* 0x0009a80001067983 */ /* 0x002ee40000300800 */
[----:B------:R-:W3:Y:S02]  /*62e70*/  LDL.LU R7, [R1+0x9ac] ;  /* 0x0009ac0001077983 */ /* 0x000ee40000300800 */
[----:B---3--:R-:W-:Y:S01]  /*62e80*/  STL.64 [R1+0x4cd8], R6 ;  /* 0x004cd80601007387 */ /* 0x008fe20000100a00 */
[----:B--2---:R0:W-:Y:S03]  /*62e90*/  STL.64 [R1+0x4cd0], R4 ;  /* 0x004cd00401007387 */ /* 0x0041e60000100a00 */
        /* <DEDUP_REMOVED lines=18> */
[----:B---3--:R0:W-:Y:S01]  /*62fc0*/  STL.64 [R1+0x4d08], R6 ;  /* 0x004d080601007387 */ /* 0x0081e20000100a00 */
[----:B--2---:R1:W-:Y:S02]  /*62fd0*/  STL.64 [R1+0x4d00], R4 ;  /* 0x004d000401007387 */ /* 0x0043e40000100a00 */
[----:B0-----:R-:W-:Y:S02]  /*62fe0*/  IMAD.MOV.U32 R6, RZ, RZ, R0 ;  /* 0x000000ffff067224 */ /* 0x001fe400078e0000 */
[----:B------:R-:W2:Y:S01]  /*62ff0*/  LDL.LU R0, [R1+0x4d2c] ;  /* 0x004d2c0001007983 */ /* 0x000ea20000300800 */
[----:B----4-:R-:W-:Y:S02]  /*63000*/  IMAD.MOV.U32 R7, RZ, RZ, R25 ;  /* 0x000000ffff077224 */ /* 0x010fe400078e0019 */
[----:B------:R-:W3:Y:S03]  /*63010*/  LDL.LU R25, [R1+0x4d28] ;  /* 0x004d280001197983 */ /* 0x000ee60000300800 */
[----:B------:R0:W-:Y:S01]  /*63020*/  STL.64 [R1+0x4d20], R6 ;  /* 0x004d200601007387 */ /* 0x0001e20000100a00 */
[----:B-1----:R-:W4:Y:S02]  /*63030*/  LDL.LU R4, [R1+0x930] ;  /* 0x0009300001047983 */ /* 0x002f240000300800 */
[----:B------:R-:W4:Y:S01]  /*63040*/  LDL.LU R5, [R1+0x934] ;  /* 0x0009340001057983 */ /* 0x000f220000300800 */
[----:B0-----:R-:W4:Y:S01]  /*63050*/  LDL.LU R6, [R1+0x938] ;  /* 0x0009380001067983 */ /* 0x001f220000300800 */
[----:B------:R-:W4:Y:S02]  /*63060*/  LDL.LU R7, [R1+0x93c] ;  /* 0x00093c0001077983 */ /* 0x000f240000300800 */
[----:B------:R-:W3:Y:S02]  /*63070*/  LDL.LU R16, [R1+0x980] ;  /* 0x0009800001107983 */ /* 0x000ee40000300800 */
[----:B------:R-:W3:Y:S01]  /*63080*/  LDL.LU R17, [R1+0x984] ;  /* 0x0009840001117983 */ /* 0x000ee20000300800 */
[----:B------:R-:W3:Y:S01]  /*63090*/  LDL.LU R18, [R1+0x988] ;  /* 0x0009880001127983 */ /* 0x000ee20000300800 */
[----:B------:R-:W3:Y:S02]  /*630a0*/  LDL.LU R19, [R1+0x98c] ;  /* 0x00098c0001137983 */ /* 0x000ee40000300800 */
[----:B------:R-:W-:-:S02]  /*630b0*/  IMAD.MOV.U32 R29, RZ, RZ, R22 ;  /* 0x000000ffff1d7224 */ /* 0x000fc400078e0016 */
[----:B------:R-:W-:Y:S02]  /*630c0*/  IMAD.MOV.U32 R28, RZ, RZ, R23 ;  /* 0x000000ffff1c7224 */ /* 0x000fe400078e0017 */
[----:B--2---:R-:W0:Y:S01]  /*630d0*/  LDSM.16.MT88.4 R20, [R0+0x4100] ;  /* 0x004100000014783b */ /* 0x004e220000004200 */
[C---:B----4-:R-:W-:Y:S03]  /*630e0*/  HMMA.16816.F32.BF16 R4, R12.reuse, R26, R4 ;  /* 0x0000001a0c04723c */ /* 0x050fe60000041804 */
[----:B---3--:R-:W-:Y:S01]  /*630f0*/  STL.64 [R1+0x4d18], R18 ;  /* 0x004d181201007387 */ /* 0x008fe20000100a00 */
[----:B------:R1:W-:Y:S03]  /*63100*/  STL.64 [R1+0x4d10], R16 ;  /* 0x004d101001007387 */ /* 0x0003e60000100a00 */
[----:B-1----:R-:W2:Y:S01]  /*63110*/  LDL.LU R16, [R1+0x940] ;  /* 0x0009400001107983 */ /* 0x002ea20000300800 */
[----:B------:R-:W2:Y:S02]  /*63120*/  LDL.LU R17, [R1+0x944] ;  /* 0x0009440001117983 */ /* 0x000ea40000300800 */
[----:B------:R-:W2:Y:S02]  /*63130*/  LDL.LU R18, [R1+0x948] ;  /* 0x0009480001127983 */ /* 0x000ea40000300800 */
[----:B------:R-:W2:Y:S01]  /*63140*/  LDL.LU R19, [R1+0x94c] ;  /* 0x00094c0001137983 */ /* 0x000ea20000300800 */
[----:B------:R-:W3:Y:S01]  /*63150*/  LDL.64 R10, [R1+0x88] ;  /* 0x00008800010a7983 */ /* 0x000ee20000100a00 */
[----:B0-----:R0:W-:Y:S02]  /*63160*/  STL.64 [R1+0x4b90], R22 ;  /* 0x004b901601007387 */ /* 0x0011e40000100a00 */
[----:B------:R-:W-:Y:S01]  /*63170*/  STL.64 [R1+0x4b88], R20 ;  /* 0x004b881401007387 */ /* 0x000fe20000100a00 */
[----:B0-----:R-:W4:Y:S04]  /*63180*/  LDL R22, [R1+0xa8] ;  /* 0x0000a80001167983 */ /* 0x001f280000100800 */
[----:B------:R-:W4:Y:S02]  /*63190*/  LDL R23, [R1+0xac] ;  /* 0x0000ac0001177983 */ /* 0x000f240000100800 */
[----:B------:R-:W-:Y:S02]  /*631a0*/  STL.64 [R1+0x5d0], R4 ;  /* 0x0005d00401007387 */ /* 0x000fe40000100a00 */
[----:B------:R0:W-:Y:S02]  /*631b0*/  STL.64 [R1+0x5d8], R6 ;  /* 0x0005d80601007387 */ /* 0x0001e40000100a00 */
[----:B0-----:R-:W2:Y:S01]  /*631c0*/  LDL.LU.64 R6, [R1+0x4d20] ;  /* 0x004d200001067983 */ /* 0x001ea20000300a00 */
[----:B------:R0:W-:Y:S02]  /*631d0*/  STL.64 [R1+0x4c18], R26 ;  /* 0x004c181a01007387 */ /* 0x0001e40000100a00 */
[----:B------:R-:W-:Y:S01]  /*631e0*/  STL [R1+0x4c10], R25 ;  /* 0x004c101901007387 */ /* 0x000fe20000100800 */
[----:B0-----:R-:W3:Y:S01]  /*631f0*/  LDL R26, [R1+0xb8] ;  /* 0x0000b800011a7983 */ /* 0x001ee20000100800 */
[----:B--2---:R-:W-:Y:S03]  /*63200*/  HMMA.16816.F32.BF16 R4, R12, R6, R16 ;  /* 0x000000060c04723c */ /* 0x004fe60000041810 */
[----:B------:R-:W2:Y:S01]  /*63210*/  LDL.LU.64 R18, [R1+0x4d18] ;  /* 0x004d180001127983 */ /* 0x000ea20000300a00 */
[----:B------:R-:W2:Y:S11]  /*63220*/  LDL.LU.64 R16, [R1+0x4d10] ;  /* 0x004d100001107983 */ /* 0x000eb60000300a00 */
[----:B------:R-:W-:Y:S08]  /*63230*/  @!UPT UIADD3 URZ, URZ, URZ, URZ ;  /* 0x0000003f3f3ff290 */ /* 0x000ff0000fffe03f */
[----:B------:R-:W-:Y:S01]  /*63240*/  STL.64 [R1+0x5c0], R4 ;  /* 0x0005c00401007387 */ /* 0x000fe20000100a00 */
[----:B------:R0:W-:Y:S03]  /*63250*/  STL.64 [R1+0x5c8], R6 ;  /* 0x0005c80601007387 */ /* 0x0001e60000100a00 */
[----:B0-----:R-:W3:Y:S01]  /*63260*/  LDL.LU.64 R6, [R1+0x4d08] ;  /* 0x004d080001067983 */ /* 0x001ee20000300a00 */
[----:B------:R-:W3:Y:S02]  /*63270*/  LDL.LU.64 R4, [R1+0x4d00] ;  /* 0x004d000001047983 */ /* 0x000ee40000300a00 */
[----:B------:R-:W-:-:S07]  /*63280*/  IMAD.MOV.U32 R27, RZ, RZ, R24 ;  /* 0x000000ffff1b7224 */ /* 0x000fce00078e0018 */
[C---:B---3--:R-:W-:Y:S01]  /*63290*/  HMMA.16816.F32.BF16 R24, R12.reuse, R26, R4 ;  /* 0x0000001a0c18723c */ /* 0x048fe20000041804 */
[----:B------:R-:W4:Y:S01]  /*632a0*/  LDL.LU.64 R6, [R1+0x4cf8] ;  /* 0x004cf80001067983 */ /* 0x000f220000300a00 */
[----:B------:R-:W4:Y:S11]  /*632b0*/  LDL.LU.64 R4, [R1+0x4cf0] ;  /* 0x004cf00001047983 */ /* 0x000f360000300a00 */
[----:B------:R-:W-:Y:S10]  /*632c0*/  @!UPT UIADD3 URZ, URZ, URZ, URZ ;  /* 0x0000003f3f3ff290 */ /* 0x000ff4000fffe03f */
[----:B------:R0:W-:Y:S01]  /*632d0*/  STL.64 [R1+0x5b0], R24 ;  /* 0x0005b01801007387 */ /* 0x0001e20000100a00 */
[----:B------:R1:W-:Y:S03]  /*632e0*/  STL.64 [R1+0x5b8], R26 ;  /* 0x0005b81a01007387 */ /* 0x0003e60000100a00 */
[----:B0-----:R-:W3:Y:S01]  /*632f0*/  LDL.LU R24, [R1+0xa20] ;  /* 0x000a200001187983 */ /* 0x001ee20000300800 */
[----:B------:R-:W3:Y:S02]  /*63300*/  LDL.LU R25, [R1+0xa24] ;  /* 0x000a240001197983 */ /* 0x000ee40000300800 */
[----:B-1----:R-:W2:Y:S02]  /*63310*/  LDL.LU R26, [R1+0xa28] ;  /* 0x000a2800011a7983 */ /* 0x002ea40000300800 */
[----:B------:R-:W2:Y:S01]  /*63320*/  LDL.LU R27, [R1+0xa2c] ;  /* 0x000a2c00011b7983 */ /* 0x000ea20000300800 */
[----:B----4-:R-:W-:Y:S01]  /*63330*/  HMMA.16816.F32.BF16 R4, R12, R22, R4 ;  /* 0x000000160c04723c */ /* 0x010fe20000041804 */
[----:B--2---:R0:W-:Y:S01]  /*63340*/  STL.64 [R1+0x4c28], R26 ;  /* 0x004c281a01007387 */ /* 0x0041e20000100a00 */
[----:B---3--:R-:W-:Y:S02]  /*63350*/  STL.64 [R1+0x4c20], R24 ;  /* 0x004c201801007387 */ /* 0x008fe40000100a00 */
[----:B0-----:R-:W-:-:S02]  /*63360*/  IMAD.MOV.U32 R26, RZ, RZ, R9 ;  /* 0x000000ffff1a7224 */ /* 0x001fc400078e0009 */
[----:B------:R-:W-:-:S05]  /*63370*/  IMAD.MOV.U32 R27, RZ, RZ, R8 ;  /* 0x000000ffff1b7224 */ /* 0x000fca00078e0008 */
[----:B------:R0:W-:Y:S04]  /*63380*/  STL.64 [R1+0x4c40], R26 ;  /* 0x004c401a01007387 */ /* 0x0001e80000100a00 */
[----:B0-----:R-:W2:Y:S04]  /*63390*/  LDL R26, [R1+0x98] ;  /* 0x00009800011a7983 */ /* 0x001ea80000100800 */
[----:B------:R-:W2:Y:S04]  /*633a0*/  LDL R27, [R1+0x9c] ;  /* 0x00009c00011b7983 */ /* 0x000ea80000100800 */
[----:B------:R-:W-:Y:S02]  /*633b0*/  STL.64 [R1+0x5a0], R4 ;  /* 0x0005a00401007387 */ /* 0x000fe40000100a00 */
[----:B------:R0:W-:Y:S02]  /*633c0*/  STL.64 [R1+0x5a8], R6 ;  /* 0x0005a80601007387 */ /* 0x0001e40000100a00 */
[----:B0-----:R-:W2:Y:S01]  /*633d0*/  LDL.LU.64 R6, [R1+0x4ce8] ;  /* 0x004ce80001067983 */ /* 0x001ea20000300a00 */
[----:B------:R-:W2:Y:S01]  /*633e0*/  LDL.LU.64 R4, [R1+0x4ce0] ;  /* 0x004ce00001047983 */ /* 0x000ea20000300a00 */
[C---:B------:R-:W-:Y:S01]  /*633f0*/  HMMA.16816.F32.BF16 R16, R12.reuse, R10, R16 ;  /* 0x0000000a0c10723c */ /* 0x040fe20000041810 */
[----:B------:R0:W-:Y:S02]  /*63400*/  STL.64 [R1+0x4c00], R22 ;  /* 0x004c001601007387 */ /* 0x0001e40000100a00 */
[----:B0-----:R-:W3:Y:S04]  /*63410*/  LDL R22, [R1+0x78] ;  /* 0x0000780001167983 */ /* 0x001ee80000100800 */
[----:B------:R-:W3:Y:S01]  /*63420*/  LDL R23, [R1+0x7c] ;  /* 0x00007c0001177983 */ /* 0x000ee20000100800 */
[----:B--2---:R-:W-:Y:S03]  /*63430*/  HMMA.16816.F32.BF16 R24, R12, R26, R4 ;  /* 0x0000001a0c18723c */ /* 0x004fe60000041804 */
[----:B------:R-:W2:Y:S01]  /*63440*/  LDL.LU.64 R6, [R1+0x4cd8] ;  /* 0x004cd80001067983 */ /* 0x000ea20000300a00 */
[----:B------:R-:W2:Y:S11]  /*63450*/  LDL.LU.64 R4, [R1+0x4cd0] ;  /* 0x004cd00001047983 */ /* 0x000eb60000300a00 */
[----:B------:R-:W-:Y:S08]  /*63460*/  @!UPT UIADD3 URZ, URZ, URZ, URZ ;  /* 0x0000003f3f3ff290 */ /* 0x000ff0000fffe03f */
[----:B------:R-:W-:Y:S01]  /*63470*/  STL.64 [R1+0x590], R24 ;  /* 0x0005901801007387 */ /* 0x000fe20000100a00 */
[----:B------:R0:W-:Y:S02]  /*63480*/  STL.64 [R1+0x598], R26 ;  /* 0x0005981a01007387 */ /* 0x0001e40000100a00 */
[----:B0-----:R-:W-:Y:S02]  /*63490*/  IMAD.MOV.U32 R26, RZ, RZ, R3 ;  /* 0x000000ffff1a7224 */ /* 0x001fe400078e0003 */
[----:B------:R-:W-:-:S05]  /*634a0*/  IMAD.MOV.U32 R27, RZ, RZ, R2 ;  /* 0x000000ffff1b7224 */ /* 0x000fca00078e0002 */
[----:B------:R0:W-:Y:S01]  /*634b0*/  STL.64 [R1+0x4c58], R26 ;  /* 0x004c581a01007387 */ /* 0x0001e20000100a00 */
[----:B------:R-:W3:Y:S02]  /*634c0*/  LDL.LU R24, [R1+0x990] ;  /* 0x0009900001187983 */ /* 0x000ee40000300800 */
[----:B------:R-:W3:Y:S01]  /*634d0*/  LDL.LU R25, [R1+0x994] ;  /* 0x0009940001197983 */ /* 0x000ee20000300800 */
[----:B0-----:R-:W3:Y:S01]  /*634e0*/  LDL.LU R26, [R1+0x998] ;  /* 0x00099800011a7983 */ /* 0x001ee20000300800 */
[----:B------:R-:W3:Y:S02]  /*634f0*/  LDL.LU R27, [R1+0x99c] ;  /* 0x00099c00011b7983 */ /* 0x000ee40000300800 */
[----:B------:R-:W-:Y:S02]  /*63500*/  STL.64 [R1+0x580], R16 ;  /* 0x0005801001007387 */ /* 0x000fe40000100a00 */
[----:B------:R0:W-:Y:S02]  /*63510*/  STL.64 [R1+0x588], R18 ;  /* 0x0005881201007387 */ /* 0x0001e40000100a00 */
[----:B0-----:R-:W2:Y:S01]  /*63520*/  LDL.LU.64 R18, [R1+0x4cc8] ;  /* 0x004cc80001127983 */ /* 0x001ea20000300a00 */
[----:B------:R-:W4:Y:S02]  /*63530*/  LDL.LU.64 R16, [R1+0x4cc0] ;  /* 0x004cc00001107983 */ /* 0x000f240000300a00 */
[----:B------:R-:W-:-:S02]  /*63540*/  IMAD.MOV.U32 R3, RZ, RZ, R10 ;  /* 0x000000ffff037224 */ /* 0x000fc400078e000a */
[----:B------:R-:W-:Y:S02]  /*63550*/  IMAD.MOV.U32 R2, RZ, RZ, R11 ;  /* 0x000000ffff027224 */ /* 0x000fe400078e000b */
[----:B------:R-:W4:Y:S01]  /*63560*/  LDL.LU.64 R10, [R1+0x4cb8] ;  /* 0x004cb800010a7983 */ /* 0x000f220000300a00 */
[----:B------:R-:W4:Y:S01]  /*63570*/  LDL.LU.64 R8, [R1+0x4cb0] ;  /* 0x004cb00001087983 */ /* 0x000f220000300a00 */
[C---:B---3--:R-:W-:Y:S08]  /*63580*/  HMMA.16816.F32.BF16 R20, R12.reuse, R22, R24 ;  /* 0x000000160c14723c */ /* 0x048ff00000041818 */
[----:B--2---:R-:W-:Y:S01]  /*63590*/  HMMA.16816.F32.BF16 R4, R12, R18, R4 ;  /* 0x000000120c04723c */ /* 0x004fe20000041804 */
[----:B----4-:R-:W-:-:S02]  /*635a0*/  IMAD.MOV.U32 R26, RZ, RZ, R17 ;  /* 0x000000ffff1a7224 */ /* 0x010fc400078e0011 */
[----:B------:R-:W-:Y:S11]  /*635b0*/  IMAD.MOV.U32 R27, RZ, RZ, R16 ;  /* 0x000000ffff1b7224 */ /* 0x000ff600078e0010 */
[----:B------:R-:W-:Y:S01]  /*635c0*/  @!UPT UIADD3 URZ, URZ, URZ, URZ ;  /* 0x0000003f3f3ff290 */ /* 0x000fe2000fffe03f */
[----:B------:R-:W-:Y:S01]  /*635d0*/  STL.64 [R1+0x570], R20 ;  /* 0x0005701401007387 */ /* 0x000fe20000100a00 */
[----:B------:R-:W-:Y:S02]  /*635e0*/  STL.64 [R1+0x578], R22 ;  /* 0x0005781601007387 */ /* 0x000fe40000100a00 */
[----:B------:R0:W-:Y:S05]  /*635f0*/  STL.64 [R1+0x4c70], R26 ;  /* 0x004c701a01007387 */ /* 0x0001ea0000100a00 */
[----:B------:R-:W-:Y:S01]  /*63600*/  STL.64 [R1+0x560], R4 ;  /* 0x0005600401007387 */ /* 0x000fe20000100a00 */
[----:B------:R-:W-:Y:S02]  /*63610*/  STL.64 [R1+0x568], R6 ;  /* 0x0005680601007387 */ /* 0x000fe40000100a00 */
[----:B0-----:R-:W2:Y:S02]  /*63620*/  LDL.64 R26, [R1+0x48] ;  /* 0x00004800011a7983 */ /* 0x001ea40000100a00 */
[----:B------:R-:W-:-:S02]  /*63630*/  IMAD.MOV.U32 R21, RZ, RZ, R18 ;  /* 0x000000ffff157224 */ /* 0x000fc400078e0012 */
[----:B------:R-:W-:Y:S01]  /*63640*/  IMAD.MOV.U32 R20, RZ, RZ, R19 ;  /* 0x000000ffff147224 */ /* 0x000fe200078e0013 */
[----:B--2---:R-:W-:Y:S04]  /*63650*/  STL.64 [R1+0x4c78], R26 ;  /* 0x004c781a01007387 */ /* 0x004fe80000100a00 */
[----:B------:R0:W-:Y:S02]  /*63660*/  STL.64 [R1+0x4c08], R20 ;  /* 0x004c081401007387 */ /* 0x0001e40000100a00 */
[----:B0-----:R-:W2:Y:S01]  /*63670*/  LDL.LU R20, [R1+0xa30] ;  /* 0x000a300001147983 */ /* 0x001ea20000300800 */
[----:B------:R-:W2:Y:S02]  /*63680*/  LDL.LU R21, [R1+0xa34] ;  /* 0x000a340001157983 */ /* 0x000ea40000300800 */
[----:B------:R-:W3:Y:S02]  /*63690*/  LDL.LU R22, [R1+0xa38] ;  /* 0x000a380001167983 */ /* 0x000ee40000300800 */
[----:B------:R-:W3:Y:S01]  /*636a0*/  LDL.LU R23, [R1+0xa3c] ;  /* 0x000a3c0001177983 */ /* 0x000ee20000300800 */
        /* <DEDUP_REMOVED lines=19> */
[----:B------:R-:W3:Y:S01]  /*637e0*/  LDL.LU R23, [R1+0xa0c] ;  /* 0x000a0c0001177983 */ /* 0x000ee20000300800 */
[----:B----4-:R-:W-:Y:S01]  /*637f0*/  HMMA.16816.F32.BF16 R4, R12, R10, R4 ;  /* 0x0000000a0c04723c */ /* 0x010fe20000041804 */
        /* <DEDUP_REMOVED lines=17> */
[----:B------:R0:W-:Y:S02]  /*63910*/  STL.64 [R1+0x4ba8], R10 ;  /* 0x004ba80a01007387 */ /* 0x0001e40000100a00 */
[----:B------:R-:W-:Y:S01]  /*63920*/  IMAD.MOV.U32 R26, RZ, RZ, R9 ;  /* 0x000000ffff1a7224 */ /* 0x000fe200078e0009 */
[----:B------:R-:W2:Y:S01]  /*63930*/  LDL.LU R8, [R1+0x9e0] ;  /* 0x0009e00001087983 */ /* 0x000ea20000300800 */
[----:B------:R-:W2:Y:S03]  /*63940*/  LDL.LU R9, [R1+0x9e4] ;  /* 0x0009e40001097983 */ /* 0x000ea60000300800 */
[----:B0-----:R-:W2:Y:S01]  /*63950*/  LDL.LU R10, [R1+0x9e8] ;  /* 0x0009e800010a7983 */ /* 0x001ea20000300800 */
[----:B------:R-:W2:Y:S01]  /*63960*/  LDL.LU R11, [R1+0x9ec] ;  /* 0x0009ec00010b7983 */ /* 0x000ea20000300800 */
[----:B---3--:R-:W-:Y:S02]  /*63970*/  HMMA.16816.F32.BF16 R12, R12, R6, R16 ;  /* 0x000000060c0c723c */ /* 0x008fe40000041810 */
[----:B------:R-:W2:Y:S01]  /*63980*/  LDL.LU.64 R18, [R1+0x4c98] ;  /* 0x004c980001127983 */ /* 0x000ea20000300a00 */
[----:B------:R-:W2:Y:S11]  /*63990*/  LDL.LU.64 R16, [R1+0x4c90] ;  /* 0x004c900001107983 */ /* 0x000eb60000300a00 */
[----:B------:R-:W-:Y:S09]  /*639a0*/  @!UPT UIADD3 URZ, URZ, URZ, URZ ;  /* 0x0000003f3f3ff290 */ /* 0x000ff2000fffe03f */
[----:B------:R-:W-:Y:S01]  /*639b0*/  STL.64 [R1+0x340], R12 ;  /* 0x0003400c01007387 */ /* 0x000fe20000100a00 */
[----:B------:R-:W-:Y:S02]  /*639c0*/  STL.64 [R1+0x348], R14 ;  /* 0x0003480e01007387 */ /* 0x000fe40000100a00 */
[----:B------:R0:W-:Y:S02]  /*639d0*/  STL.64 [R1+0x4ba0], R6 ;  /* 0x004ba00601007387 */ /* 0x0001e40000100a00 */
[----:B----4-:R-:W-:Y:S01]  /*639e0*/  STL.64 [R1+0x4b98], R4 ;  /* 0x004b980401007387 */ /* 0x010fe20000100a00 */
[----:B0-----:R-:W3:Y:S01]  /*639f0*/  LDL.64 R6, [R1+0xc8] ;  /* 0x0000c80001067983 */ /* 0x001ee20000100a00 */
[C---:B--2---:R-:W-:Y:S03]  /*63a00*/  HMMA.16816.F32.BF16 R24, R16.reuse, R26, R20 ;  /* 0x0000001a1018723c */ /* 0x044fe60000041814 */
[----:B------:R-:W2:Y:S01]  /*63a10*/  LDL.LU.64 R22, [R1+0x4c88] ;  /* 0x004c880001167983 */ /* 0x000ea20000300a00 */
[----:B------:R-:W2:Y:S11]  /*63a20*/  LDL.LU.64 R20, [R1+0x4c80] ;  /* 0x004c800001147983 */ /* 0x000eb60000300a00 */
[----:B------:R-:W-:Y:S08]  /*63a30*/  @!UPT UIADD3 URZ, URZ, URZ, URZ ;  /* 0x0000003f3f3ff290 */ /* 0x000ff0000fffe03f */
        /* <DEDUP_REMOVED lines=31> */
[----:B0-----:R-:W4:Y:S01]  /*63c30*/  LDL.LU.64 R26, [R1+0x4c28] ;  /* 0x004c2800011a7983 */ /* 0x001f220000300a00 */
[----:B------:R-:W4:Y:S02]  /*63c40*/  LDL.LU.64 R24, [R1+0x4c20] ;  /* 0x004c200001187983 */ /* 0x000f240000300a00 */
[----:B------:R-:W-:Y:S02]  /*63c50*/  IMAD.MOV.U32 R14, RZ, RZ, R29 ;  /* 0x000000ffff0e7224 */ /* 0x000fe400078e001d */
[----:B------:R-:W-:-:S07]  /*63c60*/  IMAD.MOV.U32 R15, RZ, RZ, R28 ;  /* 0x000000ffff0f7224 */ /* 0x000fce00078e001c */
[----:B----4-:R-:W-:Y:S01]  /*63c70*/  HMMA.16816.F32.BF16 R12, R16, R14, R24 ;  /* 0x0000000e100c723c */ /* 0x010fe20000041818 */
[----:B------:R-:W2:Y:S01]  /*63c80*/  LDL.LU.64 R26, [R1+0x4c18] ;  /* 0x004c1800011a7983 */ /* 0x000ea20000300a00 */
[----:B------:R-:W4:Y:S11]  /*63c90*/  LDL.LU R25, [R1+0x4c10] ;  /* 0x004c100001197983 */ /* 0x000f360000300800 */
[----:B------:R-:W-:Y:S10]  /*63ca0*/  @!UPT UIADD3 URZ, URZ, URZ, URZ ;  /* 0x0000003f3f3ff290 */ /* 0x000ff4000fffe03f */
[----:B------:R-:W-:Y:S01]  /*63cb0*/  STL.64 [R1+0x2e0], R12 ;  /* 0x0002e00c01007387 */ /* 0x000fe20000100a00 */
[----:B------:R-:W-:Y:S02]  /*63cc0*/  STL.64 [R1+0x2e8], R14 ;  /* 0x0002e80e01007387 */ /* 0x000fe40000100a00 */
[----:B------:R-:W0:Y:S02]  /*63cd0*/  LDSM.16.MT88.4 R12, [R0+0x4180] ;  /* 0x00418000000c783b */ /* 0x000e240000004200 */
[----:B0-----:R-:W-:Y:S02]  /*63ce0*/  STL.64 [R1+0x4aa0], R14 ;  /* 0x004aa00e01007387 */ /* 0x001fe40000100a00 */
[----:B------:R0:W-:Y:S02]  /*63cf0*/  STL.64 [R1+0x4a98], R12 ;  /* 0x004a980c01007387 */ /* 0x0001e40000100a00 */
[----:B0-----:R-:W4:Y:S01]  /*63d00*/  LDL.LU R12, [R1+0xa40] ;  /* 0x000a4000010c7983 */ /* 0x001f220000300800 */
[----:B------:R-:W4:Y:S02]  /*63d10*/  LDL.LU R13, [R1+0xa44] ;  /* 0x000a4400010d7983 */ /* 0x000f240000300800 */
[----:B------:R-:W4:Y:S02]  /*63d20*/  LDL.LU R14, [R1+0xa48] ;  /* 0x000a4800010e7983 */ /* 0x000f240000300800 */
[----:B------:R-:W4:Y:S02]  /*63d30*/  LDL.LU R15, [R1+0xa4c] ;  /* 0x000a4c00010f7983 */ /* 0x000f240000300800 */
[----:B---3--:R-:W-:-:S02]  /*63d40*/  IMAD.MOV.U32 R28, RZ, RZ, R6 ;  /* 0x000000ffff1c7224 */ /* 0x008fc400078e0006 */
[----:B------:R-:W-:Y:S01]  /*63d50*/  IMAD.MOV.U32 R24, RZ, RZ, R7 ;  /* 0x000000ffff187224 */ /* 0x000fe200078e0007 */
[C---:B--2---:R-:W-:Y:S11]  /*63d60*/  HMMA.16816.F32.BF16 R20, R16.reuse, R26, R20 ;  /* 0x0000001a1014723c */ /* 0x044ff60000041814 */
[----:B------:R-:W-:Y:S11]  /*63d70*/  @!UPT UIADD3 URZ, URZ, URZ, URZ ;  /* 0x0000003f3f3ff290 */ /* 0x000ff6000fffe03f */
[----:B------:R-:W-:Y:S01]  /*63d80*/  @!UPT UIADD3 URZ, URZ, URZ, URZ ;  /* 0x0000003f3f3ff290 */ /* 0x000fe2000fffe03f */
[----:B------:R0:W-:Y:S01]  /*63d90*/  STL.64 [R1+0x2d0], R20 ;  /* 0x0002d01401007387 */ /* 0x0001e20000100a00 */
[----:B------:R1:W-:Y:S03]  /*63da0*/  STL.64 [R1+0x2d8], R22 ;  /* 0x0002d81601007387 */ /* 0x0003e60000100a00 */
[----:B0-----:R-:W2:Y:S01]  /*63db0*/  LDL.LU.64 R20, [R1+0x4c08] ;  /* 0x004c080001147983 */ /* 0x001ea20000300a00 */
[----:B----4-:R-:W-:Y:S11]  /*63dc0*/  HMMA.16816.F32.BF16 R12, R16, R6, R12 ;  /* 0x00000006100c723c */ /* 0x010ff6000004180c */
[----:B------:R-:W-:Y:S11]  /*63dd0*/  @!UPT UIADD3 URZ, URZ, URZ, URZ ;  /* 0x0000003f3f3ff290 */ /* 0x000ff6000fffe03f */
[----:B------:R-:W-:Y:S01]  /*63de0*/  @!UPT UIADD3 URZ, URZ, URZ, URZ ;  /* 0x0000003f3f3ff290 */ /* 0x000fe2000fffe03f */
[----:B------:R0:W-:Y:S01]  /*63df0*/  STL.64 [R1+0x2c0], R12 ;  /* 0x0002c00c01007387 */ /* 0x0001e20000100a00 */
[----:B------:R3:W-:Y:S02]  /*63e00*/  STL.64 [R1+0x2c8], R14 ;  /* 0x0002c80e01007387 */ /* 0x0007e40000100a00 */
[----:B------:R-:W4:Y:S02]  /*63e10*/  LDL.LU R4, [R1+0xac0] ;  /* 0x000ac00001047983 */ /* 0x000f240000300800 */
[----:B------:R-:W4:Y:S01]  /*63e20*/  LDL.LU R5, [R1+0xac4] ;  /* 0x000ac40001057983 */ /* 0x000f220000300800 */
[----:B------:R-:W2:Y:S01]  /*63e30*/  LDL.LU R6, [R1+0xac8] ;  /* 0x000ac80001067983 */ /* 0x000ea20000300800 */
[----:B------:R-:W2:Y:S03]  /*63e40*/  LDL.LU R7, [R1+0xacc] ;  /* 0x000acc0001077983 */ /* 0x000ea60000300800 */
[----:B--2---:R-:W-:Y:S01]  /*63e50*/  STL.64 [R1+0x4bb8], R6 ;  /* 0x004bb80601007387 */ /* 0x004fe20000100a00 */
[----:B----4-:R-:W-:Y:S02]  /*63e60*/  STL.64 [R1+0x4bb0], R4 ;  /* 0x004bb00401007387 */ /* 0x010fe40000100a00 */
[----:B-1----:R-:W2:Y:S02]  /*63e70*/  LDL.64 R22, [R1+0xb8] ;  /* 0x0000b80001167983 */ /* 0x002ea40000100a00 */
[----:B0-----:R-:W4:Y:S01]  /*63e80*/  LDL.LU R12, [R1+0xa90] ;  /* 0x000a9000010c7983 */ /* 0x001f220000300800 */
[----:B------:R-:W4:Y:S01]  /*63e90*/  LDL.LU R13, [R1+0xa94] ;  /* 0x000a9400010d7983 */ /* 0x000f220000300800 */
[----:B---3--:R-:W3:Y:S02]  /*63ea0*/  LDL.LU R14, [R1+0xa98] ;  /* 0x000a9800010e7983 */ /* 0x008ee40000300800 */
[----:B------:R-:W3:Y:S02]  /*63eb0*/  LDL.LU R15, [R1+0xa9c] ;  /* 0x000a9c00010f7983 */ /* 0x000ee40000300800 */
[----:B------:R-:W-:-:S02]  /*63ec0*/  IMAD.MOV.U32 R10, RZ, RZ, R21 ;  /* 0x000000ffff0a7224 */ /* 0x000fc400078e0015 */
[----:B------:R-:W-:Y:S01]  /*63ed0*/  IMAD.MOV.U32 R11, RZ, RZ, R20 ;  /* 0x000000ffff0b7224 */ /* 0x000fe200078e0014 */
[----:B---3--:R0:W-:Y:S01]  /*63ee0*/  STL.64 [R1+0x4bd8], R14 ;  /* 0x004bd80e01007387 */ /* 0x0081e20000100a00 */
[----:B----4-:R-:W-:Y:S02]  /*63ef0*/  STL.64 [R1+0x4bd0], R12 ;  /* 0x004bd00c01007387 */ /* 0x010fe40000100a00 */
[----:B0-----:R-:W-:Y:S02]  /*63f00*/  IMAD.MOV.U32 R14, RZ, RZ, R3 ;  /* 0x000000ffff0e7224 */ /* 0x001fe400078e0003 */
[----:B------:R-:W-:-:S05]  /*63f10*/  IMAD.MOV.U32 R15, RZ, RZ, R2 ;  /* 0x000000ffff0f7224 */ /* 0x000fca00078e0002 */
[----:B------:R0:W-:Y:S04]  /*63f20*/  STL.64 [R1+0x4be8], R14 ;  /* 0x004be80e01007387 */ /* 0x0001e80000100a00 */
[----:B0-----:R-:W3:Y:S01]  /*63f30*/  LDL.64 R14, [R1+0x98] ;  /* 0x00009800010e7983 */ /* 0x001ee20000100a00 */
[----:B------:R0:W-:Y:S02]  /*63f40*/  STL.64 [R1+0x4bc8], R10 ;  /* 0x004bc80a01007387 */ /* 0x0001e40000100a00 */
[----:B------:R1:W-:Y:S01]  /*63f50*/  STL.64 [R1+0x4bc0], R8 ;  /* 0x004bc00801007387 */ /* 0x0003e20000100a00 */
[----:B0-----:R-:W4:Y:S04]  /*63f60*/  LDL.64 R10, [R1+0x78] ;  /* 0x00007800010a7983 */ /* 0x001f280000100a00 */
[----:B----4-:R0:W-:Y:S01]  /*63f70*/  STL.64 [R1+0x4be0], R10 ;  /* 0x004be00a01007387 */ /* 0x0101e20000100a00 */
[----:B-1----:R-:W4:Y:S02]  /*63f80*/  LDL.LU R8, [R1+0xa80] ;  /* 0x000a800001087983 */ /* 0x002f240000300800 */
[----:B------:R-:W4:Y:S01]  /*63f90*/  LDL.LU R9, [R1+0xa84] ;  /* 0x000a840001097983 */ /* 0x000f220000300800 */
[----:B0-----:R-:W2:Y:S01]  /*63fa0*/  LDL.LU R10, [R1+0xa88] ;  /* 0x000a8800010a7983 */ /* 0x001ea20000300800 */
[----:B------:R-:W2:Y:S03]  /*63fb0*/  LDL.LU R11, [R1+0xa8c] ;  /* 0x000a8c00010b7983 */ /* 0x000ea60000300800 */
[----:B--2---:R-:W-:Y:S01]  /*63fc0*/  STL.64 [R1+0x4bf8], R10 ;  /* 0x004bf80a01007387 */ /* 0x004fe20000100a00 */
[----:B----4-:R0:W-:Y:S03]  /*63fd0*/  STL.64 [R1+0x4bf0], R8 ;  /* 0x004bf00801007387 */ /* 0x0101e60000100a00 */
[----:B0-----:R-:W3:Y:S01]  /*63fe0*/  LDL.LU R8, [R1+0xa70] ;  /* 0x000a700001087983 */ /* 0x001ee20000300800 */
[----:B------:R-:W3:Y:S02]  /*63ff0*/  LDL.LU R9, [R1+0xa74] ;  /* 0x000a740001097983 */ /* 0x000ee40000300800 */
[----:B------:R-:W3:Y:S02]  /*64000*/  LDL.LU R10, [R1+0xa78] ;  /* 0x000a7800010a7983 */ /* 0x000ee40000300800 */
[----:B------:R-:W3:Y:S01]  /*64010*/  LDL.LU R11, [R1+0xa7c] ;  /* 0x000a7c00010b7983 */ /* 0x000ee20000300800 */
[----:B------:R-:W2:Y:S01]  /*64020*/  LDL.LU R4, [R1+0xaa0] ;  /* 0x000aa00001047983 */ /* 0x000ea20000300800 */
[----:B------:R-:W2:Y:S02]  /*64030*/  LDL.LU R5, [R1+0xaa4] ;  /* 0x000aa40001057983 */ /* 0x000ea40000300800 */
[----:B------:R-:W2:Y:S02]  /*64040*/  LDL.LU R6, [R1+0xaa8] ;  /* 0x000aa80001067983 */ /* 0x000ea40000300800 */
[----:B------:R-:W2:Y:S01]  /*64050*/  LDL.LU R7, [R1+0xaac] ;  /* 0x000aac0001077983 */ /* 0x000ea20000300800 */
[----:B------:R-:W-:Y:S01]  /*64060*/  STL.64 [R1+0x4b50], R26 ;  /* 0x004b501a01007387 */ /* 0x000fe20000100a00 */
[----:B------:R0:W-:Y:S03]  /*64070*/  STL.64 [R1+0x4b48], R24 ;  /* 0x004b481801007387 */ /* 0x0001e60000100a00 */
[----:B0-----:R-:W4:Y:S01]  /*64080*/  LDL.LU R24, [R1+0xa50] ;  /* 0x000a500001187983 */ /* 0x001f220000300800 */
[----:B------:R-:W4:Y:S02]  /*64090*/  LDL.LU R25, [R1+0xa54] ;  /* 0x000a540001197983 */ /* 0x000f240000300800 */
[----:B------:R-:W4:Y:S02]  /*640a0*/  LDL.LU R26, [R1+0xa58] ;  /* 0x000a5800011a7983 */ /* 0x000f240000300800 */
[----:B------:R-:W4:Y:S02]  /*640b0*/  LDL.LU R27, [R1+0xa5c] ;  /* 0x000a5c00011b7983 */ /* 0x000f240000300800 */
[C---:B----4-:R-:W-:Y:S11]  /*640c0*/  HMMA.16816.F32.BF16 R24, R16.reuse, R22, R24 ;  /* 0x000000161018723c */ /* 0x050ff60000041818 */
[----:B------:R-:W-:Y:S11]  /*640d0*/  @!UPT UIADD3 URZ, URZ, URZ, URZ ;  /* 0x0000003f3f3ff290 */ /* 0x000ff6000fffe03f */
[----:B------:R-:W-:Y:S01]  /*640e0*/  @!UPT UIADD3 URZ, URZ, URZ, URZ ;  /* 0x0000003f3f3ff290 */ /* 0x000fe2000fffe03f */
[----:B------:R0:W-:Y:S01]  /*640f0*/  STL.64 [R1+0x2b0], R24 ;  /* 0x0002b01801007387 */ /* 0x0001e20000100a00 */
[----:B------:R1:W-:Y:S02]  /*64100*/  STL.64 [R1+0x2b8], R26 ;  /* 0x0002b81a01007387 */ /* 0x0003e40000100a00 */
[----:B0-----:R-:W-:Y:S02]  /*64110*/  IMAD.MOV.U32 R25, RZ, RZ, R22 ;  /* 0x000000ffff197224 */ /* 0x001fe400078e0016 */
[----:B------:R-:W-:Y:S02]  /*64120*/  IMAD.MOV.U32 R24, RZ, RZ, R23 ;  /* 0x000000ffff187224 */ /* 0x000fe400078e0017 */
[----:B------:R-:W4:Y:S03]  /*64130*/  LDL.LU.64 R22, [R1+0x4c00] ;  /* 0x004c000001167983 */ /* 0x000f260000300a00 */
[----:B------:R0:W-:Y:S02]  /*64140*/  STL.64 [R1+0x4b58], R24 ;  /* 0x004b581801007387 */ /* 0x0001e40000100a00 */
[----:B-1----:R-:W2:Y:S02]  /*64150*/  LDL.64 R26, [R1+0x38] ;  /* 0x00003800011a7983 */ /* 0x002ea40000100a00 */
[----:B--2---:R1:W-:Y:S01]  /*64160*/  STL.64 [R1+0x4b70], R26 ;  /* 0x004b701a01007387 */ /* 0x0043e20000100a00 */
[----:B0-----:R-:W4:Y:S02]  /*64170*/  LDL.LU R24, [R1+0xa60] ;  /* 0x000a600001187983 */ /* 0x001f240000300800 */
[----:B------:R-:W4:Y:S01]  /*64180*/  LDL.LU R25, [R1+0xa64] ;  /* 0x000a640001197983 */ /* 0x000f220000300800 */
[----:B-1----:R-:W4:Y:S01]  /*64190*/  LDL.LU R26, [R1+0xa68] ;  /* 0x000a6800011a7983 */ /* 0x002f220000300800 */
[----:B------:R-:W4:Y:S02]  /*641a0*/  LDL.LU R27, [R1+0xa6c] ;  /* 0x000a6c00011b7983 */ /* 0x000f240000300800 */
[----:B------:R-:W2:Y:S01]  /*641b0*/  LDL.LU R20, [R1+0xab0] ;  /* 0x000ab00001147983 */ /* 0x000ea20000300800 */
[C---:B----4-:R-:W-:Y:S11]  /*641c0*/  HMMA.16816.F32.BF16 R24, R16.reuse, R22, R24 ;  /* 0x000000161018723c */ /* 0x050ff60000041818 */
[----:B------:R-:W-:Y:S11]  /*641d0*/  @!UPT UIADD3 URZ, URZ, URZ, URZ ;  /* 0x0000003f3f3ff290 */ /* 0x000ff6000fffe03f */
[----:B------:R-:W-:Y:S01]  /*641e0*/  @!UPT UIADD3 URZ, URZ, URZ, URZ ;  /* 0x0000003f3f3ff290 */ /* 0x000fe2000fffe03f */
[----:B------:R0:W-:Y:S01]  /*641f0*/  STL.64 [R1+0x2a0], R24 ;  /* 0x0002a01801007387 */ /* 0x0001e20000100a00 */
[----:B------:R1:W-:Y:S02]  /*64200*/  STL.64 [R1+0x2a8], R26 ;  /* 0x0002a81a01007387 */ /* 0x0003e40000100a00 */
[----:B------:R-:W2:Y:S02]  /*64210*/  LDL.LU R21, [R1+0xab4] ;  /* 0x000ab40001157983 */ /* 0x000ea40000300800 */
[----:B------:R-:W2:Y:S01]  /*64220*/  LDL.LU R22, [R1+0xab8] ;  /* 0x000ab80001167983 */ /* 0x000ea20000300800 */
[----:B------:R-:W2:Y:S04]  /*64230*/  LDL.LU R23, [R1+0xabc] ;  /* 0x000abc0001177983 */ /* 0x000ea80000300800 */
[----:B0-----:R-:W4:Y:S01]  /*64240*/  LDL.LU R24, [R1+0xae0] ;  /* 0x000ae00001187983 */ /* 0x001f220000300800 */
[----:B------:R-:W4:Y:S02]  /*64250*/  LDL.LU R25, [R1+0xae4] ;  /* 0x000ae40001197983 */ /* 0x000f240000300800 */
[----:B-1----:R-:W2:Y:S02]  /*64260*/  LDL.LU R26, [R1+0xae8] ;  /* 0x000ae800011a7983 */ /* 0x002ea40000300800 */
[----:B------:R-:W2:Y:S01]  /*64270*/  LDL.LU R27, [R1+0xaec] ;  /* 0x000aec00011b7983 */ /* 0x000ea20000300800 */
[----:B---3--:R-:W-:Y:S01]  /*64280*/  HMMA.16816.F32.BF16 R8, R16, R14, R8 ;  /* 0x0000000e1008723c */ /* 0x008fe20000041808 */
[----:B------:R-:W-:-:S02]  /*64290*/  IMAD.MOV.U32 R3, RZ, RZ, R14 ;  /* 0x000000ffff037224 */ /* 0x000fc400078e000e */
[----:B------:R-:W-:Y:S01]  /*642a0*/  IMAD.MOV.U32 R2, RZ, RZ, R15 ;  /* 0x000000ffff027224 */ /* 0x000fe200078e000f */
[----:B--2---:R0:W-:Y:S01]  /*642b0*/  STL.64 [R1+0x4b80], R26 ;  /* 0x004b801a01007387 */ /* 0x0041e20000100a00 */
[----:B----4-:R-:W-:Y:S03]  /*642c0*/  STL.64 [R1+0x4b78], R24 ;  /* 0x004b781801007387 */ /* 0x010fe60000100a00 */
[----:B0-----:R-:W2:Y:S11]  /*642d0*/  LDL.64 R26, [R1+0x58] ;  /* 0x00005800011a7983 */ /* 0x001eb60000100a00 */
[----:B------:R-:W-:Y:S04]  /*642e0*/  @!UPT UIADD3 URZ, URZ, URZ, URZ ;  /* 0x0000003f3f3ff290 */ /* 0x000fe8000fffe03f */
[----:B------:R-:W-:Y:S02]  /*642f0*/  STL.64 [R1+0x290], R8 ;  /* 0x0002900801007387 */ /* 0x000fe40000100a00 */
[----:B------:R0:W-:Y:S02]  /*64300*/  STL.64 [R1+0x298], R10 ;  /* 0x0002980a01007387 */ /* 0x0001e40000100a00 */
[----:B0-----:R-:W3:Y:S01]  /*64310*/  LDL.LU.64 R10, [R1+0x4bf8] ;  /* 0x004bf800010a7983 */ /* 0x001ee20000300a00 */
[----:B------:R-:W3:Y:S02]  /*64320*/  LDL.LU.64 R8, [R1+0x4bf0] ;  /* 0x004bf00001087983 */ /* 0x000ee40000300a00 */
[----:B------:R-:W3:Y:S02]  /*64330*/  LDL.LU.64 R14, [R1+0x4be8] ;  /* 0x004be800010e7983 */ /* 0x000ee40000300a00 */
[C---:B---3--:R-:W-:Y:S01]  /*64340*/  HMMA.16816.F32.BF16 R12, R16.reuse, R14, R8 ;  /* 0x0000000e100c723c */ /* 0x048fe20000041808 */
[----:B------:R-:W3:Y:S11]  /*64350*/  LDL.LU.64 R10, [R1+0x4be0] ;  /* 0x004be000010a7983 */ /* 0x000ef60000300a00 */
[----:B------:R-:W-:Y:S11]  /*64360*/  @!UPT UIADD3 URZ, URZ, URZ, URZ ;  /* 0x0000003f3f3ff290 */ /* 0x000ff6000fffe03f */
[----:B------:R-:W-:Y:S01]  /*64370*/  STL.64 [R1+0x280], R12 ;  /* 0x0002800c01007387 */ /* 0x000fe20000100a00 */
[----:B------:R0:W-:Y:S03]  /*64380*/  STL.64 [R1+0x288], R14 ;  /* 0x0002880e01007387 */ /* 0x0001e60000100a00 */
[----:B0-----:R-:W3:Y:S01]  /*64390*/  LDL.LU.64 R14, [R1+0x4bd8] ;  /* 0x004bd800010e7983 */ /* 0x001ee20000300a00 */
[----:B------:R-:W3:Y:S02]  /*643a0*/  LDL.LU.64 R12, [R1+0x4bd0] ;  /* 0x004bd000010c7983 */ /* 0x000ee40000300a00 */
[----:B---3--:R-:W-:Y:S11]  /*643b0*/  HMMA.16816.F32.BF16 R12, R16, R10, R12 ;  /* 0x0000000a100c723c */ /* 0x008ff6000004180c */
[----:B------:R-:W-:Y:S11]  /*643c0*/  @!UPT UIADD3 URZ, URZ, URZ, URZ ;  /* 0x0000003f3f3ff290 */ /* 0x000ff6000fffe03f */
[----:B------:R-:W-:Y:S01]  /*643d0*/  @!UPT UIADD3 URZ, URZ, URZ, URZ ;  /* 0x0000003f3f3ff290 */ /* 0x000fe2000fffe03f */
[----:B------:R0:W-:Y:S01]  /*643e0*/  STL.64 [R1+0x270], R12 ;  /* 0x0002700c01007387 */ /* 0x0001e20000100a00 */
[----:B------:R1:W-:Y:S02]  /*643f0*/  STL.64 [R1+0x278], R14 ;  /* 0x0002780e01007387 */ /* 0x0003e40000100a00 */
[----:B0-----:R-:W-:Y:S02]  /*64400*/  IMAD.MOV.U32 R13, RZ, RZ, R10 ;  /* 0x000000ffff0d7224 */ /* 0x001fe400078e000a */
[----:B------:R-:W-:Y:S02]  /*64410*/  IMAD.MOV.U32 R12, RZ, RZ, R11 ;  /* 0x000000ffff0c7224 */ /* 0x000fe400078e000b */
[----:B------:R-:W3:Y:S01]  /*64420*/  LDL.LU.64 R10, [R1+0x4bc8] ;  /* 0x004bc800010a7983 */ /* 0x000ee20000300a00 */
[----:B------:R-:W1:Y:S02]  /*64430*/  LDL.LU.64 R8, [R1+0x4bc0] ;  /* 0x004bc00001087983 */ /* 0x000e640000300a00 */
[----:B------:R-:W-:Y:S02]  /*64440*/  STL.64 [R1+0x4ae0], R12 ;  /* 0x004ae00c01007387 */ /* 0x000fe40000100a00 */
[----:B-1----:R-:W-:-:S02]  /*64450*/  IMAD.MOV.U32 R14, RZ, RZ, R9 ;  /* 0x000000ffff0e7224 */ /* 0x002fc400078e0009 */
[----:B------:R-:W-:Y:S02]  /*64460*/  IMAD.MOV.U32 R15, RZ, RZ, R8 ;  /* 0x000000ffff0f7224 */ /* 0x000fe400078e0008 */
[C---:B---3--:R-:W-:Y:S01]  /*64470*/  HMMA.16816.F32.BF16 R8, R16.reuse, R10, R4 ;  /* 0x0000000a1008723c */ /* 0x048fe20000041804 */
[----:B------:R-:W3:Y:S01]  /*64480*/  LDL.LU.64 R6, [R1+0x4bb8] ;  /* 0x004bb80001067983 */ /* 0x000ee20000300a00 */
[----:B------:R-:W3:Y:S11]  /*64490*/  LDL.LU.64 R4, [R1+0x4bb0] ;  /* 0x004bb00001047983 */ /* 0x000ef60000300a00 */
[----:B------:R-:W-:Y:S10]  /*644a0*/  @!UPT UIADD3 URZ, URZ, URZ, URZ ;  /* 0x0000003f3f3ff290 */ /* 0x000ff4000fffe03f */
[----:B------:R-:W-:Y:S01]  /*644b0*/  STL.64 [R1+0x540], R8 ;  /* 0x0005400801007387 */ /* 0x000fe20000100a00 */
[----:B------:R0:W-:Y:S03]  /*644c0*/  STL.64 [R1+0x548], R10 ;  /* 0x0005480a01007387 */ /* 0x0001e60000100a00 */
[----:B0-----:R-:W3:Y:S02]  /*644d0*/  LDL.LU.64 R10, [R1+0x4ba8] ;  /* 0x004ba800010a7983 */ /* 0x001ee40000300a00 */
[C---:B---3--:R-:W-:Y:S11]  /*644e0*/  HMMA.16816.F32.BF16 R4, R16.reuse, R10, R4 ;  /* 0x0000000a1004723c */ /* 0x048ff60000041804 */
[----:B------:R-:W-:Y:S11]  /*644f0*/  @!UPT UIADD3 URZ, URZ, URZ, URZ ;  /* 0x0000003f3f3ff290 */ /* 0x000ff6000fffe03f */
[----:B------:R-:W-:Y:S01]  /*64500*/  @!UPT UIADD3 URZ, URZ, URZ, URZ ;  /* 0x0000003f3f3ff290 */ /* 0x000fe2000fffe03f */
[----:B------:R-:W-:Y:S01]  /*64510*/  STL.64 [R1+0x530], R4 ;  /* 0x0005300401007387 */ /* 0x000fe20000100a00 */
[----:B------:R0:W-:Y:S03]  /*64520*/  STL.64 [R1+0x538], R6 ;  /* 0x0005380601007387 */ /* 0x0001e60000100a00 */
[----:B0-----:R-:W3:Y:S01]  /*64530*/  LDL.LU.64 R6, [R1+0x4ba0] ;  /* 0x004ba00001067983 */ /* 0x001ee20000300a00 */
[----:B------:R-:W4:Y:S02]  /*64540*/  LDL.LU.64 R4, [R1+0x4b98] ;  /* 0x004b980001047983 */ /* 0x000f240000300a00 */
[----:B------:R0:W-:Y:S02]  /*64550*/  STL.64 [R1+0x4ac0], R10 ;  /* 0x004ac00a01007387 */ /* 0x0001e40000100a00 */
[----:B------:R-:W2:Y:S01]  /*64560*/  LDL.LU R8, [R1+0xb10] ;  /* 0x000b100001087983 */ /* 0x000ea20000300800 */
[----:B------:R-:W2:Y:S04]  /*64570*/  LDL.LU R9, [R1+0xb14] ;  /* 0x000b140001097983 */ /* 0x000ea80000300800 */
[----:B0-----:R-:W2:Y:S01]  /*64580*/  LDL.LU R10, [R1+0xb18] ;  /* 0x000b1800010a7983 */ /* 0x001ea20000300800 */
[----:B------:R-:W2:Y:S01]  /*64590*/  LDL.LU R11, [R1+0xb1c] ;  /* 0x000b1c00010b7983 */ /* 0x000ea20000300800 */
[----:B---3--:R-:W-:Y:S02]  /*645a0*/  HMMA.16816.F32.BF16 R16, R16, R6, R20 ;  /* 0x000000061010723c */ /* 0x008fe40000041814 */
        /* <DEDUP_REMOVED lines=10> */
[----:B0-----:R-:W2:Y:S01]  /*64650*/  LDL.64 R18, [R1+0x28] ;  /* 0x0000280001127983 */ /* 0x001ea20000100a00 */
[----:B------:R-:W-:Y:S02]  /*64660*/  STL.64 [R1+0x4ab0], R6 ;  /* 0x004ab00601007387 */ /* 0x000fe40000100a00 */
[----:B----4-:R0:W-:Y:S02]  /*64670*/  STL.64 [R1+0x4aa8], R4 ;  /* 0x004aa80401007387 */ /* 0x0101e40000100a00 */
[----:B0-----:R-:W3:Y:S01]  /*64680*/  LDL.LU R4, [R1+0xad0] ;  /* 0x000ad00001047983 */ /* 0x001ee20000300800 */
[----:B------:R-:W3:Y:S02]  /*64690*/  LDL.LU R5, [R1+0xad4] ;  /* 0x000ad40001057983 */ /* 0x000ee40000300800 */
[----:B------:R-:W3:Y:S02]  /*646a0*/  LDL.LU R6, [R1+0xad8] ;  /* 0x000ad80001067983 */ /* 0x000ee40000300800 */
[----:B------:R-:W3:Y:S02]  /*646b0*/  LDL.LU R7, [R1+0xadc] ;  /* 0x000adc0001077983 */ /* 0x000ee40000300800 */
[C---:B---3--:R-:W-:Y:S11]  /*646c0*/  HMMA.16816.F32.BF16 R4, R20.reuse, R26, R4 ;  /* 0x0000001a1404723c */ /* 0x048ff60000041804 */
        /* <DEDUP_REMOVED lines=8> */
[C---:B---3--:R-:W-:Y:S01]  /*64750*/  HMMA.16816.F32.BF16 R12, R20.reuse, R14, R24 ;  /* 0x0000000e140c723c */ /* 0x048fe20000041818 */
[----:B------:R-:W2:Y:S11]  /*64760*/  LDL.LU.64 R26, [R1+0x4b70] ;  /* 0x004b7000011a7983 */ /* 0x000eb60000300a00 */
[----:B------:R-:W-:Y:S11]  /*64770*/  @!UPT UIADD3 URZ, URZ, URZ, URZ ;  /* 0x0000003f3f3ff290 */ /* 0x000ff6000fffe03f */
[----:B------:R0:W-:Y:S01]  /*64780*/  STL.64 [R1+0x240], R12 ;  /* 0x0002400c01007387 */ /* 0x0001e20000100a00 */
[----:B------:R1:W-:Y:S03]  /*64790*/  STL.64 [R1+0x248], R14 ;  /* 0x0002480e01007387 */ /* 0x0003e60000100a00 */
[----:B0-----:R-:W3:Y:S01]  /*647a0*/  LDL.LU R12, [R1+0xb40] ;  /* 0x000b4000010c7983 */ /* 0x001ee20000300800 */
[----:B------:R-:W3:Y:S02]  /*647b0*/  LDL.LU R13, [R1+0xb44] ;  /* 0x000b4400010d7983 */ /* 0x000ee40000300800 */
[----:B-1----:R-:W3:Y:S02]  /*647c0*/  LDL.LU R14, [R1+0xb48] ;  /* 0x000b4800010e7983 */ /* 0x002ee40000300800 */
[----:B------:R-:W3:Y:S01]  /*647d0*/  LDL.LU R15, [R1+0xb4c] ;  /* 0x000b4c00010f7983 */ /* 0x000ee20000300800 */
[C---:B--2---:R-:W-:Y:S11]  /*647e0*/  HMMA.16816.F32.BF16 R8, R20.reuse, R26, R8 ;  /* 0x0000001a1408723c */ /* 0x044ff60000041808 */
[----:B------:R-:W-:Y:S11]  /*647f0*/  @!UPT UIADD3 URZ, URZ, URZ, URZ ;  /* 0x0000003f3f3ff290 */ /* 0x000ff6000fffe03f */
[----:B------:R-:W-:Y:S01]  /*64800*/  @!UPT UIADD3 URZ, URZ, URZ, URZ ;  /* 0x0000003f3f3ff290 */ /* 0x000fe2000fffe03f */
[----:B------:R-:W-:Y:S01]  /*64810*/  STL.64 [R1+0x230], R8 ;  /* 0x0002300801007387 */ /* 0x000fe20000100a00 */
[----:B------:R0:W-:Y:S03]  /*64820*/  STL.64 [R1+0x238], R10 ;  /* 0x0002380a01007387 */ /* 0x0001e60000100a00 */
[----:B0-----:R-:W2:Y:S01]  /*64830*/  LDL.LU.64 R10, [R1+0x4b68] ;  /* 0x004b6800010a7983 */ /* 0x001ea20000300a00 */
[----:B------:R-:W2:Y:S02]  /*64840*/  LDL.LU.64 R8, [R1+0x4b60] ;  /* 0x004b600001087983 */ /* 0x000ea40000300a00 */
[----:B------:R-:W-:Y:S02]  /*64850*/  IMAD.MOV.U32 R7, RZ, RZ, R26 ;  /* 0x000000ffff077224 */ /* 0x000fe400078e001a */
[----:B------:R-:W-:Y:S01]  /*64860*/  IMAD.MOV.U32 R6, RZ, RZ, R27 ;  /* 0x000000ffff067224 */ /* 0x000fe200078e001b */
[----:B------:R-:W4:Y:S04]  /*64870*/  LDL.LU.64 R24, [R1+0x4b58] ;  /* 0x004b580001187983 */ /* 0x000f280000300a00 */
[----:B------:R0:W-:Y:S01]  /*64880*/  STL.64 [R1+0x4af0], R6 ;  /* 0x004af00601007387 */ /* 0x0001e20000100a00 */
[----:B------:R-:W-:Y:S03]  /*64890*/  STL.64 [R1+0x4ae8], R4 ;  /* 0x004ae80401007387 */ /* 0x000fe60000100a00 */
[----:B0-----:R-:W3:Y:S01]  /*648a0*/  LDL.64 R6, [R1+0x18] ;  /* 0x0000180001067983 */ /* 0x001ee20000100a00 */
[C---:B--2---:R-:W-:Y:S11]  /*648b0*/  HMMA.16816.F32.BF16 R8, R20.reuse, R18, R8 ;  /* 0x000000121408723c */ /* 0x044ff60000041808 */
[----:B------:R-:W-:Y:S11]  /*648c0*/  @!UPT UIADD3 URZ, URZ, URZ, URZ ;  /* 0x0000003f3f3ff290 */ /* 0x000ff6000fffe03f */
[----:B------:R-:W-:Y:S01]  /*648d0*/  @!UPT UIADD3 URZ, URZ, URZ, URZ ;  /* 0x0000003f3f3ff290 */ /* 0x000fe2000fffe03f */
[----:B------:R-:W-:Y:S01]  /*648e0*/  STL.64 [R1+0x220], R8 ;  /* 0x0002200801007387 */ /* 0x000fe20000100a00 */
[----:B------:R0:W-:Y:S03]  /*648f0*/  STL.64 [R1+0x228], R10 ;  /* 0x0002280a01007387 */ /* 0x0001e60000100a00 */
[----:B0-----:R-:W2:Y:S01]  /*64900*/  LDL.64 R10, [R1+0x88] ;  /* 0x00008800010a7983 */ /* 0x001ea20000100a00 */
[----:B------:R-:W-:Y:S02]  /*64910*/  IMAD.MOV.U32 R9, RZ, RZ, R18 ;  /* 0x000000ffff097224 */ /* 0x000fe400078e0012 */
[----:B------:R-:W-:Y:S01]  /*64920*/  IMAD.MOV.U32 R8, RZ, RZ, R19 ;  /* 0x000000ffff087224 */ /* 0x000fe200078e0013 */
[----:B--2---:R0:W-:Y:S04]  /*64930*/  STL.64 [R1+0x4b00], R10 ;  /* 0x004b000a01007387 */ /* 0x0041e80000100a00 */
[----:B------:R-:W-:Y:S01]  /*64940*/  STL.64 [R1+0x4af8], R8 ;  /* 0x004af80801007387 */ /* 0x000fe20000100a00 */
[----:B0-----:R-:W2:Y:S01]  /*64950*/  LDL.64 R10, [R1+0xa8] ;  /* 0x0000a800010a7983 */ /* 0x001ea20000100a00 */
[----:B---3--:R-:W-:Y:S03]  /*64960*/  HMMA.16816.F32.BF16 R12, R20, R6, R12 ;  /* 0x00000006140c723c */ /* 0x008fe6000004180c */
[----:B--2---:R4:W-:Y:S02]  /*64970*/  STL.64 [R1+0x4b18], R10 ;  /* 0x004b180a01007387 */ /* 0x0049e40000100a00 */
[----:B----4-:R-:W-:-:S02]  /*64980*/  IMAD.MOV.U32 R11, RZ, RZ, R24 ;  /* 0x000000ffff0b7224 */ /* 0x010fc400078e0018 */
[----:B------:R-:W-:Y:S01]  /*64990*/  IMAD.MOV.U32 R10, RZ, RZ, R25 ;  /* 0x000000ffff0a7224 */ /* 0x000fe200078e0019 */
[----:B------:R-:W2:Y:S01]  /*649a0*/  LDL.LU R24, [R1+0xb60] ;  /* 0x000b600001187983 */ /* 0x000ea20000300800 */
[----:B------:R-:W2:Y:S02]  /*649b0*/  LDL.LU R25, [R1+0xb64] ;  /* 0x000b640001197983 */ /* 0x000ea40000300800 */
[----:B------:R-:W2:Y:S02]  /*649c0*/  LDL.LU R26, [R1+0xb68] ;  /* 0x000b6800011a7983 */ /* 0x000ea40000300800 */
[----:B------:R-:W2:Y:S01]  /*649d0*/  LDL.LU R27, [R1+0xb6c] ;  /* 0x000b6c00011b7983 */ /* 0x000ea20000300800 */
[----:B------:R-:W2:Y:S01]  /*649e0*/  LDL.64 R18, [R1+0x8] ;  /* 0x0000080001127983 */ /* 0x000ea20000100a00 */
[----:B------:R0:W-:Y:S02]  /*649f0*/  STL.64 [R1+0x4b30], R10 ;  /* 0x004b300a01007387 */ /* 0x0001e40000100a00 */
[----:B------:R-:W3:Y:S02]  /*64a00*/  LDL.LU R8, [R1+0xbb0] ;  /* 0x000bb00001087983 */ /* 0x000ee40000300800 */
[----:B------:R-:W3:Y:S01]  /*64a10*/  LDL.LU R9, [R1+0xbb4] ;  /* 0x000bb40001097983 */ /* 0x000ee20000300800 */
[----:B0-----:R-:W4:Y:S01]  /*64a20*/  LDL.LU R10, [R1+0xbb8] ;  /* 0x000bb800010a7983 */ /* 0x001f220000300800 */
[----:B------:R-:W4:Y:S03]  /*64a30*/  LDL.LU R11, [R1+0xbbc] ;  /* 0x000bbc00010b7983 */ /* 0x000f260000300800 */
[----:B----4-:R-:W-:Y:S01]  /*64a40*/  STL.64 [R1+0x4b40], R10 ;  /* 0x004b400a01007387 */ /* 0x010fe20000100a00 */
[----:B---3--:R0:W-:Y:S03]  /*64a50*/  STL.64 [R1+0x4b38], R8 ;  /* 0x004b380801007387 */ /* 0x0081e60000100a00 */
[----:B0-----:R-:W3:Y:S01]  /*64a60*/  LDL.LU R8, [R1+0xb90] ;  /* 0x000b900001087983 */ /* 0x001ee20000300800 */
[----:B------:R-:W3:Y:S02]  /*64a70*/  LDL.LU R9, [R1+0xb94] ;  /* 0x000b940001097983 */ /* 0x000ee40000300800 */
[----:B------:R-:W3:Y:S02]  /*64a80*/  LDL.LU R10, [R1+0xb98] ;  /* 0x000b9800010a7983 */ /* 0x000ee40000300800 */
[----:B------:R-:W3:Y:S01]  /*64a90*/  LDL.LU R11, [R1+0xb9c] ;  /* 0x000b9c00010b7983 */ /* 0x000ee20000300800 */
[----:B------:R0:W-:Y:S01]  /*64aa0*/  STL.64 [R1+0x210], R12 ;  /* 0x0002100c01007387 */ /* 0x0001e20000100a00 */
[----:B------:R1:W-:Y:S02]  /*64ab0*/  STL.64 [R1+0x218], R14 ;  /* 0x0002180e01007387 */ /* 0x0003e40000100a00 */
[----:B0-----:R-:W-:-:S02]  /*64ac0*/  IMAD.MOV.U32 R13, RZ, RZ, R6 ;  /* 0x000000ffff0d7224 */ /* 0x001fc400078e0006 */
[----:B-1----:R-:W-:Y:S02]  /*64ad0*/  IMAD.MOV.U32 R14, RZ, RZ, R3 ;  /* 0x000000ffff0e7224 */ /* 0x002fe400078e0003 */
[----:B------:R-:W-:Y:S02]  /*64ae0*/  IMAD.MOV.U32 R15, RZ, RZ, R2 ;  /* 0x000000ffff0f7224 */ /* 0x000fe400078e0002 */
[----:B------:R-:W-:-:S03]  /*64af0*/  IMAD.MOV.U32 R12, RZ, RZ, R7 ;  /* 0x000000ffff0c7224 */ /* 0x000fc600078e0007 */
[----:B------:R-:W-:Y:S02]  /*64b00*/  STL.64 [R1+0x4b10], R14 ;  /* 0x004b100e01007387 */ /* 0x000fe40000100a00 */
[----:B------:R0:W-:Y:S02]  /*64b10*/  STL.64 [R1+0x4b08], R12 ;  /* 0x004b080c01007387 */ /* 0x0001e40000100a00 */
[----:B0-----:R-:W4:Y:S01]  /*64b20*/  LDL.LU R12, [R1+0xbf0] ;  /* 0x000bf000010c7983 */ /* 0x001f220000300800 */
[----:B------:R-:W4:Y:S02]  /*64b30*/  LDL.LU R13, [R1+0xbf4] ;  /* 0x000bf400010d7983 */ /* 0x000f240000300800 */
[----:B------:R-:W3:Y:S02]  /*64b40*/  LDL.LU R14, [R1+0xbf8] ;  /* 0x000bf800010e7983 */ /* 0x000ee40000300800 */
[----:B------:R-:W3:Y:S01]  /*64b50*/  LDL.LU R15, [R1+0xbfc] ;  /* 0x000bfc00010f7983 */ /* 0x000ee20000300800 */
[----:B--2---:R-:W-:Y:S01]  /*64b60*/  HMMA.16816.F32.BF16 R24, R20, R18, R24 ;  /* 0x000000121418723c */ /* 0x004fe20000041818 */
[----:B------:R-:W-:-:S02]  /*64b70*/  IMAD.MOV.U32 R3, RZ, RZ, R18 ;  /* 0x000000ffff037224 */ /* 0x000fc400078e0012 */
[----:B------:R-:W-:Y:S02]  /*64b80*/  IMAD.MOV.U32 R2, RZ, RZ, R19 ;  /* 0x000000ffff027224 */ /* 0x000fe400078e0013 */
[----:B------:R-:W0:Y:S04]  /*64b90*/  LDSM.16.MT88.4 R16, [R0+0x4200] ;  /* 0x004200000010783b */ /* 0x000e280000004200 */
[----:B---3--:R-:W-:Y:S01]  /*64ba0*/  STL.64 [R1+0x4b28], R14 ;  /* 0x004b280e01007387 */ /* 0x008fe20000100a00 */
[----:B----4-:R1:W-:Y:S03]  /*64bb0*/  STL.64 [R1+0x4b20], R12 ;  /* 0x004b200c01007387 */ /* 0x0103e60000100a00 */
[----:B-1----:R-:W2:Y:S01]  /*64bc0*/  LDL.LU R12, [R1+0xbd0] ;  /* 0x000bd000010c7983 */ /* 0x002ea20000300800 */
[----:B------:R-:W2:Y:S02]  /*64bd0*/  LDL.LU R13, [R1+0xbd4] ;  /* 0x000bd400010d7983 */ /* 0x000ea40000300800 */
[----:B------:R-:W2:Y:S02]  /*64be0*/  LDL.LU R14, [R1+0xbd8] ;  /* 0x000bd800010e7983 */ /* 0x000ea40000300800 */
[----:B------:R-:W2:Y:S01]  /*64bf0*/  LDL.LU R15, [R1+0xbdc] ;  /* 0x000bdc00010f7983 */ /* 0x000ea20000300800 */
[----:B------:R-:W3:Y:S01]  /*64c00*/  LDL.LU R4, [R1+0xc00] ;  /* 0x000c000001047983 */ /* 0x000ee20000300800 */
[----:B------:R-:W3:Y:S02]  /*64c10*/  LDL.LU R5, [R1+0xc04] ;  /* 0x000c040001057983 */ /* 0x000ee40000300800 */
[----:B------:R-:W3:Y:S02]  /*64c20*/  LDL.LU R6, [R1+0xc08] ;  /* 0x000c080001067983 */ /* 0x000ee40000300800 */
[----:B------:R-:W3:Y:S01]  /*64c30*/  LDL.LU R7, [R1+0xc0c] ;  /* 0x000c0c0001077983 */ /* 0x000ee20000300800 */
[----:B------:R-:W-:Y:S01]  /*64c40*/  STL.64 [R1+0x200], R24 ;  /* 0x0002001801007387 */ /* 0x000fe20000100a00 */
[----:B------:R1:W-:Y:S03]  /*64c50*/  STL.64 [R1+0x208], R26 ;  /* 0x0002081a01007387 */ /* 0x0003e60000100a00 */
[----:B-1----:R-:W4:Y:S01]  /*64c60*/  LDL.LU.64 R26, [R1+0x4b50] ;  /* 0x004b5000011a7983 */ /* 0x002f220000300a00 */
[----:B------:R-:W2:Y:S02]  /*64c70*/  LDL.LU.64 R24, [R1+0x4b48] ;  /* 0x004b480001187983 */ /* 0x000ea40000300a00 */
[----:B0-----:R-:W-:Y:S02]  /*64c80*/  STL.64 [R1+0x4970], R18 ;  /* 0x0049701201007387 */ /* 0x001fe40000100a00 */
[----:B------:R-:W-:Y:S01]  /*64c90*/  STL.64 [R1+0x4968], R16 ;  /* 0x0049681001007387 */ /* 0x000fe20000100a00 */
[----:B----4-:R-:W-:Y:S11]  /*64ca0*/  HMMA.16816.F32.BF16 R8, R20, R26, R8 ;  /* 0x0000001a1408723c */ /* 0x010ff60000041808 */
[----:B------:R-:W-:Y:S11]  /*64cb0*/  @!UPT UIADD3 URZ, URZ, URZ, URZ ;  /* 0x0000003f3f3ff290 */ /* 0x000ff6000fffe03f */
[----:B------:R-:W-:Y:S01]  /*64cc0*/  @!UPT UIADD3 URZ, URZ, URZ, URZ ;  /* 0x0000003f3f3ff290 */ /* 0x000fe2000fffe03f */
[----:B------:R-:W-:Y:S01]  /*64cd0*/  STL.64 [R1+0x520], R8 ;  /* 0x0005200801007387 */ /* 0x000fe20000100a00 */
[----:B------:R0:W-:Y:S03]  /*64ce0*/  STL.64 [R1+0x528], R10 ;  /* 0x0005280a01007387 */ /* 0x0001e60000100a00 */
[----:B0-----:R-:W4:Y:S01]  /*64cf0*/  LDL.LU.64 R10, [R1+0x4b40] ;  /* 0x004b4000010a7983 */ /* 0x001f220000300a00 */
[----:B------:R-:W4:Y:S02]  /*64d00*/  LDL.LU.64 R8, [R1+0x4b38] ;  /* 0x004b380001087983 */ /* 0x000f240000300a00 */
[----:B------:R-:W-:Y:S02]  /*64d10*/  IMAD.MOV.U32 R18, RZ, RZ, R28 ;  /* 0x000000ffff127224 */ /* 0x000fe400078e001c */
[----:B--2---:R-:W-:-:S07]  /*64d20*/  IMAD.MOV.U32 R19, RZ, RZ, R24 ;  /* 0x000000ffff137224 */ /* 0x004fce00078e0018 */
[C---:B----4-:R-:W-:Y:S11]  /*64d30*/  HMMA.16816.F32.BF16 R8, R20.reuse, R18, R8 ;  /* 0x000000121408723c */ /* 0x050ff60000041808 */
[----:B------:R-:W-:Y:S11]  /*64d40*/  @!UPT UIADD3 URZ, URZ, URZ, URZ ;  /* 0x0000003f3f3ff290 */ /* 0x000ff6000fffe03f */
[----:B------:R-:W-:Y:S01]  /*64d50*/  @!UPT UIADD3 URZ, URZ, URZ, URZ ;  /* 0x0000003f3f3ff290 */ /* 0x000fe2000fffe03f */
        /* <DEDUP_REMOVED lines=16> */
[----:B0-----:R-:W3:Y:S01]  /*64e60*/  LDL.LU.64 R14, [R1+0x4b10] ;  /* 0x004b1000010e7983 */ /* 0x001ee20000300a00 */
[----:B------:R-:W2:Y:S02]  /*64e70*/  LDL.LU.64 R12, [R1+0x4b08] ;  /* 0x004b0800010c7983 */ /* 0x000ea40000300a00 */
        /* <DEDUP_REMOVED lines=15> */
[----:B------:R0:W-:Y:S01]  /*64f70*/  STL.64 [R1+0x4a50], R18 ;  /* 0x004a501201007387 */ /* 0x0001e20000100a00 */
[----:B------:R-:W4:Y:S02]  /*64f80*/  LDL.LU R16, [R1+0xc20] ;  /* 0x000c200001107983 */ /* 0x000f240000300800 */
[----:B------:R-:W4:Y:S01]  /*64f90*/  LDL.LU R17, [R1+0xc24] ;  /* 0x000c240001117983 */ /* 0x000f220000300800 */
[----:B0-----:R-:W4:Y:S01]  /*64fa0*/  LDL.LU R18, [R1+0xc28] ;  /* 0x000c280001127983 */ /* 0x001f220000300800 */
[----:B------:R-:W4:Y:S01]  /*64fb0*/  LDL.LU R19, [R1+0xc2c] ;  /* 0x000c2c0001137983 */ /* 0x000f220000300800 */
[C---:B---3--:R-:W-:Y:S01]  /*64fc0*/  HMMA.16816.F32.BF16 R12, R20.reuse, R14, R4 ;  /* 0x0000000e140c723c */ /* 0x048fe20000041804 */
[----:B------:R-:W2:Y:S01]  /*64fd0*/  LDL.LU.64 R6, [R1+0x4af0] ;  /* 0x004af00001067983 */ /* 0x000ea20000300a00 */
[----:B------:R-:W3:Y:S11]  /*64fe0*/  LDL.LU.64 R4, [R1+0x4ae8] ;  /* 0x004ae80001047983 */ /* 0x000ef60000300a00 */
[----:B------:R-:W-:Y:S10]  /*64ff0*/  @!UPT UIADD3 URZ, URZ, URZ, URZ ;  /* 0x0000003f3f3ff290 */ /* 0x000ff4000fffe03f */
[----:B------:R0:W-:Y:S01]  /*65000*/  STL.64 [R1+0x4e0], R12 ;  /* 0x0004e00c01007387 */ /* 0x0001e20000100a00 */
[----:B------:R-:W-:Y:S03]  /*65010*/  STL.64 [R1+0x4e8], R14 ;  /* 0x0004e80e01007387 */ /* 0x000fe60000100a00 */
[----:B0-----:R-:W2:Y:S01]  /*65020*/  LDL.LU.64 R12, [R1+0x4ae0] ;  /* 0x004ae000010c7983 */ /* 0x001ea20000300a00 */
[----:B----4-:R-:W-:Y:S11]  /*65030*/  HMMA.16816.F32.BF16 R16, R20, R10, R16 ;  /* 0x0000000a1410723c */ /* 0x010ff60000041810 */
[----:B------:R-:W-:Y:S11]  /*65040*/  @!UPT UIADD3 URZ, URZ, URZ, URZ ;  /* 0x0000003f3f3ff290 */ /* 0x000ff6000fffe03f */
[----:B------:R-:W-:Y:S01]  /*65050*/  @!UPT UIADD3 URZ, URZ, URZ, URZ ;  /* 0x0000003f3f3ff290 */ /* 0x000fe2000fffe03f */
[----:B------:R-:W-:Y:S01]  /*65060*/  STL.64 [R1+0x4d0], R16 ;  /* 0x0004d01001007387 */ /* 0x000fe20000100a00 */
[----:B------:R2:W-:Y:S02]  /*65070*/  STL.64 [R1+0x4d8], R18 ;  /* 0x0004d81201007387 */ /* 0x0005e40000100a00 */
[----:B--2---:R-:W-:Y:S02]  /*65080*/  IMAD.MOV.U32 R18, RZ, RZ, R7 ;  /* 0x000000ffff127224 */ /* 0x004fe400078e0007 */
[----:B------:R-:W-:-:S05]  /*65090*/  IMAD.MOV.U32 R19, RZ, RZ, R6 ;  /* 0x000000ffff137224 */ /* 0x000fca00078e0006 */
[----:B------:R0:W-:Y:S04]  /*650a0*/  STL.64 [R1+0x4a68], R18 ;  /* 0x004a681201007387 */ /* 0x0001e80000100a00 */
[----:B0-----:R-:W2:Y:S01]  /*650b0*/  LDL.64 R18, [R1+0x48] ;  /* 0x0000480001127983 */ /* 0x001ea20000100a00 */
[----:B------:R-:W-:Y:S02]  /*650c0*/  IMAD.MOV.U32 R24, RZ, RZ, R11 ;  /* 0x000000ffff187224 */ /* 0x000fe400078e000b */
[----:B------:R-:W-:Y:S01]  /*650d0*/  IMAD.MOV.U32 R28, RZ, RZ, R10 ;  /* 0x000000ffff1c7224 */ /* 0x000fe200078e000a */
[----:B--2---:R-:W-:Y:S01]  /*650e0*/  STL.64 [R1+0x4a80], R18 ;  /* 0x004a801201007387 */ /* 0x004fe20000100a00 */
[----:B------:R-:W-:Y:S02]  /*650f0*/  STL.64 [R1+0x4a30], R26 ;  /* 0x004a301a01007387 */ /* 0x000fe40000100a00 */
[----:B------:R0:W-:Y:S02]  /*65100*/  STL.64 [R1+0x4a28], R24 ;  /* 0x004a281801007387 */ /* 0x0001e40000100a00 */
[----:B0-----:R-:W2:Y:S01]  /*65110*/  LDL.LU R24, [R1+0xd50] ;  /* 0x000d500001187983 */ /* 0x001ea20000300800 */
[----:B------:R-:W2:Y:S02]  /*65120*/  LDL.LU R25, [R1+0xd54] ;  /* 0x000d540001197983 */ /* 0x000ea40000300800 */
[----:B------:R-:W4:Y:S02]  /*65130*/  LDL.LU R26, [R1+0xd58] ;  /* 0x000d5800011a7983 */ /* 0x000f240000300800 */
[----:B------:R-:W4:Y:S01]  /*65140*/  LDL.LU R27, [R1+0xd5c] ;  /* 0x000d5c00011b7983 */ /* 0x000f220000300800 */
[----:B------:R-:W2:Y:S01]  /*65150*/  LDL.LU R8, [R1+0xc60] ;  /* 0x000c600001087983 */ /* 0x000ea20000300800 */
[----:B------:R-:W2:Y:S02]  /*65160*/  LDL.LU R9, [R1+0xc64] ;  /* 0x000c640001097983 */ /* 0x000ea40000300800 */
[----:B------:R-:W2:Y:S02]  /*65170*/  LDL.LU R10, [R1+0xc68] ;  /* 0x000c6800010a7983 */ /* 0x000ea40000300800 */
[----:B------:R-:W2:Y:S02]  /*65180*/  LDL.LU R11, [R1+0xc6c] ;  /* 0x000c6c00010b7983 */ /* 0x000ea40000300800 */
[----:B---3--:R-:W-:-:S02]  /*65190*/  IMAD.MOV.U32 R18, RZ, RZ, R5 ;  /* 0x000000ffff127224 */ /* 0x008fc400078e0005 */
[----:B------:R-:W-:Y:S01]  /*651a0*/  IMAD.MOV.U32 R19, RZ, RZ, R4 ;  /* 0x000000ffff137224 */ /* 0x000fe200078e0004 */
[----:B--2---:R-:W-:Y:S01]  /*651b0*/  STL.64 [R1+0x4ad0], R10 ;  /* 0x004ad00a01007387 */ /* 0x004fe20000100a00 */
[----:B------:R-:W-:Y:S03]  /*651c0*/  STL.64 [R1+0x4ac8], R8 ;  /* 0x004ac80801007387 */ /* 0x000fe60000100a00 */
[----:B------:R0:W-:Y:S02]  /*651d0*/  STL.64 [R1+0x4ab8], R18 ;  /* 0x004ab81201007387 */ /* 0x0001e40000100a00 */
[----:B0-----:R-:W2:Y:S01]  /*651e0*/  LDL.64 R18, [R1+0x68] ;  /* 0x0000680001127983 */ /* 0x001ea20000100a00 */
[----:B------:R-:W-:Y:S02]  /*651f0*/  IMAD.MOV.U32 R11, RZ, RZ, R12 ;  /* 0x000000ffff0b7224 */ /* 0x000fe400078e000c */
[----:B------:R-:W-:Y:S01]  /*65200*/  IMAD.MOV.U32 R10, RZ, RZ, R13 ;  /* 0x000000ffff0a7224 */ /* 0x000fe200078e000d */
[----:B--2---:R0:W-:Y:S01]  /*65210*/  STL.64 [R1+0x4ad8], R18 ;  /* 0x004ad81201007387 */ /* 0x0041e20000100a00 */
[----:B------:R-:W2:Y:S02]  /*65220*/  LDL.LU R16, [R1+0xc40] ;  /* 0x000c400001107983 */ /* 0x000ea40000300800 */
[----:B------:R-:W2:Y:S01]  /*65230*/  LDL.LU R17, [R1+0xc44] ;  /* 0x000c440001117983 */ /* 0x000ea20000300800 */
[----:B0-----:R-:W2:Y:S01]  /*65240*/  LDL.LU R18, [R1+0xc48] ;  /* 0x000c480001127983 */ /* 0x001ea20000300800 */
[----:B------:R-:W2:Y:S02]  /*65250*/  LDL.LU R19, [R1+0xc4c] ;  /* 0x000c4c0001137983 */ /* 0x000ea40000300800 */
[----:B------:R-:W3:Y:S02]  /*65260*/  LDL.LU R4, [R1+0xc90] ;  /* 0x000c900001047983 */ /* 0x000ee40000300800 */
[----:B------:R-:W3:Y:S01]  /*65270*/  LDL.LU R5, [R1+0xc94] ;  /* 0x000c940001057983 */ /* 0x000ee20000300800 */
[----:B------:R-:W3:Y:S01]  /*65280*/  LDL.LU R6, [R1+0xc98] ;  /* 0x000c980001067983 */ /* 0x000ee20000300800 */
[----:B------:R-:W3:Y:S02]  /*65290*/  LDL.LU R7, [R1+0xc9c] ;  /* 0x000c9c0001077983 */ /* 0x000ee40000300800 */
[----:B------:R-:W2:Y:S02]  /*652a0*/  LDL.LU R12, [R1+0xc80] ;  /* 0x000c8000010c7983 */ /* 0x000ea40000300800 */
[----:B------:R-:W2:Y:S01]  /*652b0*/  LDL.LU R13, [R1+0xc84] ;  /* 0x000c8400010d7983 */ /* 0x000ea20000300800 */
[----:B------:R-:W2:Y:S01]  /*652c0*/  LDL.LU R14, [R1+0xc88] ;  /* 0x000c8800010e7983 */ /* 0x000ea20000300800 */
[----:B------:R-:W2:Y:S02]  /*652d0*/  LDL.LU R15, [R1+0xc8c] ;  /* 0x000c8c00010f7983 */ /* 0x000ea40000300800 */
[----:B----4-:R-:W-:Y:S02]  /*652e0*/  STL.64 [R1+0x4a48], R26 ;  /* 0x004a481a01007387 */ /* 0x010fe40000100a00 */
[----:B------:R0:W-:Y:S02]  /*652f0*/  STL.64 [R1+0x4a40], R24 ;  /* 0x004a401801007387 */ /* 0x0001e40000100a00 */
        /* <DEDUP_REMOVED lines=8> */
[----:B------:R-:W4:Y:S02]  /*65380*/  LDL.LU R26, [R1+0xcf8] ;  /* 0x000cf800011a7983 */ /* 0x000f240000300800 */
[----:B------:R-:W4:Y:S01]  /*65390*/  LDL.LU R27, [R1+0xcfc] ;  /* 0x000cfc00011b7983 */ /* 0x000f220000300800 */
[C---:B------:R-:W-:Y:S01]  /*653a0*/  HMMA.16816.F32.BF16 R8, R20.reuse, R10, R16 ;  /* 0x0000000a1408723c */ /* 0x040fe20000041810 */
[----:B----4-:R-:W-:Y:S01]  /*653b0*/  STL.64 [R1+0x4a78], R26 ;  /* 0x004a781a01007387 */ /* 0x010fe20000100a00 */
[----:B--2---:R0:W-:Y:S03]  /*653c0*/  STL.64 [R1+0x4a70], R24 ;  /* 0x004a701801007387 */ /* 0x0041e60000100a00 */
        /* <DEDUP_REMOVED lines=9> */
[----:B------:R-:W2:Y:S01]  /*65460*/  LDL.LU R27, [R1+0xcbc] ;  /* 0x000cbc00011b7983 */ /* 0x000ea20000300800 */
[----:B------:R-:W4:Y:S01]  /*65470*/  LDL.LU.64 R18, [R1+0x4ad8] ;  /* 0x004ad80001127983 */ /* 0x000f220000300a00 */
[----:B------:R-:W-:Y:S02]  /*65480*/  STL.64 [R1+0x4c0], R8 ;  /* 0x0004c00801007387 */ /* 0x000fe40000100a00 */
[----:B------:R0:W-:Y:S02]  /*65490*/  STL.64 [R1+0x4c8], R10 ;  /* 0x0004c80a01007387 */ /* 0x0001e40000100a00 */
[----:B0-----:R-:W4:Y:S01]  /*654a0*/  LDL.LU.64 R10, [R1+0x4ad0] ;  /* 0x004ad000010a7983 */ /* 0x001f220000300a00 */
[----:B------:R-:W4:Y:S02]  /*654b0*/  LDL.LU.64 R8, [R1+0x4ac8] ;  /* 0x004ac80001087983 */ /* 0x000f240000300a00 */
[C---:B----4-:R-:W-:Y:S11]  /*654c0*/  HMMA.16816.F32.BF16 R8, R20.reuse, R18, R8 ;  /* 0x000000121408723c */ /* 0x050ff60000041808 */
        /* <DEDUP_REMOVED lines=8> */
[C---:B---3--:R-:W-:Y:S11]  /*65550*/  HMMA.16816.F32.BF16 R4, R20.reuse, R10, R4 ;  /* 0x0000000a1404723c */ /* 0x048ff60000041804 */
[----:B------:R-:W-:Y:S11]  /*65560*/  @!UPT UIADD3 URZ, URZ, URZ, URZ ;  /* 0x0000003f3f3ff290 */ /* 0x000ff6000fffe03f */
[----:B------:R-:W-:Y:S01]  /*65570*/  @!UPT UIADD3 URZ, URZ, URZ, URZ ;  /* 0x0000003f3f3ff290 */ /* 0x000fe2000fffe03f */
[----:B------:R-:W-:Y:S01]  /*65580*/  STL.64 [R1+0x4a0], R4 ;  /* 0x0004a00401007387 */ /* 0x000fe20000100a00 */
[----:B------:R0:W-:Y:S03]  /*65590*/  STL.64 [R1+0x4a8], R6 ;  /* 0x0004a80601007387 */ /* 0x0001e60000100a00 */
[----:B0-----:R-:W3:Y:S01]  /*655a0*/  LDL.LU.64 R6, [R1+0x4ab0] ;  /* 0x004ab00001067983 */ /* 0x001ee20000300a00 */
[----:B------:R-:W4:Y:S02]  /*655b0*/  LDL.LU.64 R4, [R1+0x4aa8] ;  /* 0x004aa80001047983 */ /* 0x000f240000300a00 */
[----:B------:R-:W-:Y:S01]  /*655c0*/  STL.64 [R1+0x4988], R10 ;  /* 0x0049880a01007387 */ /* 0x000fe20000100a00 */
        /* <DEDUP_REMOVED lines=11> */
[----:B----4-:R-:W-:Y:S01]  /*65680*/  STL.64 [R1+0x4978], R4 ;  /* 0x0049780401007387 */ /* 0x010fe20000100a00 */
[C---:B--2---:R-:W-:Y:S02]  /*65690*/  HMMA.16816.F32.BF16 R16, R12.reuse, R18, R24 ;  /* 0x000000120c10723c */ /* 0x044fe40000041818 */
        /* <DEDUP_REMOVED lines=32> */
[----:B------:R-:W3:Y:S01]  /*658a0*/  LDL.LU.64 R26, [R1+0x4a30] ;  /* 0x004a3000011a7983 */ /* 0x000ee20000300a00 */
[----:B------:R-:W2:Y:S11]  /*658b0*/  LDL.LU.64 R24, [R1+0x4a28] ;  /* 0x004a280001187983 */ /* 0x000eb60000300a00 */
[----:B------:R-:W-:Y:S09]  /*658c0*/  @!UPT UIADD3 URZ, URZ, URZ, URZ ;  /* 0x0000003f3f3ff290 */ /* 0x000ff2000fffe03f */
[----:B------:R-:W-:Y:S01]  /*658d0*/  STL.64 [R1+0x450], R16 ;  /* 0x0004501001007387 */ /* 0x000fe20000100a00 */
[----:B------:R0:W-:Y:S03]  /*658e0*/  STL.64 [R1+0x458], R18 ;  /* 0x0004581201007387 */ /* 0x0001e60000100a00 */
[----:B0-----:R-:W4:Y:S01]  /*658f0*/  LDL.LU.64 R18, [R1+0x4a20] ;  /* 0x004a200001127983 */ /* 0x001f220000300a00 */
[----:B------:R-:W4:Y:S02]  /*65900*/  LDL.LU.64 R16, [R1+0x4a18] ;  /* 0x004a180001107983 */ /* 0x000f240000300a00 */
[C---:B----4-:R-:W-:Y:S01]  /*65910*/  HMMA.16816.F32.BF16 R4, R12.reuse, R6, R16 ;  /* 0x000000060c04723c */ /* 0x050fe20000041810 */
[----:B------:R-:W4:Y:S01]  /*65920*/  LDL.LU.64 R18, [R1+0x4a10] ;  /* 0x004a100001127983 */ /* 0x000f220000300a00 */
[----:B------:R-:W2:Y:S11]  /*65930*/  LDL.LU.64 R16, [R1+0x4a08] ;  /* 0x004a080001107983 */ /* 0x000eb60000300a00 */
[----:B------:R-:W-:Y:S10]  /*65940*/  @!UPT UIADD3 URZ, URZ, URZ, URZ ;  /* 0x0000003f3f3ff290 */ /* 0x000ff4000fffe03f */
[----:B------:R-:W-:Y:S01]  /*65950*/  STL.64 [R1+0x440], R4 ;  /* 0x0004400401007387 */ /* 0x000fe20000100a00 */
[----:B------:R3:W-:Y:S02]  /*65960*/  STL.64 [R1+0x448], R6 ;  /* 0x0004480601007387 */ /* 0x0007e40000100a00 */
[----:B---3--:R-:W-:Y:S07]  /*65970*/  HMMA.16816.F32.BF16 R4, R12, R26, R20 ;  /* 0x0000001a0c04723c */ /* 0x008fee0000041814 */
[----:B------:R-:W-:-:S02]  /*65980*/  IMAD.MOV.U32 R22, RZ, RZ, R9 ;  /* 0x000000ffff167224 */ /* 0x000fc400078e0009 */
[----:B------:R-:W-:Y:S11]  /*65990*/  IMAD.MOV.U32 R23, RZ, RZ, R8 ;  /* 0x000000ffff177224 */ /* 0x000ff600078e0008 */
[----:B------:R-:W-:Y:S03]  /*659a0*/  @!UPT UIADD3 URZ, URZ, URZ, URZ ;  /* 0x0000003f3f3ff290 */ /* 0x000fe6000fffe03f */
[----:B------:R-:W-:Y:S01]  /*659b0*/  STL.64 [R1+0x430], R4 ;  /* 0x0004300401007387 */ /* 0x000fe20000100a00 */
[----:B------:R-:W-:Y:S02]  /*659c0*/  STL.64 [R1+0x438], R6 ;  /* 0x0004380601007387 */ /* 0x000fe40000100a00 */
[----:B------:R0:W-:Y:S02]  /*659d0*/  STL.64 [R1+0x4990], R22 ;  /* 0x0049901601007387 */ /* 0x0001e40000100a00 */
[----:B0-----:R-:W3:Y:S04]  /*659e0*/  LDL.64 R22, [R1+0x78] ;  /* 0x0000780001167983 */ /* 0x001ee80000100a00 */
[----:B---3--:R0:W-:Y:S01]  /*659f0*/  STL.64 [R1+0x49a8], R22 ;  /* 0x0049a81601007387 */ /* 0x0081e20000100a00 */
[----:B------:R-:W3:Y:S02]  /*65a00*/  LDL.LU R8, [R1+0xe60] ;  /* 0x000e600001087983 */ /* 0x000ee40000300800 */
[----:B------:R-:W3:Y:S02]  /*65a10*/  LDL.LU R9, [R1+0xe64] ;  /* 0x000e640001097983 */ /* 0x000ee40000300800 */
[----:B------:R-:W3:Y:S01]  /*65a20*/  LDL.LU R10, [R1+0xe68] ;  /* 0x000e6800010a7983 */ /* 0x000ee20000300800 */
[----:B------:R-:W3:Y:S01]  /*65a30*/  LDL.LU R11, [R1+0xe6c] ;  /* 0x000e6c00010b7983 */ /* 0x000ee20000300800 */
[----:B0-----:R-:W-:-:S02]  /*65a40*/  IMAD.MOV.U32 R22, RZ, RZ, R28 ;  /* 0x000000ffff167224 */ /* 0x001fc400078e001c */
[----:B--2---:R-:W-:-:S05]  /*65a50*/  IMAD.MOV.U32 R23, RZ, RZ, R24 ;  /* 0x000000ffff177224 */ /* 0x004fca00078e0018 */
[----:B------:R-:W-:Y:S04]  /*65a60*/  STL.64 [R1+0x49c0], R22 ;  /* 0x0049c01601007387 */ /* 0x000fe80000100a00 */
[----:B---3--:R-:W-:Y:S01]  /*65a70*/  STL.64 [R1+0x49a0], R10 ;  /* 0x0049a00a01007387 */ /* 0x008fe20000100a00 */
[----:B------:R0:W-:Y:S03]  /*65a80*/  STL.64 [R1+0x4998], R8 ;  /* 0x0049980801007387 */ /* 0x0001e60000100a00 */
        /* <DEDUP_REMOVED lines=8> */
[----:B------:R-:W2:Y:S04]  /*65b10*/  LDL.64 R22, [R1+0x98] ;  /* 0x0000980001167983 */ /* 0x000ea80000100a00 */
[----:B--2---:R-:W-:Y:S01]  /*65b20*/  STL.64 [R1+0x49d8], R22 ;  /* 0x0049d81601007387 */ /* 0x004fe20000100a00 */
[----:B---3--:R-:W-:Y:S02]  /*65b30*/  STL.64 [R1+0x49b8], R10 ;  /* 0x0049b80a01007387 */ /* 0x008fe40000100a00 */
[----:B------:R0:W-:Y:S02]  /*65b40*/  STL.64 [R1+0x49b0], R8 ;  /* 0x0049b00801007387 */ /* 0x0001e40000100a00 */
[----:B0-----:R-:W2:Y:S01]  /*65b50*/  LDL.LU R8, [R1+0xe20] ;  /* 0x000e200001087983 */ /* 0x001ea20000300800 */
[----:B------:R-:W2:Y:S02]  /*65b60*/  LDL.LU R9, [R1+0xe24] ;  /* 0x000e240001097983 */ /* 0x000ea40000300800 */
[----:B------:R-:W3:Y:S02]  /*65b70*/  LDL.LU R10, [R1+0xe28] ;  /* 0x000e2800010a7983 */ /* 0x000ee40000300800 */
[----:B------:R-:W3:Y:S02]  /*65b80*/  LDL.LU R11, [R1+0xe2c] ;  /* 0x000e2c00010b7983 */ /* 0x000ee40000300800 */
[----:B------:R-:W-:-:S02]  /*65b90*/  IMAD.MOV.U32 R22, RZ, RZ, R17 ;  /* 0x000000ffff167224 */ /* 0x000fc400078e0011 */
[----:B------:R-:W-:-:S05]  /*65ba0*/  IMAD.MOV.U32 R23, RZ, RZ, R16 ;  /* 0x000000ffff177224 */ /* 0x000fca00078e0010 */
[----:B------:R0:W-:Y:S04]  /*65bb0*/  STL.64 [R1+0x49f0], R22 ;  /* 0x0049f01601007387 */ /* 0x0001e80000100a00 */
[----:B0-----:R-:W4:Y:S04]  /*65bc0*/  LDL.64 R22, [R1+0xb8] ;  /* 0x0000b80001167983 */ /* 0x001f280000100a00 */
[----:B---3--:R-:W-:Y:S01]  /*65bd0*/  STL.64 [R1+0x49d0], R10 ;  /* 0x0049d00a01007387 */ /* 0x008fe20000100a00 */
[----:B--2---:R0:W-:Y:S03]  /*65be0*/  STL.64 [R1+0x49c8], R8 ;  /* 0x0049c80801007387 */ /* 0x0041e60000100a00 */
[----:B0-----:R-:W2:Y:S01]  /*65bf0*/  LDL.LU R8, [R1+0xe10] ;  /* 0x000e100001087983 */ /* 0x001ea20000300800 */
[----:B------:R-:W2:Y:S02]  /*65c00*/  LDL.LU R9, [R1+0xe14] ;  /* 0x000e140001097983 */ /* 0x000ea40000300800 */
[----:B------:R-:W3:Y:S02]  /*65c10*/  LDL R10, [R1+0xe18] ;  /* 0x000e1800010a7983 */ /* 0x000ee40000100800 */
[----:B------:R-:W3:Y:S01]  /*65c20*/  LDL R11, [R1+0xe1c] ;  /* 0x000e1c00010b7983 */ /* 0x000ee20000100800 */
[C---:B----4-:R-:W-:Y:S01]  /*65c30*/  HMMA.16816.F32.BF16 R4, R12.reuse, R18, R4 ;  /* 0x000000120c04723c */ /* 0x050fe20000041804 */
        /* <DEDUP_REMOVED lines=13> */
[----:B------:R0:W-:Y:S02]  /*65d10*/  STL [R1+0x492c], R25 ;  /* 0x00492c1901007387 */ /* 0x0001e40000100800 */
[----:B------:R-:W3:Y:S02]  /*65d20*/  LDL.LU R24, [R1+0xf00] ;  /* 0x000f000001187983 */ /* 0x000ee40000300800 */
[----:B------:R1:W-:Y:S01]  /*65d30*/  STL.64 [R1+0x420], R4 ;  /* 0x0004200401007387 */ /* 0x0003e20000100a00 */
[----:B------:R4:W-:Y:S04]  /*65d40*/  STL.64 [R1+0x428], R6 ;  /* 0x0004280601007387 */ /* 0x0009e80000100a00 */
[----:B0-----:R-:W3:Y:S01]  /*65d50*/  LDL.LU R25, [R1+0xf04] ;  /* 0x000f040001197983 */ /* 0x001ee20000300800 */
[----:B------:R-:W3:Y:S02]  /*65d60*/  LDL.LU R26, [R1+0xf08] ;  /* 0x000f0800011a7983 */ /* 0x000ee40000300800 */
[----:B------:R-:W3:Y:S02]  /*65d70*/  LDL.LU R27, [R1+0xf0c] ;  /* 0x000f0c00011b7983 */ /* 0x000ee40000300800 */
[----:B------:R-:W-:Y:S01]  /*65d80*/  IMAD.MOV.U32 R29, RZ, RZ, R23 ;  /* 0x000000ffff1d7224 */ /* 0x000fe200078e0017 */
[----:B--2---:R-:W-:Y:S01]  /*65d90*/  HMMA.16816.F32.BF16 R8, R12, R22, R8 ;  /* 0x000000160c08723c */ /* 0x004fe20000041808 */
[----:B---3--:R0:W-:Y:S01]  /*65da0*/  STL.64 [R1+0x4940], R26 ;  /* 0x0049401a01007387 */ /* 0x0081e20000100a00 */
[----:B------:R-:W-:Y:S02]  /*65db0*/  STL.64 [R1+0x4938], R24 ;  /* 0x0049381801007387 */ /* 0x000fe40000100a00 */
[----:B------:R-:W2:Y:S02]  /*65dc0*/  LDL.LU R16, [R1+0xe90] ;  /* 0x000e900001107983 */ /* 0x000ea40000300800 */
[----:B------:R-:W2:Y:S01]  /*65dd0*/  LDL.LU R17, [R1+0xe94] ;  /* 0x000e940001117983 */ /* 0x000ea20000300800 */
[----:B------:R-:W2:Y:S01]  /*65de0*/  LDL.LU R18, [R1+0xe98] ;  /* 0x000e980001127983 */ /* 0x000ea20000300800 */
[----:B------:R-:W2:Y:S02]  /*65df0*/  LDL.LU R19, [R1+0xe9c] ;  /* 0x000e9c0001137983 */ /* 0x000ea40000300800 */
[----:B-1----:R-:W3:Y:S02]  /*65e00*/  LDL.LU R4, [R1+0xea0] ;  /* 0x000ea00001047983 */ /* 0x002ee40000300800 */
[----:B------:R-:W3:Y:S01]  /*65e10*/  LDL.LU R5, [R1+0xea4] ;  /* 0x000ea40001057983 */ /* 0x000ee20000300800 */
[----:B----4-:R-:W3:Y:S01]  /*65e20*/  LDL.LU R6, [R1+0xea8] ;  /* 0x000ea80001067983 */ /* 0x010ee20000300800 */
[----:B------:R-:W3:Y:S02]  /*65e30*/  LDL.LU R7, [R1+0xeac] ;  /* 0x000eac0001077983 */ /* 0x000ee40000300800 */
[----:B0-----:R-:W-:-:S02]  /*65e40*/  IMAD.MOV.U32 R26, RZ, RZ, R3 ;  /* 0x000000ffff1a7224 */ /* 0x001fc400078e0003 */
[----:B------:R-:W-:-:S05]  /*65e50*/  IMAD.MOV.U32 R27, RZ, RZ, R2 ;  /* 0x000000ffff1b7224 */ /* 0x000fca00078e0002 */
[----:B------:R0:W-:Y:S04]  /*65e60*/  STL.64 [R1+0x4950], R26 ;  /* 0x0049501a01007387 */ /* 0x0001e80000100a00 */
[----:B0-----:R-:W4:Y:S01]  /*65e70*/  LDL.64 R26, [R1+0x58] ;  /* 0x00005800011a7983 */ /* 0x001f220000100a00 */
[----:B------:R-:W-:Y:S02]  /*65e80*/  STL.64 [R1+0x410], R8 ;  /* 0x0004100801007387 */ /* 0x000fe40000100a00 */
[----:B------:R0:W-:Y:S02]  /*65e90*/  STL.64 [R1+0x418], R10 ;  /* 0x0004180a01007387 */ /* 0x0001e40000100a00 */
[----:B0-----:R-:W2:Y:S01]  /*65ea0*/  LDL.LU.64 R10, [R1+0x4a00] ;  /* 0x004a0000010a7983 */ /* 0x001ea20000300a00 */
[----:B------:R-:W2:Y:S02]  /*65eb0*/  LDL.LU.64 R8, [R1+0x49f8] ;  /* 0x0049f80001087983 */ /* 0x000ea40000300a00 */
[----:B------:R-:W2:Y:S02]  /*65ec0*/  LDL.LU.64 R22, [R1+0x49f0] ;  /* 0x0049f00001167983 */ /* 0x000ea40000300a00 */
        /* <DEDUP_REMOVED lines=9> */
[----:B------:R-:W-:Y:S11]  /*65f60*/  IMAD.MOV.U32 R29, RZ, RZ, R23 ;  /* 0x000000ffff1d7224 */ /* 0x000ff600078e0017 */
[----:B------:R-:W-:Y:S11]  /*65f70*/  @!UPT UIADD3 URZ, URZ, URZ, URZ ;  /* 0x0000003f3f3ff290 */ /* 0x000ff6000fffe03f */
[----:B------:R-:W-:Y:S01]  /*65f80*/  STL.64 [R1+0x3f0], R8 ;  /* 0x0003f00801007387 */ /* 0x000fe20000100a00 */
[----:B------:R0:W-:Y:S03]  /*65f90*/  STL.64 [R1+0x3f8], R10 ;  /* 0x0003f80a01007387 */ /* 0x0001e60000100a00 */
        /* <DEDUP_REMOVED lines=19> */
[C---:B--2---:R-:W-:Y:S01]  /*660d0*/  HMMA.16816.F32.BF16 R20, R12.reuse, R22, R8 ;  /* 0x000000160c14723c */ /* 0x044fe20000041808 */
[----:B------:R-:W3:Y:S11]  /*660e0*/  LDL.LU.64 R10, [R1+0x4988] ;  /* 0x00498800010a7983 */ /* 0x000ef60000300a00 */
[----:B------:R-:W-:Y:S11]  /*660f0*/  @!UPT UIADD3 URZ, URZ, URZ, URZ ;  /* 0x0000003f3f3ff290 */ /* 0x000ff6000fffe03f */
[----:B------:R-:W-:Y:S01]  /*66100*/  STL.64 [R1+0x3c0], R20 ;  /* 0x0003c01401007387 */ /* 0x000fe20000100a00 */
[----:B------:R-:W-:Y:S02]  /*66110*/  STL.64 [R1+0x3c8], R22 ;  /* 0x0003c81601007387 */ /* 0x000fe40000100a00 */
[----:B------:R-:W0:Y:S02]  /*66120*/  LDSM.16.MT88.4 R20, [R0+0x4280] ;  /* 0x004280000014783b */ /* 0x000e240000004200 */
[----:B0-----:R-:W-:Y:S02]  /*66130*/  STL [R1+0x4828], R21 ;  /* 0x0048281501007387 */ /* 0x001fe40000100800 */
[----:B------:R-:W-:Y:S02]  /*66140*/  STL [R1+0x4824], R22 ;  /* 0x0048241601007387 */ /* 0x000fe40000100800 */
[----:B------:R0:W-:Y:S02]  /*66150*/  STL [R1+0x4820], R23 ;  /* 0x0048201701007387 */ /* 0x0001e40000100800 */
[----:B------:R1:W-:Y:S01]  /*66160*/  STL [R1+0x4920], R20 ;  /* 0x0049201401007387 */ /* 0x0003e20000100800 */
[----:B0-----:R-:W2:Y:S04]  /*66170*/  LDL.64 R22, [R1+0x28] ;  /* 0x0000280001167983 */ /* 0x001ea80000100a00 */
[----:B--2---:R0:W-:Y:S01]  /*66180*/  STL.64 [R1+0x4948], R22 ;  /* 0x0049481601007387 */ /* 0x0041e20000100a00 */
[----:B-1----:R-:W2:Y:S02]  /*66190*/  LDL.LU R20, [R1+0xee0] ;  /* 0x000ee00001147983 */ /* 0x002ea40000300800 */
        /* <DEDUP_REMOVED lines=9> */
[----:B------:R-:W2:Y:S11]  /*66230*/  LDL.LU R23, [R1+0xecc] ;  /* 0x000ecc0001177983 */ /* 0x000eb60000300800 */
[----:B------:R-:W-:Y:S01]  /*66240*/  @!UPT UIADD3 URZ, URZ, URZ, URZ ;  /* 0x0000003f3f3ff290 */ /* 0x000fe2000fffe03f */
[----:B------:R-:W-:Y:S01]  /*66250*/  STL.64 [R1+0x3b0], R4 ;  /* 0x0003b00401007387 */ /* 0x000fe20000100a00 */
[----:B------:R0:W-:Y:S03]  /*66260*/  STL.64 [R1+0x3b8], R6 ;  /* 0x0003b80601007387 */ /* 0x0001e60000100a00 */
[----:B0-----:R-:W3:Y:S01]  /*66270*/  LDL.LU.64 R6, [R1+0x4980] ;  /* 0x0049800001067983 */ /* 0x001ee20000300a00 */
[----:B------:R-:W2:Y:S01]  /*66280*/  LDL.LU.64 R4, [R1+0x4978] ;  /* 0x0049780001047983 */ /* 0x000ea20000300a00 */
[----:B---3--:R-:W-:Y:S02]  /*66290*/  HMMA.16816.F32.BF16 R12, R12, R6, R16 ;  /* 0x000000060c0c723c */ /* 0x008fe40000041810 */
[----:B------:R-:W3:Y:S01]  /*662a0*/  LDL.LU.64 R18, [R1+0x4970] ;  /* 0x0049700001127983 */ /* 0x000ee20000300a00 */
[----:B------:R-:W3:Y:S02]  /*662b0*/  LDL.LU.64 R16, [R1+0x4968] ;  /* 0x0049680001107983 */ /* 0x000ee40000300a00 */
[----:B----4-:R-:W-:-:S02]  /*662c0*/  IMAD.MOV.U32 R3, RZ, RZ, R26 ;  /* 0x000000ffff037224 */ /* 0x010fc400078e001a */
[----:B------:R-:W-:Y:S11]  /*662d0*/  IMAD.MOV.U32 R2, RZ, RZ, R27 ;  /* 0x000000ffff027224 */ /* 0x000ff600078e001b */
[----:B------:R-:W-:Y:S05]  /*662e0*/  @!UPT UIADD3 URZ, URZ, URZ, URZ ;  /* 0x0000003f3f3ff290 */ /* 0x000fea000fffe03f */
[----:B------:R0:W-:Y:S01]  /*662f0*/  STL.64 [R1+0x1e0], R12 ;  /* 0x0001e00c01007387 */ /* 0x0001e20000100a00 */
[----:B------:R1:W-:Y:S03]  /*66300*/  STL.64 [R1+0x1e8], R14 ;  /* 0x0001e80e01007387 */ /* 0x0003e60000100a00 */
[----:B0-----:R-:W4:Y:S01]  /*66310*/  LDL.LU R12, [R1+0xf20] ;  /* 0x000f2000010c7983 */ /* 0x001f220000300800 */
[----:B------:R-:W4:Y:S02]  /*66320*/  LDL.LU R13, [R1+0xf24] ;  /* 0x000f2400010d7983 */ /* 0x000f240000300800 */
[----:B-1----:R-:W4:Y:S02]  /*66330*/  LDL.LU R14, [R1+0xf28] ;  /* 0x000f2800010e7983 */ /* 0x002f240000300800 */
[----:B------:R-:W4:Y:S01]  /*66340*/  LDL.LU R15, [R1+0xf2c] ;  /* 0x000f2c00010f7983 */ /* 0x000f220000300800 */
[----:B------:R0:W-:Y:S01]  /*66350*/  STL.64 [R1+0x4848], R6 ;  /* 0x0048480601007387 */ /* 0x0001e20000100a00 */
[----:B--2---:R-:W-:Y:S03]  /*66360*/  STL.64 [R1+0x4840], R4 ;  /* 0x0048400401007387 */ /* 0x004fe60000100a00 */
[----:B0-----:R-:W2:Y:S01]  /*66370*/  LDL.64 R6, [R1+0x38] ;  /* 0x0000380001067983 */ /* 0x001ea20000100a00 */
        /* <DEDUP_REMOVED lines=8> */
[C---:B---3--:R-:W-:Y:S01]  /*66400*/  HMMA.16816.F32.BF16 R24, R16.reuse, R26, R20 ;  /* 0x0000001a1018723c */ /* 0x048fe20000041814 */
[----:B------:R-:W4:Y:S11]  /*66410*/  LDL.LU.64 R22, [R1+0x4948] ;  /* 0x0049480001167983 */ /* 0x000f360000300a00 */
[----:B------:R-:W-:Y:S11]  /*66420*/  @!UPT UIADD3 URZ, URZ, URZ, URZ ;  /* 0x0000003f3f3ff290 */ /* 0x000ff6000fffe03f */
[----:B------:R-:W-:Y:S01]  /*66430*/  STL.64 [R1+0x1c0], R24 ;  /* 0x0001c01801007387 */ /* 0x000fe20000100a00 */
[----:B------:R0:W-:Y:S03]  /*66440*/  STL.64 [R1+0x1c8], R26 ;  /* 0x0001c81a01007387 */ /* 0x0001e60000100a00 */
[----:B0-----:R-:W3:Y:S01]  /*66450*/  LDL.LU.64 R26, [R1+0x4940] ;  /* 0x00494000011a7983 */ /* 0x001ee20000300a00 */
[----:B------:R-:W3:Y:S02]  /*66460*/  LDL.LU.64 R24, [R1+0x4938] ;  /* 0x0049380001187983 */ /* 0x000ee40000300a00 */
[----:B--2---:R-:W-:Y:S01]  /*66470*/  IMAD.MOV.U32 R9, RZ, RZ, R6 ;  /* 0x000000ffff097224 */ /* 0x004fe200078e0006 */
[C---:B---3--:R-:W-:Y:S11]  /*66480*/  HMMA.16816.F32.BF16 R24, R16.reuse, R6, R24 ;  /* 0x000000061018723c */ /* 0x048ff60000041818 */
[----:B------:R-:W-:Y:S11]  /*66490*/  @!UPT UIADD3 URZ, URZ, URZ, URZ ;  /* 0x0000003f3f3ff290 */ /* 0x000ff6000fffe03f */
[----:B------:R-:W-:Y:S01]  /*664a0*/  @!UPT UIADD3 URZ, URZ, URZ, URZ ;  /* 0x0000003f3f3ff290 */ /* 0x000fe2000fffe03f */
[----:B------:R-:W-:Y:S01]  /*664b0*/  STL.64 [R1+0x1b0], R24 ;  /* 0x0001b01801007387 */ /* 0x000fe20000100a00 */
[----:B------:R0:W-:Y:S03]  /*664c0*/  STL.64 [R1+0x1b8], R26 ;  /* 0x0001b81a01007387 */ /* 0x0001e60000100a00 */
[----:B0-----:R-:W2:Y:S01]  /*664d0*/  LDL.LU.64 R26, [R1+0x4930] ;  /* 0x00493000011a7983 */ /* 0x001ea20000300a00 */
[----:B------:R-:W3:Y:S02]  /*664e0*/  LDL.LU R25, [R1+0x492c] ;  /* 0x00492c0001197983 */ /* 0x000ee40000300800 */
[----:B------:R-:W-:Y:S02]  /*664f0*/  IMAD.MOV.U32 R8, RZ, RZ, R7 ;  /* 0x000000ffff087224 */ /* 0x000fe400078e0007 */
[----:B----4-:R-:W-:Y:S01]  /*66500*/  HMMA.16816.F32.BF16 R4, R16, R22, R12 ;  /* 0x000000161004723c */ /* 0x010fe2000004180c */
[----:B------:R-:W-:Y:S01]  /*66510*/  STL.64 [R1+0x4858], R10 ;  /* 0x0048580a01007387 */ /* 0x000fe20000100a00 */
[----:B------:R-:W-:-:S02]  /*66520*/  IMAD.MOV.U32 R24, RZ, RZ, R23 ;  /* 0x000000ffff187224 */ /* 0x000fc400078e0017 */
[----:B------:R0:W-:Y:S11]  /*66530*/  STL.64 [R1+0x4850], R8 ;  /* 0x0048500801007387 */ /* 0x0001f60000100a00 */
[----:B------:R-:W-:Y:S08]  /*66540*/  @!UPT UIADD3 URZ, URZ, URZ, URZ ;  /* 0x0000003f3f3ff290 */ /* 0x000ff0000fffe03f */
[----:B------:R-:W-:Y:S01]  /*66550*/  STL.64 [R1+0x1a0], R4 ;  /* 0x0001a00401007387 */ /* 0x000fe20000100a00 */
[----:B------:R-:W-:Y:S03]  /*66560*/  STL.64 [R1+0x1a8], R6 ;  /* 0x0001a80601007387 */ /* 0x000fe60000100a00 */
[----:B--2---:R-:W-:Y:S01]  /*66570*/  STL.64 [R1+0x4900], R26 ;  /* 0x0049001a01007387 */ /* 0x004fe20000100a00 */
[----:B---3--:R-:W-:Y:S02]  /*66580*/  STL.64 [R1+0x48f8], R24 ;  /* 0x0048f81801007387 */ /* 0x008fe40000100a00 */
[----:B0-----:R-:W2:Y:S02]  /*66590*/  LDL.LU R8, [R1+0x1070] ;  /* 0x0010700001087983 */ /* 0x001ea40000300800 */
[----:B------:R-:W2:Y:S01]  /*665a0*/  LDL.LU R9, [R1+0x1074] ;  /* 0x0010740001097983 */ /* 0x000ea20000300800 */
[----:B------:R-:W3:Y:S01]  /*665b0*/  LDL.LU R10, [R1+0x1078] ;  /* 0x00107800010a7983 */ /* 0x000ee20000300800 */
[----:B------:R-:W3:Y:S03]  /*665c0*/  LDL.LU R11, [R1+0x107c] ;  /* 0x00107c00010b7983 */ /* 0x000ee60000300800 */
[----:B---3--:R0:W-:Y:S01]  /*665d0*/  STL.64 [R1+0x4868], R10 ;  /* 0x0048680a01007387 */ /* 0x0081e20000100a00 */
[----:B--2---:R-:W-:Y:S03]  /*665e0*/  STL.64 [R1+0x4860], R8 ;  /* 0x0048600801007387 */ /* 0x004fe60000100a00 */
[----:B0-----:R-:W2:Y:S01]  /*665f0*/  LDL R10, [R1+0x78] ;  /* 0x00007800010a7983 */ /* 0x001ea20000100800 */
[----:B------:R-:W-:-:S02]  /*66600*/  IMAD.MOV.U32 R11, RZ, RZ, R29 ;  /* 0x000000ffff0b7224 */ /* 0x000fc400078e001d */
[----:B------:R-:W3:Y:S03]  /*66610*/  LDL.LU R29, [R1+0x4928] ;  /* 0x00492800011d7983 */ /* 0x000ee60000300800 */
[----:B--2---:R0:W-:Y:S01]  /*66620*/  STL.64 [R1+0x4880], R10 ;  /* 0x0048800a01007387 */ /* 0x0041e20000100a00 */
[----:B------:R-:W2:Y:S02]  /*66630*/  LDL.LU R4, [R1+0x10a0] ;  /* 0x0010a00001047983 */ /* 0x000ea40000300800 */
[----:B------:R-:W2:Y:S02]  /*66640*/  LDL.LU R5, [R1+0x10a4] ;  /* 0x0010a40001057983 */ /* 0x000ea40000300800 */
[----:B------:R-:W4:Y:S01]  /*66650*/  LDL.LU R6, [R1+0x10a8] ;  /* 0x0010a80001067983 */ /* 0x000f220000300800 */
[----:B------:R-:W4:Y:S04]  /*66660*/  LDL.LU R7, [R1+0x10ac] ;  /* 0x0010ac0001077983 */ /* 0x000f280000300800 */
[----:B0-----:R-:W2:Y:S04]  /*66670*/  LDL R10, [R1+0x88] ;  /* 0x00008800010a7983 */ /* 0x001ea80000100800 */
[----:B------:R-:W2:Y:S04]  /*66680*/  LDL R11, [R1+0x8c] ;  /* 0x00008c00010b7983 */ /* 0x000ea80000100800 */
[----:B--2---:R-:W-:Y:S01]  /*66690*/  STL.64 [R1+0x4898], R10 ;  /* 0x0048980a01007387 */ /* 0x004fe20000100a00 */
[----:B----4-:R-:W-:Y:S02]  /*666a0*/  STL.64 [R1+0x4878], R6 ;  /* 0x0048780601007387 */ /* 0x010fe40000100a00 */
[----:B------:R0:W-:Y:S02]  /*666b0*/  STL.64 [R1+0x4870], R4 ;  /* 0x0048700401007387 */ /* 0x0001e40000100a00 */
[----:B0-----:R-:W2:Y:S01]  /*666c0*/  LDL.LU R4, [R1+0x1050] ;  /* 0x0010500001047983 */ /* 0x001ea20000300800 */
[----:B------:R-:W2:Y:S02]  /*666d0*/  LDL.LU R5, [R1+0x1054] ;  /* 0x0010540001057983 */ /* 0x000ea40000300800 */
[----:B------:R-:W4:Y:S02]  /*666e0*/  LDL.LU R6, [R1+0x1058] ;  /* 0x0010580001067983 */ /* 0x000f240000300800 */
[----:B------:R-:W4:Y:S01]  /*666f0*/  LDL.LU R7, [R1+0x105c] ;  /* 0x00105c0001077983 */ /* 0x000f220000300800 */
[----:B------:R-:W2:Y:S01]  /*66700*/  LDL R10, [R1+0x98] ;  /* 0x00009800010a7983 */ /* 0x000ea20000100800 */
[----:B---3--:R-:W-:-:S02]  /*66710*/  IMAD.MOV.U32 R11, RZ, RZ, R29 ;  /* 0x000000ffff0b7224 */ /* 0x008fc400078e001d */
[----:B------:R-:W3:Y:S03]  /*66720*/  LDL.LU R29, [R1+0x4924] ;  /* 0x00492400011d7983 */ /* 0x000ee60000300800 */
[----:B--2---:R0:W-:Y:S04]  /*66730*/  STL.64 [R1+0x48b0], R10 ;  /* 0x0048b00a01007387 */ /* 0x0041e80000100a00 */
[----:B0-----:R-:W2:Y:S01]  /*66740*/  LDL.64 R10, [R1+0xa8] ;  /* 0x0000a800010a7983 */ /* 0x001ea20000100a00 */
[----:B------:R-:W-:-:S03]  /*66750*/  IMAD.MOV.U32 R28, RZ, RZ, R22 ;  /* 0x000000ffff1c7224 */ /* 0x000fc600078e0016 */
        /* <DEDUP_REMOVED lines=8> */
[----:B------:R-:W2:Y:S02]  /*667e0*/  LDL.LU R20, [R1+0xf50] ;  /* 0x000f500001147983 */ /* 0x000ea40000300800 */
[----:B------:R-:W2:Y:S02]  /*667f0*/  LDL.LU R21, [R1+0xf54] ;  /* 0x000f540001157983 */ /* 0x000ea40000300800 */
[----:B------:R-:W2:Y:S01]  /*66800*/  LDL.LU R22, [R1+0xf58] ;  /* 0x000f580001167983 */ /* 0x000ea20000300800 */
[----:B------:R-:W2:Y:S01]  /*66810*/  LDL.LU R23, [R1+0xf5c] ;  /* 0x000f5c0001177983 */ /* 0x000ea20000300800 */
[----:B------:R-:W2:Y:S02]  /*66820*/  LDL.64 R26, [R1+0x8] ;  /* 0x00000800011a7983 */ /* 0x000ea40000100a00 */
[----:B---3--:R-:W-:Y:S01]  /*66830*/  IMAD.MOV.U32 R11, RZ, RZ, R29 ;  /* 0x000000ffff0b7224 */ /* 0x008fe200078e001d */
[----:B--2---:R0:W-:Y:S04]  /*66840*/  STL.64 [R1+0x4918], R26 ;  /* 0x0049181a01007387 */ /* 0x0041e80000100a00 */
[----:B0-----:R-:W2:Y:S01]  /*66850*/  LDL.64 R26, [R1+0x18] ;  /* 0x00001800011a7983 */ /* 0x001ea20000100a00 */
[----:B------:R-:W-:Y:S02]  /*66860*/  STL.64 [R1+0x48e0], R10 ;  /* 0x0048e00a01007387 */ /* 0x000fe40000100a00 */
[----:B----4-:R-:W-:Y:S02]  /*66870*/  STL.64 [R1+0x48a8], R6 ;  /* 0x0048a80601007387 */ /* 0x010fe40000100a00 */
[----:B------:R0:W-:Y:S02]  /*66880*/  STL.64 [R1+0x48a0], R4 ;  /* 0x0048a00401007387 */ /* 0x0001e40000100a00 */
[----:B0-----:R-:W3:Y:S01]  /*66890*/  LDL.LU R4, [R1+0x1010] ;  /* 0x0010100001047983 */ /* 0x001ee20000300800 */
[----:B------:R-:W3:Y:S02]  /*668a0*/  LDL.LU R5, [R1+0x1014] ;  /* 0x0010140001057983 */ /* 0x000ee40000300800 */
[----:B------:R-:W4:Y:S02]  /*668b0*/  LDL.LU R6, [R1+0x1018] ;  /* 0x0010180001067983 */ /* 0x000f240000300800 */
[----:B------:R-:W4:Y:S01]  /*668c0*/  LDL.LU R7, [R1+0x101c] ;  /* 0x00101c0001077983 */ /* 0x000f220000300800 */
[----:B------:R-:W2:Y:S01]  /*668d0*/  LDL.LU R12, [R1+0xf90] ;  /* 0x000f9000010c7983 */ /* 0x000ea20000300800 */
        /* <DEDUP_REMOVED lines=9> */
[----:B------:R-:W2:Y:S01]  /*66970*/  LDL.64 R10, [R1+0xc8] ;  /* 0x0000c800010a7983 */ /* 0x000ea20000100a00 */
[----:B----4-:R-:W-:Y:S02]  /*66980*/  STL.64 [R1+0x48c0], R6 ;  /* 0x0048c00601007387 */ /* 0x010fe40000100a00 */
[----:B---3--:R0:W-:Y:S02]  /*66990*/  STL.64 [R1+0x48b8], R4 ;  /* 0x0048b80401007387 */ /* 0x0081e40000100a00 */
[----:B0-----:R-:W3:Y:S01]  /*669a0*/  LDL.LU R4, [R1+0x1000] ;  /* 0x0010000001047983 */ /* 0x001ee20000300800 */
[----:B------:R-:W3:Y:S02]  /*669b0*/  LDL.LU R5, [R1+0x1004] ;  /* 0x0010040001057983 */ /* 0x000ee40000300800 */
[----:B------:R-:W4:Y:S02]  /*669c0*/  LDL.LU R6, [R1+0x1008] ;  /* 0x0010080001067983 */ /* 0x000f240000300800 */
[----:B------:R-:W4:Y:S01]  /*669d0*/  LDL.LU R7, [R1+0x100c] ;  /* 0x00100c0001077983 */ /* 0x000f220000300800 */
[----:B------:R-:W-:Y:S01]  /*669e0*/  HMMA.16816.F32.BF16 R20, R16, R26, R20 ;  /* 0x0000001a1014723c */ /* 0x000fe20000041814 */
[----:B----4-:R-:W-:Y:S01]  /*669f0*/  STL.64 [R1+0x48d8], R6 ;  /* 0x0048d80601007387 */ /* 0x010fe20000100a00 */
[----:B---3--:R0:W-:Y:S03]  /*66a00*/  STL.64 [R1+0x48d0], R4 ;  /* 0x0048d00401007387 */ /* 0x0081e60000100a00 */
[----:B0-----:R-:W3:Y:S01]  /*66a10*/  LDL.LU R4, [R1+0xfe0] ;  /* 0x000fe00001047983 */ /* 0x001ee20000300800 */
[----:B------:R-:W3:Y:S02]  /*66a20*/  LDL.LU R5, [R1+0xfe4] ;  /* 0x000fe40001057983 */ /* 0x000ee40000300800 */
[----:B------:R-:W4:Y:S02]  /*66a30*/  LDL.LU R6, [R1+0xfe8] ;  /* 0x000fe80001067983 */ /* 0x000f240000300800 */
[----:B------:R-:W4:Y:S02]  /*66a40*/  LDL.LU R7, [R1+0xfec] ;  /* 0x000fec0001077983 */ /* 0x000f240000300800 */
[----:B------:R-:W-:Y:S01]  /*66a50*/  IMAD.MOV.U32 R29, RZ, RZ, R27 ;  /* 0x000000ffff1d7224 */ /* 0x000fe200078e001b */
[----:B----4-:R-:W-:Y:S01]  /*66a60*/  STL.64 [R1+0x48f0], R6 ;  /* 0x0048f00601007387 */ /* 0x010fe20000100a00 */
[----:B---3--:R0:W-:Y:S03]  /*66a70*/  STL.64 [R1+0x48e8], R4 ;  /* 0x0048e80401007387 */ /* 0x0081e60000100a00 */
[----:B0-----:R-:W3:Y:S01]  /*66a80*/  LDL.LU R4, [R1+0xfc0] ;  /* 0x000fc00001047983 */ /* 0x001ee20000300800 */
[----:B------:R-:W3:Y:S02]  /*66a90*/  LDL.LU R5, [R1+0xfc4] ;  /* 0x000fc40001057983 */ /* 0x000ee40000300800 */
[----:B------:R-:W3:Y:S02]  /*66aa0*/  LDL.LU R6, [R1+0xfc8] ;  /* 0x000fc80001067983 */ /* 0x000ee40000300800 */
[----:B------:R-:W3:Y:S01]  /*66ab0*/  LDL.LU R7, [R1+0xfcc] ;  /* 0x000fcc0001077983 */ /* 0x000ee20000300800 */
[----:B------:R0:W-:Y:S01]  /*66ac0*/  STL.64 [R1+0x190], R20 ;  /* 0x0001901401007387 */ /* 0x0001e20000100a00 */
[----:B------:R1:W-:Y:S03]  /*66ad0*/  STL.64 [R1+0x198], R22 ;  /* 0x0001981601007387 */ /* 0x0003e60000100a00 */
[----:B0-----:R-:W4:Y:S01]  /*66ae0*/  LDL.LU R20, [R1+0x4920] ;  /* 0x0049200001147983 */ /* 0x001f220000300800 */
[----:B-1----:R-:W-:-:S02]  /*66af0*/  IMAD.MOV.U32 R23, RZ, RZ, R26 ;  /* 0x000000ffff177224 */ /* 0x002fc400078e001a */
        /* <DEDUP_REMOVED lines=11> */
[----:B------:R-:W-:Y:S01]  /*66bb0*/  STL.64 [R1+0x4838], R22 ;  /* 0x0048381601007387 */ /* 0x000fe20000100a00 */
[----:B----4-:R0:W-:Y:S03]  /*66bc0*/  STL.64 [R1+0x4830], R20 ;  /* 0x0048301401007387 */ /* 0x0101e60000100a00 */
[----:B0-----:R-:W4:Y:S01]  /*66bd0*/  LDL.LU R20, [R1+0x1090] ;  /* 0x0010900001147983 */ /* 0x001f220000300800 */
[----:B------:R-:W4:Y:S02]  /*66be0*/  LDL.LU R21, [R1+0x1094] ;  /* 0x0010940001157983 */ /* 0x000f240000300800 */
[----:B------:R-:W4:Y:S02]  /*66bf0*/  LDL.LU R22, [R1+0x1098] ;  /* 0x0010980001167983 */ /* 0x000f240000300800 */
[----:B------:R-:W4:Y:S01]  /*66c00*/  LDL.LU R23, [R1+0x109c] ;  /* 0x00109c0001177983 */ /* 0x000f220000300800 */
[C---:B---3--:R-:W-:Y:S08]  /*66c10*/  HMMA.16816.F32.BF16 R4, R16.reuse, R10, R4 ;  /* 0x0000000a1004723c */ /* 0x048ff00000041804 */
[----:B--2---:R-:W-:Y:S01]  /*66c20*/  HMMA.16816.F32.BF16 R12, R16, R26, R12 ;  /* 0x0000001a100c723c */ /* 0x004fe2000004180c */
[----:B------:R-:W-:Y:S01]  /*66c30*/  STL.64 [R1+0x47a8], R26 ;  /* 0x0047a81a01007387 */ /* 0x000fe20000100a00 */
[----:B------:R-:W-:Y:S11]  /*66c40*/  STL [R1+0x47a0], R25 ;  /* 0x0047a01901007387 */ /* 0x000ff60000100800 */
[----:B------:R-:W-:Y:S10]  /*66c50*/  @!UPT UIADD3 URZ, URZ, URZ, URZ ;  /* 0x0000003f3f3ff290 */ /* 0x000ff4000fffe03f */
[----:B------:R-:W-:Y:S01]  /*66c60*/  STL.64 [R1+0x170], R12 ;  /* 0x0001700c01007387 */ /* 0x000fe20000100a00 */
[----:B------:R-:W-:Y:S02]  /*66c70*/  STL.64 [R1+0x178], R14 ;  /* 0x0001780e01007387 */ /* 0x000fe40000100a00 */
[----:B------:R-:W0:Y:S02]  /*66c80*/  LDSM.16.MT88.4 R12, [R0+0x4300] ;  /* 0x00430000000c783b */ /* 0x000e240000004200 */
[----:B0-----:R0:W-:Y:S02]  /*66c90*/  STL.64 [R1+0x4710], R14 ;  /* 0x0047100e01007387 */ /* 0x0011e40000100a00 */
[----:B------:R1:W-:Y:S02]  /*66ca0*/  STL.64 [R1+0x4708], R12 ;  /* 0x0047080c01007387 */ /* 0x0003e40000100a00 */
[----:B0-----:R-:W2:Y:S01]  /*66cb0*/  LDL.64 R14, [R1+0x68] ;  /* 0x00006800010e7983 */ /* 0x001ea20000100a00 */
[----:B------:R-:W-:Y:S02]  /*66cc0*/  STL.64 [R1+0x160], R4 ;  /* 0x0001600401007387 */ /* 0x000fe40000100a00 */
[----:B------:R0:W-:Y:S02]  /*66cd0*/  STL.64 [R1+0x168], R6 ;  /* 0x0001680601007387 */ /* 0x0001e40000100a00 */
[----:B-1----:R-:W-:-:S02]  /*66ce0*/  IMAD.MOV.U32 R13, RZ, RZ, R10 ;  /* 0x000000ffff0d7224 */ /* 0x002fc400078e000a */
[----:B------:R-:W-:Y:S01]  /*66cf0*/  IMAD.MOV.U32 R12, RZ, RZ, R11 ;  /* 0x000000ffff0c7224 */ /* 0x000fe200078e000b */
[----:B0-----:R-:W3:Y:S01]  /*66d00*/  LDL.LU.64 R6, [R1+0x48f0] ;  /* 0x0048f00001067983 */ /* 0x001ee20000300a00 */
[----:B------:R-:W3:Y:S02]  /*66d10*/  LDL.LU.64 R4, [R1+0x48e8] ;  /* 0x0048e80001047983 */ /* 0x000ee40000300a00 */
[----:B------:R-:W3:Y:S02]  /*66d20*/  LDL.LU.64 R10, [R1+0x48e0] ;  /* 0x0048e000010a7983 */ /* 0x000ee40000300a00 */
[C---:B---3--:R-:W-:Y:S01]  /*66d30*/  HMMA.16816.F32.BF16 R8, R16.reuse, R10, R4 ;  /* 0x0000000a1008723c */ /* 0x048fe20000041804 */
[----:B------:R-:W3:Y:S01]  /*66d40*/  LDL.LU.64 R6, [R1+0x48d8] ;  /* 0x0048d80001067983 */ /* 0x000ee20000300a00 */
[----:B------:R-:W3:Y:S11]  /*66d50*/  LDL.LU.64 R4, [R1+0x48d0] ;  /* 0x0048d00001047983 */ /* 0x000ef60000300a00 */
[----:B------:R-:W-:Y:S10]  /*66d60*/  @!UPT UIADD3 URZ, URZ, URZ, URZ ;  /* 0x0000003f3f3ff290 */ /* 0x000ff4000fffe03f */
[----:B------:R-:W-:Y:S01]  /*66d70*/  STL.64 [R1+0x150], R8 ;  /* 0x0001500801007387 */ /* 0x000fe20000100a00 */
[----:B------:R0:W-:Y:S03]  /*66d80*/  STL.64 [R1+0x158], R10 ;  /* 0x0001580a01007387 */ /* 0x0001e60000100a00 */
[----:B0-----:R-:W3:Y:S02]  /*66d90*/  LDL.LU.64 R10, [R1+0x48c8] ;  /* 0x0048c800010a7983 */ /* 0x001ee40000300a00 */
        /* <DEDUP_REMOVED lines=39> */
[C---:B---3--:R-:W-:Y:S11]  /*67010*/  HMMA.16816.F32.BF16 R4, R16.reuse, R10, R4 ;  /* 0x0000000a1004723c */ /* 0x048ff60000041804 */
[----:B------:R-:W-:Y:S11]  /*67020*/  @!UPT UIADD3 URZ, URZ, URZ, URZ ;  /* 0x0000003f3f3ff290 */ /* 0x000ff6000fffe03f */
[----:B------:R-:W-:Y:S01]  /*67030*/  @!UPT UIADD3 URZ, URZ, URZ, URZ ;  /* 0x0000003f3f3ff290 */ /* 0x000fe2000fffe03f */
[----:B------:R-:W-:Y:S01]  /*67040*/  STL.64 [R1+0xf0], R4 ;  /* 0x0000f00401007387 */ /* 0x000fe20000100a00 */
[----:B------:R0:W-:Y:S03]  /*67050*/  STL.64 [R1+0xf8], R6 ;  /* 0x0000f80601007387 */ /* 0x0001e60000100a00 */
[----:B0-----:R-:W4:Y:S01]  /*67060*/  LDL.LU.64 R6, [R1+0x4848] ;  /* 0x0048480001067983 */ /* 0x001f220000300a00 */
[----:B------:R-:W3:Y:S02]  /*67070*/  LDL.LU.64 R4, [R1+0x4840] ;  /* 0x0048400001047983 */ /* 0x000ee40000300a00 */
[----:B------:R-:W-:Y:S01]  /*67080*/  STL.64 [R1+0x4720], R10 ;  /* 0x0047200a01007387 */ /* 0x000fe20000100a00 */
[----:B----4-:R-:W-:Y:S01]  /*67090*/  HMMA.16816.F32.BF16 R16, R16, R6, R20 ;  /* 0x000000061010723c */ /* 0x010fe20000041814 */
[----:B------:R-:W4:Y:S01]  /*670a0*/  LDL.LU.64 R22, [R1+0x4838] ;  /* 0x0048380001167983 */ /* 0x000f220000300a00 */
[----:B------:R-:W2:Y:S02]  /*670b0*/  LDL.LU.64 R20, [R1+0x4830] ;  /* 0x0048300001147983 */ /* 0x000ea40000300a00 */
[----:B------:R0:W-:Y:S02]  /*670c0*/  STL.64 [R1+0x4730], R6 ;  /* 0x0047300601007387 */ /* 0x0001e40000100a00 */
[----:B---3--:R-:W-:Y:S11]  /*670d0*/  STL.64 [R1+0x4728], R4 ;  /* 0x0047280401007387 */ /* 0x008ff60000100a00 */
[----:B------:R-:W-:Y:S06]  /*670e0*/  @!UPT UIADD3 URZ, URZ, URZ, URZ ;  /* 0x0000003f3f3ff290 */ /* 0x000fec000fffe03f */
[----:B------:R-:W-:Y:S01]  /*670f0*/  STL.64 [R1+0xd0], R16 ;  /* 0x0000d01001007387 */ /* 0x000fe20000100a00 */
[----:B------:R-:W-:Y:S02]  /*67100*/  STL.64 [R1+0xd8], R18 ;  /* 0x0000d81201007387 */ /* 0x000fe40000100a00 */
[----:B0-----:R-:W3:Y:S02]  /*67110*/  LDL.64 R6, [R1+0x88] ;  /* 0x0000880001067983 */ /* 0x001ee40000100a00 */
[----:B------:R-:W0:Y:S01]  /*67120*/  LDSM.16.MT88.4 R16, [R0+0x4380] ;  /* 0x004380000010783b */ /* 0x000e220000004200 */
[----:B---3--:R1:W-:Y:S04]  /*67130*/  STL.64 [R1+0x4738], R6 ;  /* 0x0047380601007387 */ /* 0x0083e80000100a00 */
[----:B-1----:R-:W3:Y:S04]  /*67140*/  LDL.64 R6, [R1+0x98] ;  /* 0x0000980001067983 */ /* 0x002ee80000100a00 */
[----:B---3--:R1:W-:Y:S01]  /*67150*/  STL.64 [R1+0x4750], R6 ;  /* 0x0047500601007387 */ /* 0x0083e20000100a00 */
[----:B0-----:R-:W-:Y:S02]  /*67160*/  STL.64 [R1+0x45d8], R18 ;  /* 0x0045d81201007387 */ /* 0x001fe40000100a00 */
[----:B------:R0:W-:Y:S02]  /*67170*/  STL.64 [R1+0x45d0], R16 ;  /* 0x0045d01001007387 */ /* 0x0001e40000100a00 */
[----:B-1----:R-:W-:-:S02]  /*67180*/  IMAD.MOV.U32 R6, RZ, RZ, R26 ;  /* 0x000000ffff067224 */ /* 0x002fc400078e001a */
[----:B------:R-:W-:Y:S01]  /*67190*/  IMAD.MOV.U32 R7, RZ, RZ, R25 ;  /* 0x000000ffff077224 */ /* 0x000fe200078e0019 */
[----:B0-----:R-:W3:Y:S01]  /*671a0*/  LDL.LU R16, [R1+0x12b0] ;  /* 0x0012b00001107983 */ /* 0x001ee20000300800 */
[----:B------:R-:W3:Y:S02]  /*671b0*/  LDL.LU R17, [R1+0x12b4] ;  /* 0x0012b40001117983 */ /* 0x000ee40000300800 */
[----:B------:R-:W2:Y:S02]  /*671c0*/  LDL.LU R18, [R1+0x12b8] ;  /* 0x0012b80001127983 */ /* 0x000ea40000300800 */
[----:B------:R-:W2:Y:S01]  /*671d0*/  LDL.LU R19, [R1+0x12bc] ;  /* 0x0012bc0001137983 */ /* 0x000ea20000300800 */
[----:B------:R0:W-:Y:S04]  /*671e0*/  STL.64 [R1+0x4768], R6 ;  /* 0x0047680601007387 */ /* 0x0001e80000100a00 */
[----:B0-----:R-:W2:Y:S04]  /*671f0*/  LDL.64 R6, [R1+0xb8] ;  /* 0x0000b80001067983 */ /* 0x001ea80000100a00 */
[----:B--2---:R0:W-:Y:S01]  /*67200*/  STL.64 [R1+0x4780], R6 ;  /* 0x0047800601007387 */ /* 0x0041e20000100a00 */
[----:B------:R-:W-:Y:S02]  /*67210*/  STL.64 [R1+0x4748], R18 ;  /* 0x0047481201007387 */ /* 0x000fe40000100a00 */
[----:B---3--:R1:W-:Y:S02]  /*67220*/  STL.64 [R1+0x4740], R16 ;  /* 0x0047401001007387 */ /* 0x0083e40000100a00 */
[----:B0-----:R-:W-:-:S02]  /*67230*/  IMAD.MOV.U32 R6, RZ, RZ, R13 ;  /* 0x000000ffff067224 */ /* 0x001fc400078e000d */
[----:B------:R-:W-:Y:S01]  /*67240*/  IMAD.MOV.U32 R7, RZ, RZ, R12 ;  /* 0x000000ffff077224 */ /* 0x000fe200078e000c */
[----:B-1----:R-:W2:Y:S01]  /*67250*/  LDL.LU R16, [R1+0x12c0] ;  /* 0x0012c00001107983 */ /* 0x002ea20000300800 */
[----:B------:R-:W2:Y:S02]  /*67260*/  LDL.LU R17, [R1+0x12c4] ;  /* 0x0012c40001117983 */ /* 0x000ea40000300800 */
[----:B------:R-:W3:Y:S02]  /*67270*/  LDL.LU R18, [R1+0x12c8] ;  /* 0x0012c80001127983 */ /* 0x000ee40000300800 */
[----:B------:R-:W3:Y:S01]  /*67280*/  LDL.LU R19, [R1+0x12cc] ;  /* 0x0012cc0001137983 */ /* 0x000ee20000300800 */
[----:B------:R0:W-:Y:S01]  /*67290*/  STL.64 [R1+0x4798], R6 ;  /* 0x0047980601007387 */ /* 0x0001e20000100a00 */
[----:B------:R-:W2:Y:S02]  /*672a0*/  LDL.LU R4, [R1+0x11a0] ;  /* 0x0011a00001047983 */ /* 0x000ea40000300800 */
[----:B------:R-:W2:Y:S01]  /*672b0*/  LDL.LU R5, [R1+0x11a4] ;  /* 0x0011a40001057983 */ /* 0x000ea20000300800 */
[----:B0-----:R-:W2:Y:S01]  /*672c0*/  LDL.LU R6, [R1+0x11a8] ;  /* 0x0011a80001067983 */ /* 0x001ea20000300800 */
[----:B------:R-:W2:Y:S02]  /*672d0*/  LDL.LU R7, [R1+0x11ac] ;  /* 0x0011ac0001077983 */ /* 0x000ea40000300800 */
[----:B------:R-:W-:-:S02]  /*672e0*/  IMAD.MOV.U32 R26, RZ, RZ, R21 ;  /* 0x000000ffff1a7224 */ /* 0x000fc400078e0015 */
[----:B----4-:R-:W-:Y:S01]  /*672f0*/  IMAD.MOV.U32 R27, RZ, RZ, R22 ;  /* 0x000000ffff1b7224 */ /* 0x010fe200078e0016 */
[----:B--2---:R-:W-:Y:S01]  /*67300*/  STL.64 [R1+0x47b8], R6 ;  /* 0x0047b80601007387 */ /* 0x004fe20000100a00 */
[----:B------:R0:W-:Y:S02]  /*67310*/  STL.64 [R1+0x47b0], R4 ;  /* 0x0047b00401007387 */ /* 0x0001e40000100a00 */
[----:B------:R-:W2:Y:S02]  /*67320*/  LDL.LU R21, [R1+0x4828] ;  /* 0x0048280001157983 */ /* 0x000ea40000300800 */
[----:B------:R-:W2:Y:S01]  /*67330*/  LDL.LU R22, [R1+0x4824] ;  /* 0x0048240001167983 */ /* 0x000ea20000300800 */
[----:B------:R1:W-:Y:S04]  /*67340*/  STL.64 [R1+0x47c0], R26 ;  /* 0x0047c01a01007387 */ /* 0x0003e80000100a00 */
[----:B0-----:R-:W4:Y:S01]  /*67350*/  LDL.LU R4, [R1+0x1180] ;  /* 0x0011800001047983 */ /* 0x001f220000300800 */
[----:B------:R-:W4:Y:S02]  /*67360*/  LDL.LU R5, [R1+0x1184] ;  /* 0x0011840001057983 */ /* 0x000f240000300800 */
[----:B------:R-:W2:Y:S02]  /*67370*/  LDL.LU R6, [R1+0x1188] ;  /* 0x0011880001067983 */ /* 0x000ea40000300800 */
[----:B------:R-:W2:Y:S02]  /*67380*/  LDL.LU R7, [R1+0x118c] ;  /* 0x00118c0001077983 */ /* 0x000ea40000300800 */
[----:B-1----:R-:W-:-:S02]  /*67390*/  IMAD.MOV.U32 R26, RZ, RZ, R23 ;  /* 0x000000ffff1a7224 */ /* 0x002fc400078e0017 */
[----:B------:R-:W-:Y:S01]  /*673a0*/  IMAD.MOV.U32 R27, RZ, RZ, R29 ;  /* 0x000000ffff1b7224 */ /* 0x000fe200078e001d */
[----:B--2---:R-:W-:Y:S01]  /*673b0*/  STL.64 [R1+0x47d0], R6 ;  /* 0x0047d00601007387 */ /* 0x004fe20000100a00 */
[----:B----4-:R-:W-:Y:S02]  /*673c0*/  STL.64 [R1+0x47c8], R4 ;  /* 0x0047c80401007387 */ /* 0x010fe40000100a00 */
[----:B------:R-:W2:Y:S02]  /*673d0*/  LDL.LU R23, [R1+0x4820] ;  /* 0x0048200001177983 */ /* 0x000ea40000300800 */
[----:B------:R0:W-:Y:S02]  /*673e0*/  STL.64 [R1+0x47d8], R26 ;  /* 0x0047d81a01007387 */ /* 0x0001e40000100a00 */
[----:B0-----:R-:W-:Y:S02]  /*673f0*/  IMAD.MOV.U32 R26, RZ, RZ, R28 ;  /* 0x000000ffff1a7224 */ /* 0x001fe400078e001c */
[----:B------:R-:W-:-:S05]  /*67400*/  IMAD.MOV.U32 R27, RZ, RZ, R24 ;  /* 0x000000ffff1b7224 */ /* 0x000fca00078e0018 */
[----:B------:R0:W-:Y:S01]  /*67410*/  STL.64 [R1+0x47f0], R26 ;  /* 0x0047f01a01007387 */ /* 0x0001e20000100a00 */
[----:B------:R-:W4:Y:S02]  /*67420*/  LDL.LU R4, [R1+0x1160] ;  /* 0x0011600001047983 */ /* 0x000f240000300800 */
[----:B------:R-:W4:Y:S02]  /*67430*/  LDL.LU R5, [R1+0x1164] ;  /* 0x0011640001057983 */ /* 0x000f240000300800 */
[----:B------:R-:W2:Y:S01]  /*67440*/  LDL.LU R6, [R1+0x1168] ;  /* 0x0011680001067983 */ /* 0x000ea20000300800 */
[----:B------:R-:W2:Y:S01]  /*67450*/  LDL.LU R7, [R1+0x116c] ;  /* 0x00116c0001077983 */ /* 0x000ea20000300800 */
[----:B0-----:R-:W-:Y:S02]  /*67460*/  IMAD.MOV.U32 R26, RZ, RZ, R9 ;  /* 0x000000ffff1a7224 */ /* 0x001fe400078e0009 */
[----:B------:R-:W-:-:S05]  /*67470*/  IMAD.MOV.U32 R27, RZ, RZ, R8 ;  /* 0x000000ffff1b7224 */ /* 0x000fca00078e0008 */
[----:B------:R-:W-:Y:S04]  /*67480*/  STL.64 [R1+0x4808], R26 ;  /* 0x0048081a01007387 */ /* 0x000fe80000100a00 */
[----:B--2---:R-:W-:Y:S01]  /*67490*/  STL.64 [R1+0x47e8], R6 ;  /* 0x0047e80601007387 */ /* 0x004fe20000100a00 */
[----:B----4-:R0:W-:Y:S03]  /*674a0*/  STL.64 [R1+0x47e0], R4 ;  /* 0x0047e00401007387 */ /* 0x0101e60000100a00 */
[----:B0-----:R-:W2:Y:S01]  /*674b0*/  LDL.LU R4, [R1+0x1140] ;  /* 0x0011400001047983 */ /* 0x001ea20000300800 */
[----:B------:R-:W2:Y:S02]  /*674c0*/  LDL.LU R5, [R1+0x1144] ;  /* 0x0011440001057983 */ /* 0x000ea40000300800 */
[----:B------:R-:W4:Y:S02]  /*674d0*/  LDL.LU R6, [R1+0x1148] ;  /* 0x0011480001067983 */ /* 0x000f240000300800 */
[----:B------:R-:W4:Y:S01]  /*674e0*/  LDL.LU R7, [R1+0x114c] ;  /* 0x00114c0001077983 */ /* 0x000f220000300800 */
[----:B------:R-:W2:Y:S01]  /*674f0*/  LDL.LU R8, [R1+0x10d0] ;  /* 0x0010d00001087983 */ /* 0x000ea20000300800 */
[----:B------:R-:W3:Y:S02]  /*67500*/  LDL.LU R9, [R1+0x10d4] ;  /* 0x0010d40001097983 */ /* 0x000ee40000300800 */
[----:B------:R-:W3:Y:S02]  /*67510*/  LDL.LU R10, [R1+0x10d8] ;  /* 0x0010d800010a7983 */ /* 0x000ee40000300800 */
[----:B------:R-:W3:Y:S01]  /*67520*/  LDL.LU R11, [R1+0x10dc] ;  /* 0x0010dc00010b7983 */ /* 0x000ee20000300800 */
[----:B------:R-:W3:Y:S04]  /*67530*/  LDL.LU.64 R26, [R1+0x48] ;  /* 0x00004800011a7983 */ /* 0x000ee80000300a00 */
        /* <DEDUP_REMOVED lines=12> */
[----:B---3--:R-:W-:Y:S01]  /*67600*/  STL.64 [R1+0x4760], R18 ;  /* 0x0047601201007387 */ /* 0x008fe20000100a00 */
[----:B------:R0:W-:Y:S03]  /*67610*/  STL.64 [R1+0x4758], R16 ;  /* 0x0047581001007387 */ /* 0x0001e60000100a00 */
[----:B0-----:R-:W3:Y:S01]  /*67620*/  LDL.LU R16, [R1+0x1270] ;  /* 0x0012700001107983 */ /* 0x001ee20000300800 */
[----:B------:R-:W3:Y:S02]  /*67630*/  LDL.LU R17, [R1+0x1274] ;  /* 0x0012740001117983 */ /* 0x000ee40000300800 */
[----:B------:R-:W4:Y:S02]  /*67640*/  LDL.LU R18, [R1+0x1278] ;  /* 0x0012780001127983 */ /* 0x000f240000300800 */
[----:B------:R-:W4:Y:S02]  /*67650*/  LDL.LU R19, [R1+0x127c] ;  /* 0x00127c0001137983 */ /* 0x000f240000300800 */
[----:B------:R-:W-:-:S02]  /*67660*/  IMAD.MOV.U32 R14, RZ, RZ, R3 ;  /* 0x000000ffff0e7224 */ /* 0x000fc400078e0003 */
[----:B------:R-:W-:-:S07]  /*67670*/  IMAD.MOV.U32 R15, RZ, RZ, R2 ;  /* 0x000000ffff0f7224 */ /* 0x000fce00078e0002 */
[C---:B------:R-:W-:Y:S01]  /*67680*/  HMMA.16816.F32.BF16 R12, R20.reuse, R14, R8 ;  /* 0x0000000e140c723c */ /* 0x040fe20000041808 */
[----:B----4-:R-:W-:Y:S01]  /*67690*/  STL.64 [R1+0x4778], R18 ;  /* 0x0047781201007387 */ /* 0x010fe20000100a00 */
[----:B---3--:R0:W-:Y:S03]  /*676a0*/  STL.64 [R1+0x4770], R16 ;  /* 0x0047701001007387 */ /* 0x0081e60000100a00 */
[----:B0-----:R-:W3:Y:S01]  /*676b0*/  LDL.LU R16, [R1+0x1250] ;  /* 0x0012500001107983 */ /* 0x001ee20000300800 */
[----:B------:R-:W3:Y:S02]  /*676c0*/  LDL.LU R17, [R1+0x1254] ;  /* 0x0012540001117983 */ /* 0x000ee40000300800 */
[----:B------:R-:W4:Y:S02]  /*676d0*/  LDL.LU R18, [R1+0x1258] ;  /* 0x0012580001127983 */ /* 0x000f240000300800 */
[----:B------:R-:W4:Y:S01]  /*676e0*/  LDL.LU R19, [R1+0x125c] ;  /* 0x00125c0001137983 */ /* 0x000f220000300800 */
[C---:B--2---:R-:W-:Y:S01]  /*676f0*/  HMMA.16816.F32.BF16 R4, R20.reuse, R26, R4 ;  /* 0x0000001a1404723c */ /* 0x044fe20000041804 */
[----:B------:R-:W-:Y:S01]  /*67700*/  IMAD.MOV.U32 R3, RZ, RZ, R26 ;  /* 0x000000ffff037224 */ /* 0x000fe200078e001a */
[----:B----4-:R-:W-:Y:S01]  /*67710*/  STL.64 [R1+0x4790], R18 ;  /* 0x0047901201007387 */ /* 0x010fe20000100a00 */
[----:B---3--:R0:W-:Y:S03]  /*67720*/  STL.64 [R1+0x4788], R16 ;  /* 0x0047881001007387 */ /* 0x0081e60000100a00 */
[----:B0-----:R-:W2:Y:S01]  /*67730*/  LDL.LU R16, [R1+0x11c0] ;  /* 0x0011c00001107983 */ /* 0x001ea20000300800 */
[----:B------:R-:W2:Y:S02]  /*67740*/  LDL.LU R17, [R1+0x11c4] ;  /* 0x0011c40001117983 */ /* 0x000ea40000300800 */
[----:B------:R-:W2:Y:S02]  /*67750*/  LDL.LU R18, [R1+0x11c8] ;  /* 0x0011c80001127983 */ /* 0x000ea40000300800 */
[----:B------:R-:W2:Y:S01]  /*67760*/  LDL.LU R19, [R1+0x11cc] ;  /* 0x0011cc0001137983 */ /* 0x000ea20000300800 */
[----:B------:R0:W-:Y:S01]  /*67770*/  STL [R1+0x4130], R0 ;  /* 0x0041300001007387 */ /* 0x0001e20000100800 */
[----:B------:R-:W3:Y:S02]  /*67780*/  LDL.LU R8, [R1+0x12a0] ;  /* 0x0012a00001087983 */ /* 0x000ee40000300800 */
[----:B------:R-:W-:Y:S02]  /*67790*/  STL.64 [R1+0xe0], R12 ;  /* 0x0000e00c01007387 */ /* 0x000fe40000100a00 */
[----:B------:R1:W-:Y:S01]  /*677a0*/  STL.64 [R1+0xe8], R14 ;  /* 0x0000e80e01007387 */ /* 0x0003e20000100a00 */
[----:B------:R-:W3:Y:S01]  /*677b0*/  LDL.LU R9, [R1+0x12a4] ;  /* 0x0012a40001097983 */ /* 0x000ee20000300800 */
[----:B------:R-:W3:Y:S02]  /*677c0*/  LDL.LU R10, [R1+0x12a8] ;  /* 0x0012a800010a7983 */ /* 0x000ee40000300800 */
[----:B------:R-:W3:Y:S02]  /*677d0*/  LDL.LU R11, [R1+0x12ac] ;  /* 0x0012ac00010b7983 */ /* 0x000ee40000300800 */
[----:B0-----:R-:W-:Y:S01]  /*677e0*/  IMAD.MOV.U32 R0, RZ, RZ, R27 ;  /* 0x000000ffff007224 */ /* 0x001fe200078e001b */
[----:B-1----:R-:W3:Y:S01]  /*677f0*/  LDL.64 R14, [R1+0x78] ;  /* 0x00007800010e7983 */ /* 0x002ee20000100a00 */
[----:B------:R-:W-:Y:S02]  /*67800*/  STL.64 [R1+0x5e0], R4 ;  /* 0x0005e00401007387 */ /* 0x000fe40000100a00 */
[----:B------:R0:W-:Y:S02]  /*67810*/  STL.64 [R1+0x5e8], R6 ;  /* 0x0005e80601007387 */ /* 0x0001e40000100a00 */
[----:B0-----:R-:W4:Y:S01]  /*67820*/  LDL.LU.64 R6, [R1+0x4818] ;  /* 0x0048180001067983 */ /* 0x001f220000300a00 */
[----:B------:R-:W4:Y:S02]  /*67830*/  LDL.LU.64 R4, [R1+0x4810] ;  /* 0x0048100001047983 */ /* 0x000f240000300a00 */
[----:B------:R-:W4:Y:S02]  /*67840*/  LDL.LU.64 R26, [R1+0x4808] ;  /* 0x00480800011a7983 */ /* 0x000f240000300a00 */
[C---:B----4-:R-:W-:Y:S01]  /*67850*/  HMMA.16816.F32.BF16 R24, R20.reuse, R26, R4 ;  /* 0x0000001a1418723c */ /* 0x050fe20000041804 */
[----:B------:R-:W4:Y:S01]  /*67860*/  LDL.LU.64 R6, [R1+0x4800] ;  /* 0x0048000001067983 */ /* 0x000f220000300a00 */
[----:B------:R-:W4:Y:S11]  /*67870*/  LDL.LU.64 R4, [R1+0x47f8] ;  /* 0x0047f80001047983 */ /* 0x000f360000300a00 */
[----:B------:R-:W-:Y:S10]  /*67880*/  @!UPT UIADD3 URZ, URZ, URZ, URZ ;  /* 0x0000003f3f3ff290 */ /* 0x000ff4000fffe03f */
[----:B------:R-:W-:Y:S01]  /*67890*/  STL.64 [R1+0x5f0], R24 ;  /* 0x0005f01801007387 */ /* 0x000fe20000100a00 */
        /* <DEDUP_REMOVED lines=22> */
[----:B0-----:R-:W4:Y:S01]  /*67a00*/  LDL.LU.64 R26, [R1+0x47a8] ;  /* 0x0047a800011a7983 */ /* 0x001f220000300a00 */
[----:B------:R-:W2:Y:S01]  /*67a10*/  LDL.LU R25, [R1+0x47a0] ;  /* 0x0047a00001197983 */ /* 0x000ea20000300800 */
[C---:B----4-:R-:W-:Y:S11]  /*67a20*/  HMMA.16816.F32.BF16 R4, R20.reuse, R26, R4 ;  /* 0x0000001a1404723c */ /* 0x050ff60000041804 */
[----:B------:R-:W-:Y:S11]  /*67a30*/  @!UPT UIADD3 URZ, URZ, URZ, URZ ;  /* 0x0000003f3f3ff290 */ /* 0x000ff6000fffe03f */
[----:B------:R-:W-:Y:S01]  /*67a40*/  @!UPT UIADD3 URZ, URZ, URZ, URZ ;  /* 0x0000003f3f3ff290 */ /* 0x000fe2000fffe03f */
[----:B------:R-:W-:Y:S01]  /*67a50*/  STL.64 [R1+0x820], R4 ;  /* 0x0008200401007387 */ /* 0x000fe20000100a00 */
[----:B------:R0:W-:Y:S03]  /*67a60*/  STL.64 [R1+0x828], R6 ;  /* 0x0008280601007387 */ /* 0x0001e60000100a00 */
[----:B0-----:R-:W4:Y:S01]  /*67a70*/  LDL.LU.64 R6, [R1+0x4798] ;  /* 0x0047980001067983 */ /* 0x001f220000300a00 */
[----:B------:R-:W-:Y:S02]  /*67a80*/  STL.64 [R1+0x46a0], R26 ;  /* 0x0046a01a01007387 */ /* 0x000fe40000100a00 */
[----:B--2---:R0:W-:Y:S02]  /*67a90*/  STL [R1+0x4698], R25 ;  /* 0x0046981901007387 */ /* 0x0041e40000100800 */
[----:B------:R-:W2:Y:S01]  /*67aa0*/  LDL.LU R24, [R1+0x1260] ;  /* 0x0012600001187983 */ /* 0x000ea20000300800 */
[----:B0-----:R-:W2:Y:S01]  /*67ab0*/  LDL.LU R25, [R1+0x1264] ;  /* 0x0012640001197983 */ /* 0x001ea20000300800 */
        /* <DEDUP_REMOVED lines=9> */
[C---:B----4-:R-:W-:Y:S01]  /*67b50*/  HMMA.16816.F32.BF16 R16, R20.reuse, R6, R16 ;  /* 0x000000061410723c */ /* 0x050fe20000041810 */
[----:B------:R-:W-:Y:S11]  /*67b60*/  IMAD.MOV.U32 R2, RZ, RZ, R7 ;  /* 0x000000ffff027224 */ /* 0x000ff600078e0007 */
[----:B------:R-:W-:Y:S11]  /*67b70*/  @!UPT UIADD3 URZ, URZ, URZ, URZ ;  /* 0x0000003f3f3ff290 */ /* 0x000ff6000fffe03f */
[----:B------:R-:W-:Y:S01]  /*67b80*/  STL.64 [R1+0x840], R16 ;  /* 0x0008401001007387 */ /* 0x000fe20000100a00 */
[----:B------:R0:W-:Y:S03]  /*67b90*/  STL.64 [R1+0x848], R18 ;  /* 0x0008481201007387 */ /* 0x0001e60000100a00 */
[----:B0-----:R-:W4:Y:S01]  /*67ba0*/  LDL.LU.64 R18, [R1+0x4778] ;  /* 0x0047780001127983 */ /* 0x001f220000300a00 */
[----:B------:R-:W4:Y:S02]  /*67bb0*/  LDL.LU.64 R16, [R1+0x4770] ;  /* 0x0047700001107983 */ /* 0x000f240000300a00 */
[----:B------:R-:W4:Y:S02]  /*67bc0*/  LDL.LU.64 R6, [R1+0x4768] ;  /* 0x0047680001067983 */ /* 0x000f240000300a00 */
[----:B------:R-:W-:Y:S01]  /*67bd0*/  STL [R1+0x4674], R2 ;  /* 0x0046740201007387 */ /* 0x000fe20000100800 */
        /* <DEDUP_REMOVED lines=14> */
[----:B------:R-:W4:Y:S01]  /*67cc0*/  LDL.LU.64 R6, [R1+0x4738] ;  /* 0x0047380001067983 */ /* 0x000f220000300a00 */
[----:B---3--:R-:W-:Y:S01]  /*67cd0*/  HMMA.16816.F32.BF16 R8, R20, R14, R8 ;  /* 0x0000000e1408723c */ /* 0x008fe20000041808 */
[----:B------:R0:W-:Y:S02]  /*67ce0*/  STL [R1+0x4678], R2 ;  /* 0x0046780201007387 */ /* 0x0001e40000100800 */
[----:B0-----:R-:W-:-:S05]  /*67cf0*/  IMAD.MOV.U32 R2, RZ, RZ, R15 ;  /* 0x000000ffff027224 */ /* 0x001fca00078e000f */
[C---:B----4-:R-:W-:Y:S11]  /*67d00*/  HMMA.16816.F32.BF16 R16, R20.reuse, R6, R16 ;  /* 0x000000061410723c */ /* 0x050ff60000041810 */
[----:B------:R-:W-:Y:S11]  /*67d10*/  @!UPT UIADD3 URZ, URZ, URZ, URZ ;  /* 0x0000003f3f3ff290 */ /* 0x000ff6000fffe03f */
[----:B------:R-:W-:Y:S01]  /*67d20*/  @!UPT UIADD3 URZ, URZ, URZ, URZ ;  /* 0x0000003f3f3ff290 */ /* 0x000fe2000fffe03f */
[----:B------:R-:W-:Y:S01]  /*67d30*/  STL.64 [R1+0x930], R16 ;  /* 0x0009301001007387 */ /* 0x000fe20000100a00 */
[----:B------:R0:W-:Y:S02]  /*67d40*/  STL.64 [R1+0x938], R18 ;  /* 0x0009381201007387 */ /* 0x0001e40000100a00 */
[----:B0-----:R-:W-:Y:S02]  /*67d50*/  IMAD.MOV.U32 R18, RZ, RZ, R7 ;  /* 0x000000ffff127224 */ /* 0x001fe400078e0007 */
[----:B------:R-:W-:Y:S02]  /*67d60*/  IMAD.MOV.U32 R19, RZ, RZ, R6 ;  /* 0x000000ffff137224 */ /* 0x000fe400078e0006 */
[----:B------:R-:W2:Y:S01]  /*67d70*/  LDL.LU.64 R6, [R1+0x4730] ;  /* 0x0047300001067983 */ /* 0x000ea20000300a00 */
[----:B------:R-:W3:Y:S02]  /*67d80*/  LDL.LU.64 R4, [R1+0x4728] ;  /* 0x0047280001047983 */ /* 0x000ee40000300a00 */
[----:B------:R0:W-:Y:S02]  /*67d90*/  STL [R1+0x4680], R18 ;  /* 0x0046801201007387 */ /* 0x0001e40000100800 */
[----:B------:R1:W-:Y:S01]  /*67da0*/  STL [R1+0x467c], R19 ;  /* 0x00467c1301007387 */ /* 0x0003e20000100800 */
[----:B------:R-:W4:Y:S01]  /*67db0*/  LDL.LU R16, [R1+0x1290] ;  /* 0x0012900001107983 */ /* 0x000f220000300800 */
[----:B------:R-:W4:Y:S03]  /*67dc0*/  LDL.LU R17, [R1+0x1294] ;  /* 0x0012940001117983 */ /* 0x000f260000300800 */
[----:B0-----:R-:W4:Y:S01]  /*67dd0*/  LDL.LU R18, [R1+0x1298] ;  /* 0x0012980001127983 */ /* 0x001f220000300800 */
[----:B-1----:R-:W4:Y:S02]  /*67de0*/  LDL.LU R19, [R1+0x129c] ;  /* 0x00129c0001137983 */ /* 0x002f240000300800 */
[----:B------:R-:W-:Y:S02]  /*67df0*/  STL.64 [R1+0x920], R8 ;  /* 0x0009200801007387 */ /* 0x000fe40000100a00 */
[----:B------:R0:W-:Y:S02]  /*67e00*/  STL.64 [R1+0x928], R10 ;  /* 0x0009280a01007387 */ /* 0x0001e40000100a00 */
[----:B0-----:R-:W2:Y:S01]  /*67e10*/  LDL.LU.64 R10, [R1+0x4720] ;  /* 0x00472000010a7983 */ /* 0x001ea20000300a00 */
[----:B------:R-:W4:Y:S02]  /*67e20*/  LDL.LU.64 R14, [R1+0x4718] ;  /* 0x00471800010e7983 */ /* 0x000f240000300a00 */
[C---:B----4-:R-:W-:Y:S11]  /*67e30*/  HMMA.16816.F32.BF16 R16, R20.reuse, R14, R16 ;  /* 0x0000000e1410723c */ /* 0x050ff60000041810 */
[----:B------:R-:W-:Y:S11]  /*67e40*/  @!UPT UIADD3 URZ, URZ, URZ, URZ ;  /* 0x0000003f3f3ff290 */ /* 0x000ff6000fffe03f */
[----:B------:R-:W-:Y:S01]  /*67e50*/  @!UPT UIADD3 URZ, URZ, URZ, URZ ;  /* 0x0000003f3f3ff290 */ /* 0x000fe2000fffe03f */
[----:B------:R-:W-:Y:S01]  /*67e60*/  STL.64 [R1+0x910], R16 ;  /* 0x0009101001007387 */ /* 0x000fe20000100a00 */
[----:B------:R0:W-:Y:S02]  /*67e70*/  STL.64 [R1+0x918], R18 ;  /* 0x0009181201007387 */ /* 0x0001e40000100a00 */
[----:B0-----:R-:W-:Y:S02]  /*67e80*/  IMAD.MOV.U32 R18, RZ, RZ, R14 ;  /* 0x000000ffff127224 */ /* 0x001fe400078e000e */
[----:B------:R-:W-:Y:S02]  /*67e90*/  IMAD.MOV.U32 R19, RZ, RZ, R15 ;  /* 0x000000ffff137224 */ /* 0x000fe400078e000f */
[----:B------:R-:W4:Y:S01]  /*67ea0*/  LDL.LU.64 R14, [R1+0x4710] ;  /* 0x00471000010e7983 */ /* 0x000f220000300a00 */
[----:B------:R-:W4:Y:S02]  /*67eb0*/  LDL.LU.64 R12, [R1+0x4708] ;  /* 0x00470800010c7983 */ /* 0x000f240000300a00 */
[----:B------:R0:W-:Y:S02]  /*67ec0*/  STL.64 [R1+0x46e0], R18 ;  /* 0x0046e01201007387 */ /* 0x0001e40000100a00 */
[----:B------:R-:W3:Y:S01]  /*67ed0*/  LDL.LU R16, [R1+0x1280] ;  /* 0x0012800001107983 */ /* 0x000ee20000300800 */
[----:B------:R-:W3:Y:S04]  /*67ee0*/  LDL.LU R17, [R1+0x1284] ;  /* 0x0012840001117983 */ /* 0x000ee80000300800 */
[----:B0-----:R-:W3:Y:S01]  /*67ef0*/  LDL.LU R18, [R1+0x1288] ;  /* 0x0012880001127983 */ /* 0x001ee20000300800 */
[----:B------:R-:W3:Y:S02]  /*67f00*/  LDL.LU R19, [R1+0x128c] ;  /* 0x00128c0001137983 */ /* 0x000ee40000300800 */
[----:B--2---:R0:W-:Y:S01]  /*67f10*/  STL.64 [R1+0x45f0], R10 ;  /* 0x0045f00a01007387 */ /* 0x0041e20000100a00 */
[C---:B---3--:R-:W-:Y:S08]  /*67f20*/  HMMA.16816.F32.BF16 R16, R20.reuse, R10, R16 ;  /* 0x0000000a1410723c */ /* 0x048ff00000041810 */
[----:B0-----:R-:W-:Y:S11]  /*67f30*/  HMMA.16816.F32.BF16 R8, R20, R6, R24 ;  /* 0x000000061408723c */ /* 0x001ff60000041818 */
[----:B------:R-:W-:Y:S04]  /*67f40*/  @!UPT UIADD3 URZ, URZ, URZ, URZ ;  /* 0x0000003f3f3ff290 */ /* 0x000fe8000fffe03f */
[----:B------:R0:W-:Y:S01]  /*67f50*/  STL.64 [R1+0x900], R16 ;  /* 0x0009001001007387 */ /* 0x0001e20000100a00 */
[----:B------:R1:W-:Y:S03]  /*67f60*/  STL.64 [R1+0x908], R18 ;  /* 0x0009081201007387 */ /* 0x0003e60000100a00 */
[----:B0-----:R-:W2:Y:S04]  /*67f70*/  LDL.LU R16, [R1+0x13a0] ;  /* 0x0013a00001107983 */ /* 0x001ea80000300800 */
[----:B------:R-:W-:Y:S02]  /*67f80*/  STL.64 [R1+0x8f0], R8 ;  /* 0x0008f00801007387 */ /* 0x000fe40000100a00 */
[----:B------:R-:W-:Y:S02]  /*67f90*/  STL.64 [R1+0x8f8], R10 ;  /* 0x0008f80a01007387 */ /* 0x000fe40000100a00 */
[----:B------:R-:W2:Y:S01]  /*67fa0*/  LDL.LU R17, [R1+0x13a4] ;  /* 0x0013a40001117983 */ /* 0x000ea20000300800 */
[----:B-1----:R-:W3:Y:S01]  /*67fb0*/  LDL.LU R18, [R1+0x13a8] ;  /* 0x0013a80001127983 */ /* 0x002ee20000300800 */
[----:B------:R-:W3:Y:S03]  /*67fc0*/  LDL.LU R19, [R1+0x13ac] ;  /* 0x0013ac0001137983 */ /* 0x000ee60000300800 */
[----:B---3--:R-:W-:Y:S01]  /*67fd0*/  STL.64 [R1+0x46f0], R18 ;  /* 0x0046f01201007387 */ /* 0x008fe20000100a00 */
[----:B--2---:R0:W-:Y:S03]  /*67fe0*/  STL.64 [R1+0x46e8], R16 ;  /* 0x0046e81001007387 */ /* 0x0041e60000100a00 */
        /* <DEDUP_REMOVED lines=8> */
[----:B---3--:R0:W-:Y:S01]  /*68070*/  STL.64 [R1+0x4700], R18 ;  /* 0x0047001201007387 */ /* 0x0081e20000100a00 */
[----:B--2---:R-:W-:Y:S03]  /*68080*/  STL.64 [R1+0x46f8], R16 ;  /* 0x0046f81001007387 */ /* 0x004fe60000100a00 */
[----:B0-----:R-:W4:Y:S01]  /*68090*/  LDL.LU.64 R18, [R1+0x58] ;  /* 0x0000580001127983 */ /* 0x001f220000300a00 */
[----:B------:R-:W2:Y:S03]  /*680a0*/  LDL.LU.64 R26, [R1+0x8] ;  /* 0x00000800011a7983 */ /* 0x000ea60000300a00 */
[----:B--2---:R0:W-:Y:S04]  /*680b0*/  STL.64 [R1+0x46b8], R26 ;  /* 0x0046b81a01007387 */ /* 0x0041e80000100a00 */
[----:B0-----:R-:W2:Y:S04]  /*680c0*/  LDL.LU.64 R26, [R1+0x18] ;  /* 0x00001800011a7983 */ /* 0x001ea80000300a00 */
[----:B--2---:R0:W-:Y:S04]  /*680d0*/  STL.64 [R1+0x46d0], R26 ;  /* 0x0046d01a01007387 */ /* 0x0041e80000100a00 */
[----:B0-----:R-:W2:Y:S04]  /*680e0*/  LDL.LU.64 R26, [R1+0x28] ;  /* 0x00002800011a7983 */ /* 0x001ea80000300a00 */
[----:B--2---:R0:W-:Y:S04]  /*680f0*/  STL.64 [R1+0x46d8], R26 ;  /* 0x0046d81a01007387 */ /* 0x0041e80000100a00 */
[----:B0-----:R-:W2:Y:S01]  /*68100*/  LDL.LU.64 R26, [R1+0x38] ;  /* 0x00003800011a7983 */ /* 0x001ea20000300a00 */
[----:B------:R0:W-:Y:S02]  /*68110*/  STL.64 [R1+0x45e8], R6 ;  /* 0x0045e80601007387 */ /* 0x0001e40000100a00 */
[----:B------:R1:W-:Y:S01]  /*68120*/  STL.64 [R1+0x45e0], R4 ;  /* 0x0045e00401007387 */ /* 0x0003e20000100a00 */
[----:B0-----:R-:W3:Y:S04]  /*68130*/  LDL.LU.64 R6, [R1+0xc8] ;  /* 0x0000c80001067983 */ /* 0x001ee80000300a00 */
[----:B---3--:R0:W-:Y:S01]  /*68140*/  STL.64 [R1+0x4690], R6 ;  /* 0x0046900601007387 */ /* 0x0081e20000100a00 */
[----:B-1----:R-:W3:Y:S02]  /*68150*/  LDL.LU R4, [R1+0x1360] ;  /* 0x0013600001047983 */ /* 0x002ee40000300800 */
[----:B------:R-:W3:Y:S01]  /*68160*/  LDL.LU R5, [R1+0x1364] ;  /* 0x0013640001057983 */ /* 0x000ee20000300800 */
[----:B0-----:R-:W2:Y:S01]  /*68170*/  LDL.LU R6, [R1+0x1368] ;  /* 0x0013680001067983 */ /* 0x001ea20000300800 */
[----:B------:R-:W2:Y:S01]  /*68180*/  LDL.LU R7, [R1+0x136c] ;  /* 0x00136c0001077983 */ /* 0x000ea20000300800 */
[----:B----4-:R-:W-:Y:S02]  /*68190*/  HMMA.16816.F32.BF16 R8, R12, R18, R8 ;  /* 0x000000120c08723c */ /* 0x010fe40000041808 */
[----:B--2---:R-:W-:Y:S01]  /*681a0*/  STL.64 [R1+0x46b0], R6 ;  /* 0x0046b00601007387 */ /* 0x004fe20000100a00 */
[----:B---3--:R0:W-:Y:S03]  /*681b0*/  STL.64 [R1+0x46a8], R4 ;  /* 0x0046a80401007387 */ /* 0x0081e60000100a00 */
        /* <DEDUP_REMOVED lines=10> */
[----:B------:R0:W-:Y:S01]  /*68260*/  STL.64 [R1+0xa30], R8 ;  /* 0x000a300801007387 */ /* 0x0001e20000100a00 */
[----:B------:R-:W-:Y:S02]  /*68270*/  STL.64 [R1+0xa38], R10 ;  /* 0x000a380a01007387 */ /* 0x000fe40000100a00 */
[----:B0-----:R-:W-:-:S02]  /*68280*/  IMAD.MOV.U32 R9, RZ, RZ, R18 ;  /* 0x000000ffff097224 */ /* 0x001fc400078e0012 */
[----:B------:R-:W-:Y:S02]  /*68290*/  IMAD.MOV.U32 R8, RZ, RZ, R19 ;  /* 0x000000ffff087224 */ /* 0x000fe400078e0013 */
[----:B------:R-:W3:Y:S01]  /*682a0*/  LDL.LU.64 R18, [R1+0x4700] ;  /* 0x0047000001127983 */ /* 0x000ee20000300a00 */
[----:B------:R-:W3:Y:S02]  /*682b0*/  LDL.LU.64 R16, [R1+0x46f8] ;  /* 0x0046f80001107983 */ /* 0x000ee40000300a00 */
[----:B------:R-:W-:Y:S02]  /*682c0*/  IMAD.MOV.U32 R22, RZ, RZ, R3 ;  /* 0x000000ffff167224 */ /* 0x000fe400078e0003 */
[----:B------:R-:W-:Y:S01]  /*682d0*/  IMAD.MOV.U32 R23, RZ, RZ, R0 ;  /* 0x000000ffff177224 */ /* 0x000fe200078e0000 */
[----:B------:R0:W-:Y:S04]  /*682e0*/  STL.64 [R1+0x4688], R8 ;  /* 0x0046880801007387 */ /* 0x0001e80000100a00 */
        /* <DEDUP_REMOVED lines=10> */
[----:B------:R-:W3:Y:S02]  /*68390*/  LDL.LU.64 R16, [R1+0x46e8] ;  /* 0x0046e80001107983 */ /* 0x000ee40000300a00 */
[----:B------:R0:W-:Y:S02]  /*683a0*/  STL.64 [R1+0x45b8], R22 ;  /* 0x0045b81601007387 */ /* 0x0001e40000100a00 */
[----:B------:R-:W2:Y:S01]  /*683b0*/  LDL.LU R20, [R1+0x1390] ;  /* 0x0013900001147983 */ /* 0x000ea20000300800 */
[----:B------:R-:W2:Y:S04]  /*683c0*/  LDL.LU R21, [R1+0x1394] ;  /* 0x0013940001157983 */ /* 0x000ea80000300800 */
[----:B0-----:R-:W2:Y:S01]  /*683d0*/  LDL.LU R22, [R1+0x1398] ;  /* 0x0013980001167983 */ /* 0x001ea20000300800 */
[----:B------:R-:W2:Y:S01]  /*683e0*/  LDL.LU R23, [R1+0x139c] ;  /* 0x00139c0001177983 */ /* 0x000ea20000300800 */
[C---:B---3--:R-:W-:Y:S11]  /*683f0*/  HMMA.16816.F32.BF16 R16, R12.reuse, R26, R16 ;  /* 0x0000001a0c10723c */ /* 0x048ff60000041810 */
[----:B------:R-:W-:Y:S11]  /*68400*/  @!UPT UIADD3 URZ, URZ, URZ, URZ ;  /* 0x0000003f3f3ff290 */ /* 0x000ff6000fffe03f */
[----:B------:R-:W-:Y:S01]  /*68410*/  @!UPT UIADD3 URZ, URZ, URZ, URZ ;  /* 0x0000003f3f3ff290 */ /* 0x000fe2000fffe03f */
[----:B------:R0:W-:Y:S01]  /*68420*/  STL.64 [R1+0xa10], R16 ;  /* 0x000a101001007387 */ /* 0x0001e20000100a00 */
[----:B------:R1:W-:Y:S02]  /*68430*/  STL.64 [R1+0xa18], R18 ;  /* 0x000a181201007387 */ /* 0x0003e40000100a00 */
[----:B0-----:R-:W-:Y:S01]  /*68440*/  IMAD.MOV.U32 R17, RZ, RZ, R26 ;  /* 0x000000ffff117224 */ /* 0x001fe200078e001a */
[----:B-1----:R-:W3:Y:S01]  /*68450*/  LDL.LU.64 R18, [R1+0x46e0] ;  /* 0x0046e00001127983 */ /* 0x002ee20000300a00 */
[----:B------:R-:W-:Y:S02]  /*68460*/  IMAD.MOV.U32 R16, RZ, RZ, R27 ;  /* 0x000000ffff107224 */ /* 0x000fe400078e001b */
[----:B------:R-:W2:Y:S03]  /*68470*/  LDL.LU.64 R26, [R1+0x46d8] ;  /* 0x0046d800011a7983 */ /* 0x000ea60000300a00 */
[----:B------:R-:W-:Y:S01]  /*68480*/  STL.64 [R1+0x4668], R16 ;  /* 0x0046681001007387 */ /* 0x000fe20000100a00 */
[C---:B--2---:R-:W-:Y:S11]  /*68490*/  HMMA.16816.F32.BF16 R20, R12.reuse, R26, R20 ;  /* 0x0000001a0c14723c */ /* 0x044ff60000041814 */
[----:B------:R-:W-:Y:S11]  /*684a0*/  @!UPT UIADD3 URZ, URZ, URZ, URZ ;  /* 0x0000003f3f3ff290 */ /* 0x000ff6000fffe03f */
[----:B------:R-:W-:Y:S01]  /*684b0*/  @!UPT UIADD3 URZ, URZ, URZ, URZ ;  /* 0x0000003f3f3ff290 */ /* 0x000fe2000fffe03f */
[----:B------:R-:W-:Y:S01]  /*684c0*/  STL.64 [R1+0xa00], R20 ;  /* 0x000a001401007387 */ /* 0x000fe20000100a00 */
[----:B------:R0:W-:Y:S02]  /*684d0*/  STL.64 [R1+0xa08], R22 ;  /* 0x000a081601007387 */ /* 0x0001e40000100a00 */
        /* <DEDUP_REMOVED lines=21> */
[----:B------:R-:W3:Y:S01]  /*68630*/  LDL.LU R25, [R1+0x4698] ;  /* 0x0046980001197983 */ /* 0x000ee20000300800 */
[C---:B--2---:R-:W-:Y:S11]  /*68640*/  HMMA.16816.F32.BF16 R4, R12.reuse, R26, R4 ;  /* 0x0000001a0c04723c */ /* 0x044ff60000041804 */
[----:B------:R-:W-:Y:S11]  /*68650*/  @!UPT UIADD3 URZ, URZ, URZ, URZ ;  /* 0x0000003f3f3ff290 */ /* 0x000ff6000fffe03f */
[----:B------:R-:W-:Y:S01]  /*68660*/  @!UPT UIADD3 URZ, URZ, URZ, URZ ;  /* 0x0000003f3f3ff290 */ /* 0x000fe2000fffe03f */
[----:B------:R-:W-:Y:S01]  /*68670*/  STL.64 [R1+0x9d0], R4 ;  /* 0x0009d00401007387 */ /* 0x000fe20000100a00 */
[----:B------:R0:W-:Y:S03]  /*68680*/  STL.64 [R1+0x9d8], R6 ;  /* 0x0009d80601007387 */ /* 0x0001e60000100a00 */
[----:B0-----:R-:W4:Y:S02]  /*68690*/  LDL.LU.64 R6, [R1+0x4690] ;  /* 0x0046900001067983 */ /* 0x001f240000300a00 */
[----:B----4-:R-:W-:Y:S11]  /*686a0*/  HMMA.16816.F32.BF16 R8, R12, R6, R8 ;  /* 0x000000060c08723c */ /* 0x010ff60000041808 */
[----:B------:R-:W-:Y:S11]  /*686b0*/  @!UPT UIADD3 URZ, URZ, URZ, URZ ;  /* 0x0000003f3f3ff290 */ /* 0x000ff6000fffe03f */
[----:B------:R-:W-:Y:S01]  /*686c0*/  @!UPT UIADD3 URZ, URZ, URZ, URZ ;  /* 0x0000003f3f3ff290 */ /* 0x000fe2000fffe03f */
[----:B------:R0:W-:Y:S01]  /*686d0*/  STL.64 [R1+0x9c0], R8 ;  /* 0x0009c00801007387 */ /* 0x0001e20000100a00 */
[----:B------:R3:W-:Y:S03]  /*686e0*/  STL.64 [R1+0x9c8], R10 ;  /* 0x0009c80a01007387 */ /* 0x0007e60000100a00 */
[----:B0-----:R-:W2:Y:S01]  /*686f0*/  LDL.LU.64 R8, [R1+0x4688] ;  /* 0x0046880001087983 */ /* 0x001ea20000300a00 */
[----:B------:R-:W4:Y:S02]  /*68700*/  LDL R24, [R1+0x1be0] ;  /* 0x001be00001187983 */ /* 0x000f240000100800 */
[----:B------:R-:W-:Y:S02]  /*68710*/  STL.64 [R1+0x4578], R26 ;  /* 0x0045781a01007387 */ /* 0x000fe40000100a00 */
[----:B---3--:R-:W-:Y:S02]  /*68720*/  IMAD.MOV.U32 R10, RZ, RZ, R18 ;  /* 0x000000ffff0a7224 */ /* 0x008fe400078e0012 */
[----:B------:R-:W-:-:S02]  /*68730*/  IMAD.MOV.U32 R11, RZ, RZ, R19 ;  /* 0x000000ffff0b7224 */ /* 0x000fc400078e0013 */
[----:B------:R-:W-:Y:S02]  /*68740*/  IMAD.MOV.U32 R3, RZ, RZ, R6 ;  /* 0x000000ffff037224 */ /* 0x000fe400078e0006 */
[----:B------:R-:W-:Y:S01]  /*68750*/  IMAD.MOV.U32 R0, RZ, RZ, R7 ;  /* 0x000000ffff007224 */ /* 0x000fe200078e0007 */
[----:B----4-:R0:W-:Y:S04]  /*68760*/  STL.64 [R1+0x4570], R24 ;  /* 0x0045701801007387 */ /* 0x0101e80000100a00 */
[----:B0-----:R-:W3:Y:S01]  /*68770*/  LDL.LU R24, [R1+0x11f0] ;  /* 0x0011f00001187983 */ /* 0x001ee20000300800 */
[----:B------:R-:W3:Y:S02]  /*68780*/  LDL.LU R25, [R1+0x11f4] ;  /* 0x0011f40001197983 */ /* 0x000ee40000300800 */
[----:B------:R-:W4:Y:S02]  /*68790*/  LDL.LU R26, [R1+0x11f8] ;  /* 0x0011f800011a7983 */ /* 0x000f240000300800 */
[----:B------:R-:W4:Y:S01]  /*687a0*/  LDL.LU R27, [R1+0x11fc] ;  /* 0x0011fc00011b7983 */ /* 0x000f220000300800 */
[----:B------:R-:W2:Y:S01]  /*687b0*/  LDL.LU R18, [R1+0x4680] ;  /* 0x0046800001127983 */ /* 0x000ea20000300800 */
[----:B------:R-:W2:Y:S02]  /*687c0*/  LDL.LU R19, [R1+0x467c] ;  /* 0x00467c0001137983 */ /* 0x000ea40000300800 */
[----:B------:R0:W-:Y:S02]  /*687d0*/  STL.64 [R1+0x4608], R10 ;  /* 0x0046080a01007387 */ /* 0x0001e40000100a00 */
[----:B------:R-:W2:Y:S01]  /*687e0*/  LDL.LU R4, [R1+0x12e0] ;  /* 0x0012e00001047983 */ /* 0x000ea20000300800 */
[----:B------:R-:W2:Y:S01]  /*687f0*/  LDL.LU R5, [R1+0x12e4] ;  /* 0x0012e40001057983 */ /* 0x000ea20000300800 */
[----:B------:R-:W2:Y:S02]  /*68800*/  LDL.LU R6, [R1+0x12e8] ;  /* 0x0012e80001067983 */ /* 0x000ea40000300800 */
[----:B------:R-:W2:Y:S01]  /*68810*/  LDL.LU R7, [R1+0x12ec] ;  /* 0x0012ec0001077983 */ /* 0x000ea20000300800 */
[----:B0-----:R-:W2:Y:S01]  /*68820*/  LDL R10, [R1+0x78] ;  /* 0x00007800010a7983 */ /* 0x001ea20000100800 */
[----:B------:R-:W-:-:S02]  /*68830*/  IMAD.MOV.U32 R11, RZ, RZ, R2 ;  /* 0x000000ffff0b7224 */ /* 0x000fc400078e0002 */
[----:B------:R-:W3:Y:S03]  /*68840*/  LDL.LU R2, [R1+0x4678] ;  /* 0x0046780001027983 */ /* 0x000ee60000300800 */
[----:B--2---:R-:W-:Y:S01]  /*68850*/  STL.64 [R1+0x4620], R10 ;  /* 0x0046200a01007387 */ /* 0x004fe20000100a00 */
[----:B------:R-:W-:Y:S02]  /*68860*/  STL.64 [R1+0x4600], R6 ;  /* 0x0046000601007387 */ /* 0x000fe40000100a00 */
[----:B------:R0:W-:Y:S02]  /*68870*/  STL.64 [R1+0x45f8], R4 ;  /* 0x0045f80401007387 */ /* 0x0001e40000100a00 */
[----:B0-----:R-:W2:Y:S01]  /*68880*/  LDL.LU R4, [R1+0x12f0] ;  /* 0x0012f00001047983 */ /* 0x001ea20000300800 */
[----:B------:R-:W2:Y:S02]  /*68890*/  LDL.LU R5, [R1+0x12f4] ;  /* 0x0012f40001057983 */ /* 0x000ea40000300800 */
[----:B------:R-:W2:Y:S02]  /*688a0*/  LDL.LU R6, [R1+0x12f8] ;  /* 0x0012f80001067983 */ /* 0x000ea40000300800 */
[----:B------:R-:W2:Y:S02]  /*688b0*/  LDL.LU R7, [R1+0x12fc] ;  /* 0x0012fc0001077983 */ /* 0x000ea40000300800 */
[----:B------:R-:W-:-:S02]  /*688c0*/  IMAD.MOV.U32 R10, RZ, RZ, R19 ;  /* 0x000000ffff0a7224 */ /* 0x000fc400078e0013 */
[----:B------:R-:W-:-:S05]  /*688d0*/  IMAD.MOV.U32 R11, RZ, RZ, R18 ;  /* 0x000000ffff0b7224 */ /* 0x000fca00078e0012 */
[----:B------:R-:W-:Y:S04]  /*688e0*/  STL.64 [R1+0x4638], R10 ;  /* 0x0046380a01007387 */ /* 0x000fe80000100a00 */
[----:B--2---:R-:W-:Y:S01]  /*688f0*/  STL.64 [R1+0x4618], R6 ;  /* 0x0046180601007387 */ /* 0x004fe20000100a00 */
[----:B------:R0:W-:Y:S03]  /*68900*/  STL.64 [R1+0x4610], R4 ;  /* 0x0046100401007387 */ /* 0x0001e60000100a00 */
        /* <DEDUP_REMOVED lines=8> */
[----:B------:R-:W2:Y:S01]  /*68990*/  LDL R10, [R1+0x98] ;  /* 0x00009800010a7983 */ /* 0x000ea20000100800 */
[----:B---3--:R-:W-:-:S02]  /*689a0*/  IMAD.MOV.U32 R11, RZ, RZ, R2 ;  /* 0x000000ffff0b7224 */ /* 0x008fc400078e0002 */
[----:B------:R-:W3:Y:S03]  /*689b0*/  LDL.LU R2, [R1+0x4674] ;  /* 0x0046740001027983 */ /* 0x000ee60000300800 */
[----:B--2---:R-:W-:Y:S01]  /*689c0*/  STL.64 [R1+0x4650], R10 ;  /* 0x0046500a01007387 */ /* 0x004fe20000100a00 */
[----:B------:R-:W-:Y:S02]  /*689d0*/  STL.64 [R1+0x4630], R6 ;  /* 0x0046300601007387 */ /* 0x000fe40000100a00 */
[----:B------:R0:W-:Y:S02]  /*689e0*/  STL.64 [R1+0x4628], R4 ;  /* 0x0046280401007387 */ /* 0x0001e40000100a00 */
[----:B0-----:R-:W2:Y:S01]  /*689f0*/  LDL.LU R4, [R1+0x1310] ;  /* 0x0013100001047983 */ /* 0x001ea20000300800 */
[----:B------:R-:W2:Y:S02]  /*68a00*/  LDL.LU R5, [R1+0x1314] ;  /* 0x0013140001057983 */ /* 0x000ea40000300800 */
[----:B------:R-:W2:Y:S02]  /*68a10*/  LDL.LU R6, [R1+0x1318] ;  /* 0x0013180001067983 */ /* 0x000ea40000300800 */
[----:B------:R-:W2:Y:S01]  /*68a20*/  LDL.LU R7, [R1+0x131c] ;  /* 0x00131c0001077983 */ /* 0x000ea20000300800 */
[----:B------:R-:W3:Y:S04]  /*68a30*/  LDL R10, [R1+0xa8] ;  /* 0x0000a800010a7983 */ /* 0x000ee80000100800 */
[----:B------:R-:W3:Y:S04]  /*68a40*/  LDL R11, [R1+0xac] ;  /* 0x0000ac00010b7983 */ /* 0x000ee80000100800 */
        /* <DEDUP_REMOVED lines=12> */
[----:B----4-:R0:W-:Y:S01]  /*68b10*/  STL.64 [R1+0x4588], R26 ;  /* 0x0045881a01007387 */ /* 0x0101e20000100a00 */
[----:B------:R-:W-:Y:S02]  /*68b20*/  STL.64 [R1+0x4580], R24 ;  /* 0x0045801801007387 */ /* 0x000fe40000100a00 */
[----:B0-----:R-:W-:-:S02]  /*68b30*/  IMAD.MOV.U32 R26, RZ, RZ, R23 ;  /* 0x000000ffff1a7224 */ /* 0x001fc400078e0017 */
[----:B------:R-:W-:-:S05]  /*68b40*/  IMAD.MOV.U32 R27, RZ, RZ, R22 ;  /* 0x000000ffff1b7224 */ /* 0x000fca00078e0016 */
[----:B------:R0:W-:Y:S04]  /*68b50*/  STL.64 [R1+0x4598], R26 ;  /* 0x0045981a01007387 */ /* 0x0001e80000100a00 */
[----:B0-----:R-:W4:Y:S01]  /*68b60*/  LDL R26, [R1+0xb8] ;  /* 0x0000b800011a7983 */ /* 0x001f220000100800 */
[----:B---3--:R-:W-:Y:S02]  /*68b70*/  IMAD.MOV.U32 R27, RZ, RZ, R2 ;  /* 0x000000ffff1b7224 */ /* 0x008fe400078e0002 */
[----:B------:R-:W3:Y:S05]  /*68b80*/  LDL.LU R2, [R1+0x4670] ;  /* 0x0046700001027983 */ /* 0x000eea0000300800 */
[----:B----4-:R-:W-:Y:S01]  /*68b90*/  HMMA.16816.F32.BF16 R24, R12, R26, R16 ;  /* 0x0000001a0c18723c */ /* 0x010fe20000041810 */
[----:B------:R-:W4:Y:S11]  /*68ba0*/  LDL.LU.64 R16, [R1+0x4668] ;  /* 0x0046680001107983 */ /* 0x000f360000300a00 */
[----:B------:R-:W-:Y:S11]  /*68bb0*/  @!UPT UIADD3 URZ, URZ, URZ, URZ ;  /* 0x0000003f3f3ff290 */ /* 0x000ff6000fffe03f */
[----:B------:R-:W-:Y:S01]  /*68bc0*/  STL.64 [R1+0x9b0], R24 ;  /* 0x0009b01801007387 */ /* 0x000fe20000100a00 */
[----:B------:R4:W-:Y:S02]  /*68bd0*/  STL.64 [R1+0x9b8], R26 ;  /* 0x0009b81a01007387 */ /* 0x0009e40000100a00 */
[----:B----4-:R-:W-:Y:S02]  /*68be0*/  IMAD.MOV.U32 R26, RZ, RZ, R17 ;  /* 0x000000ffff1a7224 */ /* 0x010fe400078e0011 */
[----:B------:R-:W-:Y:S02]  /*68bf0*/  IMAD.MOV.U32 R27, RZ, RZ, R16 ;  /* 0x000000ffff1b7224 */ /* 0x000fe400078e0010 */
[----:B------:R-:W4:Y:S01]  /*68c00*/  LDL.LU R16, [R1+0x1240] ;  /* 0x0012400001107983 */ /* 0x000f220000300800 */
[----:B------:R-:W4:Y:S02]  /*68c10*/  LDL.LU R17, [R1+0x1244] ;  /* 0x0012440001117983 */ /* 0x000f240000300800 */
[----:B------:R-:W4:Y:S02]  /*68c20*/  LDL.LU R18, [R1+0x1248] ;  /* 0x0012480001127983 */ /* 0x000f240000300800 */
[----:B------:R-:W4:Y:S01]  /*68c30*/  LDL.LU R19, [R1+0x124c] ;  /* 0x00124c0001137983 */ /* 0x000f220000300800 */
[----:B------:R0:W-:Y:S01]  /*68c40*/  STL.64 [R1+0x45b0], R26 ;  /* 0x0045b01a01007387 */ /* 0x0001e20000100a00 */
[----:B------:R-:W3:Y:S02]  /*68c50*/  LDL.LU R24, [R1+0x1220] ;  /* 0x0012200001187983 */ /* 0x000ee40000300800 */
[----:B------:R-:W3:Y:S01]  /*68c60*/  LDL.LU R25, [R1+0x1224] ;  /* 0x0012240001197983 */ /* 0x000ee20000300800 */
[----:B0-----:R-:W3:Y:S01]  /*68c70*/  LDL.LU R26, [R1+0x1228] ;  /* 0x00122800011a7983 */ /* 0x001ee20000300800 */
[----:B------:R-:W3:Y:S02]  /*68c80*/  LDL.LU R27, [R1+0x122c] ;  /* 0x00122c00011b7983 */ /* 0x000ee40000300800 */
[----:B------:R-:W-:-:S02]  /*68c90*/  IMAD.MOV.U32 R22, RZ, RZ, R9 ;  /* 0x000000ffff167224 */ /* 0x000fc400078e0009 */
[----:B------:R-:W-:Y:S02]  /*68ca0*/  IMAD.MOV.U32 R23, RZ, RZ, R8 ;  /* 0x000000ffff177224 */ /* 0x000fe400078e0008 */
        /* <DEDUP_REMOVED lines=9> */
[----:B------:R-:W-:Y:S02]  /*68d40*/  STL.64 [R1+0x9a0], R8 ;  /* 0x0009a00801007387 */ /* 0x000fe40000100a00 */
[----:B------:R0:W-:Y:S02]  /*68d50*/  STL.64 [R1+0x9a8], R10 ;  /* 0x0009a80a01007387 */ /* 0x0001e40000100a00 */
        /* <DEDUP_REMOVED lines=34> */
[----:B0-----:R-:W4:Y:S01]  /*68f80*/  LDL.LU.64 R6, [R1+0x45e8] ;  /* 0x0045e80001067983 */ /* 0x001f220000300a00 */
[----:B------:R-:W3:Y:S02]  /*68f90*/  LDL.LU.64 R4, [R1+0x45e0] ;  /* 0x0045e00001047983 */ /* 0x000ee40000300a00 */
[----:B------:R0:W-:Y:S02]  /*68fa0*/  STL.64 [R1+0x4590], R10 ;  /* 0x0045900a01007387 */ /* 0x0001e40000100a00 */
[----:B------:R-:W2:Y:S01]  /*68fb0*/  LDL.LU R8, [R1+0x1200] ;  /* 0x0012000001087983 */ /* 0x000ea20000300800 */
[----:B------:R-:W2:Y:S04]  /*68fc0*/  LDL.LU R9, [R1+0x1204] ;  /* 0x0012040001097983 */ /* 0x000ea80000300800 */
[----:B0-----:R-:W2:Y:S01]  /*68fd0*/  LDL.LU R10, [R1+0x1208] ;  /* 0x00120800010a7983 */ /* 0x001ea20000300800 */
[----:B------:R-:W2:Y:S01]  /*68fe0*/  LDL.LU R11, [R1+0x120c] ;  /* 0x00120c00010b7983 */ /* 0x000ea20000300800 */
[----:B----4-:R-:W-:Y:S02]  /*68ff0*/  HMMA.16816.F32.BF16 R12, R12, R6, R16 ;  /* 0x000000060c0c723c */ /* 0x010fe40000041810 */
[----:B--2---:R-:W-:Y:S01]  /*69000*/  STL.64 [R1+0x45a8], R10 ;  /* 0x0045a80a01007387 */ /* 0x004fe20000100a00 */
[----:B------:R0:W-:Y:S03]  /*69010*/  STL.64 [R1+0x45a0], R8 ;  /* 0x0045a00801007387 */ /* 0x0001e60000100a00 */
[----:B0-----:R-:W2:Y:S01]  /*69020*/  LDL.LU R8, [R1+0x1210] ;  /* 0x0012100001087983 */ /* 0x001ea20000300800 */
[----:B------:R-:W2:Y:S02]  /*69030*/  LDL.LU R9, [R1+0x1214] ;  /* 0x0012140001097983 */ /* 0x000ea40000300800 */
[----:B------:R-:W2:Y:S02]  /*69040*/  LDL.LU R10, [R1+0x1218] ;  /* 0x00121800010a7983 */ /* 0x000ea40000300800 */
[----:B------:R-:W2:Y:S01]  /*69050*/  LDL.LU R11, [R1+0x121c] ;  /* 0x00121c00010b7983 */ /* 0x000ea20000300800 */
[----:B------:R-:W4:Y:S01]  /*69060*/  LDL.LU.64 R18, [R1+0x45d8] ;  /* 0x0045d80001127983 */ /* 0x000f220000300a00 */
[----:B------:R-:W4:Y:S10]  /*69070*/  LDL.LU.64 R16, [R1+0x45d0] ;  /* 0x0045d00001107983 */ /* 0x000f340000300a00 */
[----:B------:R-:W-:Y:S02]  /*69080*/  STL.64 [R1+0xbd0], R12 ;  /* 0x000bd00c01007387 */ /* 0x000fe40000100a00 */
[----:B------:R0:W-:Y:S02]  /*69090*/  STL.64 [R1+0xbd8], R14 ;  /* 0x000bd80e01007387 */ /* 0x0001e40000100a00 */
[----:B0-----:R-:W-:-:S02]  /*690a0*/  IMAD.MOV.U32 R14, RZ, RZ, R21 ;  /* 0x000000ffff0e7224 */ /* 0x001fc400078e0015 */
[----:B------:R-:W-:Y:S01]  /*690b0*/  IMAD.MOV.U32 R15, RZ, RZ, R20 ;  /* 0x000000ffff0f7224 */ /* 0x000fe200078e0014 */
[----:B------:R-:W-:Y:S01]  /*690c0*/  STL.64 [R1+0x44c0], R6 ;  /* 0x0044c00601007387 */ /* 0x000fe20000100a00 */
[----:B---3--:R0:W-:Y:S03]  /*690d0*/  STL.64 [R1+0x44b8], R4 ;  /* 0x0044b80401007387 */ /* 0x0081e60000100a00 */
[----:B0-----:R-:W3:Y:S01]  /*690e0*/  LDL.LU R4, [R1+0x11e0] ;  /* 0x0011e00001047983 */ /* 0x001ee20000300800 */
[----:B------:R-:W3:Y:S02]  /*690f0*/  LDL.LU R5, [R1+0x11e4] ;  /* 0x0011e40001057983 */ /* 0x000ee40000300800 */
[----:B------:R-:W3:Y:S02]  /*69100*/  LDL.LU R6, [R1+0x11e8] ;  /* 0x0011e80001067983 */ /* 0x000ee40000300800 */
[----:B------:R-:W3:Y:S01]  /*69110*/  LDL.LU R7, [R1+0x11ec] ;  /* 0x0011ec0001077983 */ /* 0x000ee20000300800 */
        /* <DEDUP_REMOVED lines=8> */
[----:B------:R-:W2:Y:S11]  /*691a0*/  LDL.LU.64 R26, [R1+0x45b0] ;  /* 0x0045b000011a7983 */ /* 0x000eb60000300a00 */
[----:B------:R-:W-:Y:S10]  /*691b0*/  @!UPT UIADD3 URZ, URZ, URZ, URZ ;  /* 0x0000003f3f3ff290 */ /* 0x000ff4000fffe03f */
[----:B------:R0:W-:Y:S01]  /*691c0*/  STL.64 [R1+0x1590], R20 ;  /* 0x0015901401007387 */ /* 0x0001e20000100a00 */
[----:B------:R1:W-:Y:S03]  /*691d0*/  STL.64 [R1+0x1598], R22 ;  /* 0x0015981601007387 */ /* 0x0003e60000100a00 */
[----:B0-----:R-:W4:Y:S01]  /*691e0*/  LDL.LU R20, [R1+0x1420] ;  /* 0x0014200001147983 */ /* 0x001f220000300800 */
[----:B------:R-:W4:Y:S02]  /*691f0*/  LDL.LU R21, [R1+0x1424] ;  /* 0x0014240001157983 */ /* 0x000f240000300800 */
[----:B-1----:R-:W3:Y:S02]  /*69200*/  LDL.LU R22, [R1+0x1428] ;  /* 0x0014280001167983 */ /* 0x002ee40000300800 */
[----:B------:R-:W3:Y:S01]  /*69210*/  LDL.LU R23, [R1+0x142c] ;  /* 0x00142c0001177983 */ /* 0x000ee20000300800 */
[C---:B--2---:R-:W-:Y:S01]  /*69220*/  HMMA.16816.F32.BF16 R24, R16.reuse, R26, R8 ;  /* 0x0000001a1018723c */ /* 0x044fe20000041808 */
[----:B---3--:R-:W-:Y:S01]  /*69230*/  STL.64 [R1+0x4568], R22 ;  /* 0x0045681601007387 */ /* 0x008fe20000100a00 */
[----:B----4-:R-:W-:Y:S02]  /*69240*/  STL.64 [R1+0x4560], R20 ;  /* 0x0045601401007387 */ /* 0x010fe40000100a00 */
[----:B------:R-:W2:Y:S02]  /*69250*/  LDL.LU.64 R10, [R1+0x45a8] ;  /* 0x0045a800010a7983 */ /* 0x000ea40000300a00 */
[----:B------:R-:W2:Y:S11]  /*69260*/  LDL.LU.64 R8, [R1+0x45a0] ;  /* 0x0045a00001087983 */ /* 0x000eb60000300a00 */
[----:B------:R-:W-:Y:S06]  /*69270*/  @!UPT UIADD3 URZ, URZ, URZ, URZ ;  /* 0x0000003f3f3ff290 */ /* 0x000fec000fffe03f */
        /* <DEDUP_REMOVED lines=8> */
[----:B0-----:R-:W3:Y:S01]  /*69300*/  LDL.LU.64 R26, [R1+0x4588] ;  /* 0x00458800011a7983 */ /* 0x001ee20000300a00 */
[----:B------:R-:W3:Y:S02]  /*69310*/  LDL.LU.64 R24, [R1+0x4580] ;  /* 0x0045800001187983 */ /* 0x000ee40000300a00 */
[----:B------:R-:W-:Y:S02]  /*69320*/  IMAD.MOV.U32 R22, RZ, RZ, R29 ;  /* 0x000000ffff167224 */ /* 0x000fe400078e001d */
[----:B------:R-:W-:Y:S01]  /*69330*/  IMAD.MOV.U32 R23, RZ, RZ, R28 ;  /* 0x000000ffff177224 */ /* 0x000fe200078e001c */
[C---:B------:R-:W-:Y:S01]  /*69340*/  HMMA.16816.F32.BF16 R4, R16.reuse, R14, R4 ;  /* 0x0000000e1004723c */ /* 0x040fe20000041804 */
[----:B------:R-:W0:Y:S07]  /*69350*/  LDSM.16.MT88.4 R12, [R2+0x8000] ;  /* 0x00800000020c783b */ /* 0x000e2e0000004200 */
[----:B---3--:R-:W-:Y:S01]  /*69360*/  HMMA.16816.F32.BF16 R20, R16, R22, R24 ;  /* 0x000000161014723c */ /* 0x008fe20000041818 */
[----:B------:R-:W3:Y:S01]  /*69370*/  LDL.LU.64 R26, [R1+0x4578] ;  /* 0x00457800011a7983 */ /* 0x000ee20000300a00 */
[----:B------:R-:W4:Y:S11]  /*69380*/  LDL.LU.64 R24, [R1+0x4570] ;  /* 0x0045700001187983 */ /* 0x000f360000300a00 */
[----:B------:R-:W-:Y:S10]  /*69390*/  @!UPT UIADD3 URZ, URZ, URZ, URZ ;  /* 0x0000003f3f3ff290 */ /* 0x000ff4000fffe03f */
[----:B------:R-:W-:Y:S01]  /*693a0*/  STL.64 [R1+0x1560], R20 ;  /* 0x0015601401007387 */ /* 0x000fe20000100a00 */
[----:B------:R-:W-:Y:S02]  /*693b0*/  STL.64 [R1+0x1568], R22 ;  /* 0x0015681601007387 */ /* 0x000fe40000100a00 */
[----:B0-----:R-:W-:Y:S02]  /*693c0*/  STL [R1+0x44a4], R15 ;  /* 0x0044a40f01007387 */ /* 0x001fe40000100800 */
[----:B------:R-:W-:Y:S01]  /*693d0*/  STL.64 [R1+0x13c0], R4 ;  /* 0x0013c00401007387 */ /* 0x000fe20000100a00 */
[----:B------:R-:W-:Y:S04]  /*693e0*/  STL.64 [R1+0x13c8], R6 ;  /* 0x0013c80601007387 */ /* 0x000fe80000100a00 */
[----:B----4-:R-:W0:Y:S04]  /*693f0*/  LDSM.16.M88.4 R20, [R24+0x20000] ;  /* 0x020000001814783b */ /* 0x010e280000000200 */
[----:B------:R-:W1:Y:S04]  /*69400*/  LDSM.16.M88.4 R4, [R24+0x21000] ;  /* 0x021000001804783b */ /* 0x000e680000000200 */
[----:B0-----:R-:W-:Y:S01]  /*69410*/  STL.64 [R1+0x7e0], R20 ;  /* 0x0007e01401007387 */ /* 0x001fe20000100a00 */
[----:B------:R-:W-:Y:S02]  /*69420*/  STL.64 [R1+0x7e8], R22 ;  /* 0x0007e81601007387 */ /* 0x000fe40000100a00 */
[----:B-1----:R-:W-:Y:S02]  /*69430*/  STL.64 [R1+0x7d0], R4 ;  /* 0x0007d00401007387 */ /* 0x002fe40000100a00 */
[----:B------:R-:W-:Y:S01]  /*69440*/  IMAD.MOV.U32 R8, RZ, RZ, R4 ;  /* 0x000000ffff087224 */ /* 0x000fe200078e0004 */
[----:B------:R-:W-:Y:S01]  /*69450*/  STL.64 [R1+0x7d8], R6 ;  /* 0x0007d80601007387 */ /* 0x000fe20000100a00 */
[----:B------:R-:W-:-:S02]  /*69460*/  IMAD.MOV.U32 R9, RZ, RZ, R5 ;  /* 0x000000ffff097224 */ /* 0x000fc400078e0005 */
[----:B------:R-:W0:Y:S01]  /*69470*/  LDSM.16.M88.4 R4, [R24+0x22000] ;  /* 0x022000001804783b */ /* 0x000e220000000200 */
[----:B------:R-:W1:Y:S03]  /*69480*/  LDSM.16.M88.4 R20, [R24+0x23000] ;  /* 0x023000001814783b */ /* 0x000e660000000200 */
[----:B--2---:R-:W-:Y:S02]  /*69490*/  STL.64 [R1+0x44d0], R10 ;  /* 0x0044d00a01007387 */ /* 0x004fe40000100a00 */
[----:B------:R-:W-:Y:S01]  /*694a0*/  STL.64 [R1+0x44c8], R8 ;  /* 0x0044c80801007387 */ /* 0x000fe20000100a00 */
[----:B0-----:R-:W-:Y:S01]  /*694b0*/  STL.64 [R1+0x7c0], R4 ;  /* 0x0007c00401007387 */ /* 0x001fe20000100a00 */
[----:B------:R-:W-:Y:S02]  /*694c0*/  STL.64 [R1+0x7c8], R6 ;  /* 0x0007c80601007387 */ /* 0x000fe40000100a00 */
[----:B-1----:R-:W-:Y:S02]  /*694d0*/  STL.64 [R1+0x7b0], R20 ;  /* 0x0007b01401007387 */ /* 0x002fe40000100a00 */
[----:B------:R-:W-:Y:S02]  /*694e0*/  STL.64 [R1+0x7b8], R22 ;  /* 0x0007b81601007387 */ /* 0x000fe40000100a00 */
[----:B------:R-:W0:Y:S04]  /*694f0*/  LDSM.16.M88.4 R20, [R24+0x24000] ;  /* 0x024000001814783b */ /* 0x000e280000000200 */
[----:B0-----:R-:W-:Y:S01]  /*69500*/  STL.64 [R1+0x7a0], R20 ;  /* 0x0007a01401007387 */ /* 0x001fe20000100a00 */
[----:B------:R-:W-:-:S02]  /*69510*/  IMAD.MOV.U32 R15, RZ, RZ, R20 ;  /* 0x000000ffff0f7224 */ /* 0x000fc400078e0014 */
[----:B------:R-:W-:Y:S02]  /*69520*/  STL.64 [R1+0x7a8], R22 ;  /* 0x0007a81601007387 */ /* 0x000fe40000100a00 */
[----:B------:R-:W-:Y:S02]  /*69530*/  IMAD.MOV.U32 R29, RZ, RZ, R21 ;  /* 0x000000ffff1d7224 */ /* 0x000fe400078e0015 */
[----:B------:R-:W0:Y:S04]  /*69540*/  LDSM.16.M88.4 R20, [R24+0x25000] ;  /* 0x025000001814783b */ /* 0x000e280000000200 */
[----:B------:R-:W-:Y:S01]  /*69550*/  STL.64 [R1+0x44b0], R14 ;  /* 0x0044b00e01007387 */ /* 0x000fe20000100a00 */
[----:B------:R1:W-:Y:S02]  /*69560*/  STL.64 [R1+0x44a8], R12 ;  /* 0x0044a80c01007387 */ /* 0x0003e40000100a00 */
[----:B------:R-:W-:Y:S01]  /*69570*/  IMAD.MOV.U32 R6, RZ, RZ, R3 ;  /* 0x000000ffff067224 */ /* 0x000fe200078e0003 */
[----:B-1----:R-:W2:Y:S01]  /*69580*/  LDL.LU R12, [R1+0x1550] ;  /* 0x00155000010c7983 */ /* 0x002ea20000300800 */
[----:B------:R-:W2:Y:S02]  /*69590*/  LDL.LU R13, [R1+0x1554] ;  /* 0x00155400010d7983 */ /* 0x000ea40000300800 */
[----:B------:R-:W2:Y:S01]  /*695a0*/  LDL.LU R14, [R1+0x1558] ;  /* 0x00155800010e7983 */ /* 0x000ea20000300800 */
[----:B0-----:R-:W-:Y:S01]  /*695b0*/  STL.64 [R1+0x790], R20 ;  /* 0x0007901401007387 */ /* 0x001fe20000100a00 */
[----:B------:R0:W-:Y:S02]  /*695c0*/  STL.64 [R1+0x798], R22 ;  /* 0x0007981601007387 */ /* 0x0001e40000100a00 */
[----:B------:R-:W-:-:S02]  /*695d0*/  IMAD.MOV.U32 R3, RZ, RZ, R20 ;  /* 0x000000ffff037224 */ /* 0x000fc400078e0014 */
[----:B------:R-:W-:Y:S01]  /*695e0*/  IMAD.MOV.U32 R28, RZ, RZ, R21 ;  /* 0x000000ffff1c7224 */ /* 0x000fe200078e0015 */
[----:B0-----:R-:W3:Y:S01]  /*695f0*/  LDL.LU.64 R22, [R1+0x4568] ;  /* 0x0045680001167983 */ /* 0x001ee20000300a00 */
[----:B------:R-:W3:Y:S02]  /*69600*/  LDL.LU.64 R20, [R1+0x4560] ;  /* 0x0045600001147983 */ /* 0x000ee40000300a00 */
[----:B------:R-:W-:Y:S02]  /*69610*/  IMAD.MOV.U32 R9, RZ, RZ, R4 ;  /* 0x000000ffff097224 */ /* 0x000fe400078e0004 */
[----:B------:R-:W-:Y:S01]  /*69620*/  IMAD.MOV.U32 R8, RZ, RZ, R5 ;  /* 0x000000ffff087224 */ /* 0x000fe200078e0005 */
[----:B---3--:R-:W-:Y:S11]  /*69630*/  HMMA.16816.F32.BF16 R20, R16, R26, R20 ;  /* 0x0000001a1014723c */ /* 0x008ff60000041814 */
[----:B------:R-:W-:Y:S11]  /*69640*/  @!UPT UIADD3 URZ, URZ, URZ, URZ ;  /* 0x0000003f3f3ff290 */ /* 0x000ff6000fffe03f */
[----:B------:R-:W-:Y:S01]  /*69650*/  @!UPT UIADD3 URZ, URZ, URZ, URZ ;  /* 0x0000003f3f3ff290 */ /* 0x000fe2000fffe03f */
[----:B------:R-:W-:Y:S01]  /*69660*/  STL.64 [R1+0x13b0], R20 ;  /* 0x0013b01401007387 */ /* 0x000fe20000100a00 */
[----:B------:R-:W-:Y:S02]  /*69670*/  STL.64 [R1+0x13b8], R22 ;  /* 0x0013b81601007387 */ /* 0x000fe40000100a00 */
[----:B------:R-:W0:Y:S02]  /*69680*/  LDSM.16.M88.4 R20, [R24+0x26000] ;  /* 0x026000001814783b */ /* 0x000e240000000200 */
[----:B0-----:R-:W-:Y:S02]  /*69690*/  STL.64 [R1+0x780], R20 ;  /* 0x0007801401007387 */ /* 0x001fe40000100a00 */
[----:B------:R-:W-:Y:S02]  /*696a0*/  STL.64 [R1+0x788], R22 ;  /* 0x0007881601007387 */ /* 0x000fe40000100a00 */
[----:B------:R-:W0:Y:S02]  /*696b0*/  LDSM.16.M88.4 R20, [R24+0x27000] ;  /* 0x027000001814783b */ /* 0x000e240000000200 */
[----:B0-----:R-:W-:Y:S02]  /*696c0*/  STL.64 [R1+0x770], R20 ;  /* 0x0007701401007387 */ /* 0x001fe40000100a00 */
[----:B------:R-:W-:-:S02]  /*696d0*/  IMAD.MOV.U32 R5, RZ, RZ, R20 ;  /* 0x000000ffff057224 */ /* 0x000fc400078e0014 */
[----:B------:R-:W-:Y:S02]  /*696e0*/  STL.64 [R1+0x778], R22 ;  /* 0x0007781601007387 */ /* 0x000fe40000100a00 */
[----:B------:R-:W-:Y:S02]  /*696f0*/  IMAD.MOV.U32 R4, RZ, RZ, R21 ;  /* 0x000000ffff047224 */ /* 0x000fe400078e0015 */
[----:B------:R-:W0:Y:S04]  /*69700*/  LDSM.16.M88.4 R20, [R24+0x28000] ;  /* 0x028000001814783b */ /* 0x000e280000000200 */
[----:B0-----:R-:W-:Y:S01]  /*69710*/  STL.64 [R1+0x760], R20 ;  /* 0x0007601401007387 */ /* 0x001fe20000100a00 */
        /* <DEDUP_REMOVED lines=11> */
[----:B------:R-:W-:Y:S02]  /*697d0*/  STL.64 [R1+0x738], R22 ;  /* 0x0007381601007387 */ /* 0x000fe40000100a00 */
[----:B------:R-:W0:Y:S04]  /*697e0*/  LDSM.16.M88.4 R20, [R24+0x2c000] ;  /* 0x02c000001814783b */ /* 0x000e280000000200 */
[----:B------:R-:W-:Y:S01]  /*697f0*/  IMAD.MOV.U32 R7, RZ, RZ, R0 ;  /* 0x000000ffff077224 */ /* 0x000fe200078e0000 */
[----:B0-----:R-:W-:Y:S01]  /*69800*/  STL.64 [R1+0x720], R20 ;  /* 0x0007201401007387 */ /* 0x001fe20000100a00 */
[----:B------:R-:W-:Y:S02]  /*69810*/  STL.64 [R1+0x728], R22 ;  /* 0x0007281601007387 */ /* 0x000fe40000100a00 */
[----:B------:R-:W-:-:S02]  /*69820*/  IMAD.MOV.U32 R0, RZ, RZ, R21 ;  /* 0x000000ffff007224 */ /* 0x000fc400078e0015 */
[----:B------:R-:W0:Y:S04]  /*69830*/  LDSM.16.M88.4 R20, [R24+0x2d000] ;  /* 0x02d000001814783b */ /* 0x000e280000000200 */
[----:B------:R-:W-:Y:S04]  /*69840*/  STL [R1+0x4420], R0 ;  /* 0x0044200001007387 */ /* 0x000fe80000100800 */
[----:B0-----:R-:W-:Y:S01]  /*69850*/  STL.64 [R1+0x710], R20 ;  /* 0x0007101401007387 */ /* 0x001fe20000100a00 */
[----:B------:R-:W-:Y:S02]  /*69860*/  STL.64 [R1+0x718], R22 ;  /* 0x0007181601007387 */ /* 0x000fe40000100a00 */
[----:B------:R-:W0:Y:S02]  /*69870*/  LDSM.16.M88.4 R20, [R24+0x2e000] ;  /* 0x02e000001814783b */ /* 0x000e240000000200 */
[----:B0-----:R-:W-:Y:S02]  /*69880*/  STL.64 [R1+0x700], R20 ;  /* 0x0007001401007387 */ /* 0x001fe40000100a00 */
[----:B------:R-:W-:Y:S02]  /*69890*/  STL.64 [R1+0x708], R22 ;  /* 0x0007081601007387 */ /* 0x000fe40000100a00 */
[----:B------:R-:W-:-:S02]  /*698a0*/  IMAD.MOV.U32 R0, RZ, RZ, R21 ;  /* 0x000000ffff007224 */ /* 0x000fc400078e0015 */
[----:B------:R-:W0:Y:S01]  /*698b0*/  LDSM.16.M88.4 R20, [R24+0x2f000] ;  /* 0x02f000001814783b */ /* 0x000e220000000200 */
[----:B------:R1:W-:Y:S02]  /*698c0*/  STL [R1+0x3824], R24 ;  /* 0x0038241801007387 */ /* 0x0003e40000100800 */
[----:B------:R-:W-:-:S07]  /*698d0*/  IMAD.MOV.U32 R15, RZ, RZ, R25 ;  /* 0x000000ffff0f7224 */ /* 0x000fce00078e0019 */
[----:B--2---:R-:W-:Y:S01]  /*698e0*/  HMMA.16816.F32.BF16 R12, R16, R6, R12 ;  /* 0x00000006100c723c */ /* 0x004fe2000004180c */
[----:B0-----:R-:W-:Y:S01]  /*698f0*/  STL.64 [R1+0x6f0], R20 ;  /* 0x0006f01401007387 */ /* 0x001fe20000100a00 */
[----:B------:R-:W-:Y:S02]  /*69900*/  STL.64 [R1+0x6f8], R22 ;  /* 0x0006f81601007387 */ /* 0x000fe40000100a00 */
[----:B------:R-:W0:Y:S04]  /*69910*/  LDSM.16.MT88.4 R20, [R2+0x8080] ;  /* 0x008080000214783b */ /* 0x000e280000004200 */
[----:B-1----:R-:W-:Y:S02]  /*69920*/  IMAD.MOV.U32 R24, RZ, RZ, R5 ;  /* 0x000000ffff187224 */ /* 0x002fe400078e0005 */
[----:B------:R-:W-:-:S05]  /*69930*/  IMAD.MOV.U32 R25, RZ, RZ, R4 ;  /* 0x000000ffff197224 */ /* 0x000fca00078e0004 */
[----:B------:R-:W-:Y:S01]  /*69940*/  STL.64 [R1+0x4440], R24 ;  /* 0x0044401801007387 */ /* 0x000fe20000100a00 */
[----:B------:R-:W-:Y:S03]  /*69950*/  STL.64 [R1+0x4478], R26 ;  /* 0x0044781a01007387 */ /* 0x000fe60000100a00 */
[----:B0-----:R-:W-:Y:S01]  /*69960*/  STL.64 [R1+0x43e0], R22 ;  /* 0x0043e01601007387 */ /* 0x001fe20000100a00 */
[----:B------:R-:W-:Y:S02]  /*69970*/  STL.64 [R1+0x43d8], R20 ;  /* 0x0043d81401007387 */ /* 0x000fe40000100a00 */
[----:B------:R-:W2:Y:S02]  /*69980*/  LDL.LU R4, [R1+0x14e0] ;  /* 0x0014e00001047983 */ /* 0x000ea40000300800 */
[----:B------:R-:W-:Y:S01]  /*69990*/  STL.64 [R1+0x13a0], R12 ;  /* 0x0013a00c01007387 */ /* 0x000fe20000100a00 */
[----:B------:R-:W-:Y:S01]  /*699a0*/  STL.64 [R1+0x13a8], R14 ;  /* 0x0013a80e01007387 */ /* 0x000fe20000100a00 */
[----:B------:R-:W2:Y:S02]  /*699b0*/  LDL.LU R5, [R1+0x14e4] ;  /* 0x0014e40001057983 */ /* 0x000ea40000300800 */
[----:B------:R-:W3:Y:S02]  /*699c0*/  LDL.LU R6, [R1+0x14e8] ;  /* 0x0014e80001067983 */ /* 0x000ee40000300800 */
[----:B------:R-:W3:Y:S02]  /*699d0*/  LDL.LU R7, [R1+0x14ec] ;  /* 0x0014ec0001077983 */ /* 0x000ee40000300800 */
[----:B---3--:R-:W-:Y:S01]  /*699e0*/  STL.64 [R1+0x44e0], R6 ;  /* 0x0044e00601007387 */ /* 0x008fe20000100a00 */
[----:B--2---:R-:W-:Y:S02]  /*699f0*/  STL.64 [R1+0x44d8], R4 ;  /* 0x0044d80401007387 */ /* 0x004fe40000100a00 */
[----:B------:R-:W2:Y:S02]  /*69a00*/  LDL.LU R10, [R1+0x68] ;  /* 0x00006800010a7983 */ /* 0x000ea40000300800 */
[----:B------:R-:W2:Y:S02]  /*69a10*/  LDL.LU R11, [R1+0x6c] ;  /* 0x00006c00010b7983 */ /* 0x000ea40000300800 */
[----:B--2---:R0:W-:Y:S04]  /*69a20*/  STL.64 [R1+0x44e8], R10 ;  /* 0x0044e80a01007387 */ /* 0x0041e80000100a00 */
[----:B0-----:R-:W2:Y:S01]  /*69a30*/  LDL.LU R10, [R1+0x78] ;  /* 0x00007800010a7983 */ /* 0x001ea20000300800 */
[----:B------:R-:W2:Y:S03]  /*69a40*/  LDL.LU R11, [R1+0x7c] ;  /* 0x00007c00010b7983 */ /* 0x000ea60000300800 */
[----:B--2---:R0:W-:Y:S01]  /*69a50*/  STL.64 [R1+0x4500], R10 ;  /* 0x0045000a01007387 */ /* 0x0041e20000100a00 */
[----:B------:R-:W2:Y:S02]  /*69a60*/  LDL.LU R4, [R1+0x14f0] ;  /* 0x0014f00001047983 */ /* 0x000ea40000300800 */
[----:B------:R-:W2:Y:S02]  /*69a70*/  LDL.LU R5, [R1+0x14f4] ;  /* 0x0014f40001057983 */ /* 0x000ea40000300800 */
[----:B------:R-:W3:Y:S01]  /*69a80*/  LDL.LU R6, [R1+0x14f8] ;  /* 0x0014f80001067983 */ /* 0x000ee20000300800 */
[----:B------:R-:W3:Y:S04]  /*69a90*/  LDL.LU R7, [R1+0x14fc] ;  /* 0x0014fc0001077983 */ /* 0x000ee80000300800 */
[----:B0-----:R-:W4:Y:S01]  /*69aa0*/  LDL.LU R10, [R1+0x88] ;  /* 0x00008800010a7983 */ /* 0x001f220000300800 */
[----:B------:R-:W4:Y:S03]  /*69ab0*/  LDL.LU R11, [R1+0x8c] ;  /* 0x00008c00010b7983 */ /* 0x000f260000300800 */
[----:B----4-:R-:W-:Y:S01]  /*69ac0*/  STL.64 [R1+0x4518], R10 ;  /* 0x0045180a01007387 */ /* 0x010fe20000100a00 */
[----:B---3--:R-:W-:Y:S02]  /*69ad0*/  STL.64 [R1+0x44f8], R6 ;  /* 0x0044f80601007387 */ /* 0x008fe40000100a00 */
[----:B--2---:R0:W-:Y:S02]  /*69ae0*/  STL.64 [R1+0x44f0], R4 ;  /* 0x0044f00401007387 */ /* 0x0041e40000100a00 */
[----:B0-----:R-:W2:Y:S01]  /*69af0*/  LDL.LU R4, [R1+0x1500] ;  /* 0x0015000001047983 */ /* 0x001ea20000300800 */
[----:B------:R-:W2:Y:S02]  /*69b00*/  LDL.LU R5, [R1+0x1504] ;  /* 0x0015040001057983 */ /* 0x000ea40000300800 */
[----:B------:R-:W3:Y:S02]  /*69b10*/  LDL.LU R6, [R1+0x1508] ;  /* 0x0015080001067983 */ /* 0x000ee40000300800 */
[----:B------:R-:W3:Y:S01]  /*69b20*/  LDL.LU R7, [R1+0x150c] ;  /* 0x00150c0001077983 */ /* 0x000ee20000300800 */
[----:B------:R-:W4:Y:S01]  /*69b30*/  LDL.LU R10, [R1+0x98] ;  /* 0x00009800010a7983 */ /* 0x000f220000300800 */
        /* <DEDUP_REMOVED lines=27> */
[----:B0-----:R-:W4:Y:S01]  /*69cf0*/  LDL.LU R4, [R1+0x1540] ;  /* 0x0015400001047983 */ /* 0x001f220000300800 */
[----:B------:R-:W4:Y:S02]  /*69d00*/  LDL.LU R5, [R1+0x1544] ;  /* 0x0015440001057983 */ /* 0x000f240000300800 */
[----:B------:R-:W4:Y:S02]  /*69d10*/  LDL.LU R6, [R1+0x1548] ;  /* 0x0015480001067983 */ /* 0x000f240000300800 */
[----:B------:R-:W4:Y:S01]  /*69d20*/  LDL.LU R7, [R1+0x154c] ;  /* 0x00154c0001077983 */ /* 0x000f220000300800 */
[----:B------:R-:W2:Y:S01]  /*69d30*/  LDL.LU R12, [R1+0x14d0] ;  /* 0x0014d000010c7983 */ /* 0x000ea20000300800 */
[----:B------:R-:W2:Y:S02]  /*69d40*/  LDL.LU R13, [R1+0x14d4] ;  /* 0x0014d400010d7983 */ /* 0x000ea40000300800 */
[----:B------:R-:W2:Y:S02]  /*69d50*/  LDL.LU R14, [R1+0x14d8] ;  /* 0x0014d800010e7983 */ /* 0x000ea40000300800 */
[----:B------:R-:W2:Y:S01]  /*69d60*/  LDL.LU R15, [R1+0x14dc] ;  /* 0x0014dc00010f7983 */ /* 0x000ea20000300800 */
[----:B------:R-:W3:Y:S01]  /*69d70*/  LDL.LU R20, [R1+0x1490] ;  /* 0x0014900001147983 */ /* 0x000ee20000300800 */
[----:B------:R-:W3:Y:S02]  /*69d80*/  LDL.LU R21, [R1+0x1494] ;  /* 0x0014940001157983 */ /* 0x000ee40000300800 */
[----:B------:R-:W2:Y:S02]  /*69d90*/  LDL.LU R22, [R1+0x1498] ;  /* 0x0014980001167983 */ /* 0x000ea40000300800 */
[----:B------:R-:W2:Y:S01]  /*69da0*/  LDL.LU R23, [R1+0x149c] ;  /* 0x00149c0001177983 */ /* 0x000ea20000300800 */
[----:B------:R-:W2:Y:S01]  /*69db0*/  LDL.LU R24, [R1+0x14b0] ;  /* 0x0014b00001187983 */ /* 0x000ea20000300800 */
[----:B------:R-:W2:Y:S02]  /*69dc0*/  LDL.LU R25, [R1+0x14b4] ;  /* 0x0014b40001197983 */ /* 0x000ea40000300800 */
[----:B------:R-:W2:Y:S02]  /*69dd0*/  LDL.LU R26, [R1+0x14b8] ;  /* 0x0014b800011a7983 */ /* 0x000ea40000300800 */
[----:B------:R-:W2:Y:S02]  /*69de0*/  LDL.LU R27, [R1+0x14bc] ;  /* 0x0014bc00011b7983 */ /* 0x000ea40000300800 */
[----:B--2---:R-:W-:Y:S01]  /*69df0*/  STL.64 [R1+0x4488], R26 ;  /* 0x0044881a01007387 */ /* 0x004fe20000100a00 */
[----:B------:R0:W-:Y:S03]  /*69e00*/  STL.64 [R1+0x4480], R24 ;  /* 0x0044801801007387 */ /* 0x0001e60000100a00 */
[----:B0-----:R-:W2:Y:S04]  /*69e10*/  LDL R24, [R1+0x7e0] ;  /* 0x0007e00001187983 */ /* 0x001ea80000100800 */
[----:B------:R-:W2:Y:S01]  /*69e20*/  LDL R25, [R1+0x7e4] ;  /* 0x0007e40001197983 */ /* 0x000ea20000100800 */
[----:B------:R-:W-:Y:S02]  /*69e30*/  STL.64 [R1+0x4468], R22 ;  /* 0x0044681601007387 */ /* 0x000fe40000100a00 */
[----:B---3--:R0:W-:Y:S02]  /*69e40*/  STL.64 [R1+0x4460], R20 ;  /* 0x0044601401007387 */ /* 0x0081e40000100a00 */
[----:B0-----:R-:W-:-:S02]  /*69e50*/  IMAD.MOV.U32 R20, RZ, RZ, R9 ;  /* 0x000000ffff147224 */ /* 0x001fc400078e0009 */
[----:B------:R-:W-:Y:S02]  /*69e60*/  IMAD.MOV.U32 R21, RZ, RZ, R8 ;  /* 0x000000ffff157224 */ /* 0x000fe400078e0008 */
[C---:B----4-:R-:W-:Y:S03]  /*69e70*/  HMMA.16816.F32.BF16 R8, R16.reuse, R10, R4 ;  /* 0x0000000a1008723c */ /* 0x050fe60000041804 */
[----:B------:R0:W-:Y:S04]  /*69e80*/  STL.64 [R1+0x4490], R20 ;  /* 0x0044901401007387 */ /* 0x0001e80000100a00 */
[----:B0-----:R-:W2:Y:S01]  /*69e90*/  LDL.LU R20, [R1+0x14c0] ;  /* 0x0014c00001147983 */ /* 0x001ea20000300800 */
[----:B------:R-:W2:Y:S02]  /*69ea0*/  LDL.LU R21, [R1+0x14c4] ;  /* 0x0014c40001157983 */ /* 0x000ea40000300800 */
[----:B------:R-:W2:Y:S02]  /*69eb0*/  LDL.LU R22, [R1+0x14c8] ;  /* 0x0014c80001167983 */ /* 0x000ea40000300800 */
[----:B------:R-:W2:Y:S01]  /*69ec0*/  LDL.LU R23, [R1+0x14cc] ;  /* 0x0014cc0001177983 */ /* 0x000ea20000300800 */
[----:B------:R-:W3:Y:S01]  /*69ed0*/  LDL.LU.64 R6, [R1+0x4558] ;  /* 0x0045580001067983 */ /* 0x000ee20000300a00 */
[----:B------:R-:W3:Y:S09]  /*69ee0*/  LDL.LU.64 R4, [R1+0x4550] ;  /* 0x0045500001047983 */ /* 0x000ef20000300a00 */
        /* <DEDUP_REMOVED lines=37> */
[----:B0-----:R-:W3:Y:S01]  /*6a140*/  LDL.LU.64 R10, [R1+0x44d0] ;  /* 0x0044d000010a7983 */ /* 0x001ee20000300a00 */
[----:B------:R-:W4:Y:S01]  /*6a150*/  LDL.LU.64 R8, [R1+0x44c8] ;  /* 0x0044c80001087983 */ /* 0x000f220000300a00 */
[C---:B---3--:R-:W-:Y:S11]  /*6a160*/  HMMA.16816.F32.BF16 R4, R16.reuse, R10, R4 ;  /* 0x0000000a1004723c */ /* 0x048ff60000041804 */
[----:B------:R-:W-:Y:S11]  /*6a170*/  @!UPT UIADD3 URZ, URZ, URZ, URZ ;  /* 0x0000003f3f3ff290 */ /* 0x000ff6000fffe03f */
[----:B------:R-:W-:Y:S01]  /*6a180*/  @!UPT UIADD3 URZ, URZ, URZ, URZ ;  /* 0x0000003f3f3ff290 */ /* 0x000fe2000fffe03f */
[----:B------:R-:W-:Y:S01]  /*6a190*/  STL.64 [R1+0xc90], R4 ;  /* 0x000c900401007387 */ /* 0x000fe20000100a00 */
[----:B------:R0:W-:Y:S03]  /*6a1a0*/  STL.64 [R1+0xc98], R6 ;  /* 0x000c980601007387 */ /* 0x0001e60000100a00 */
[----:B0-----:R-:W3:Y:S01]  /*6a1b0*/  LDL.LU.64 R6, [R1+0x44c0] ;  /* 0x0044c00001067983 */ /* 0x001ee20000300a00 */
[----:B------:R-:W2:Y:S01]  /*6a1c0*/  LDL.LU.64 R4, [R1+0x44b8] ;  /* 0x0044b80001047983 */ /* 0x000ea20000300a00 */
[----:B---3--:R-:W-:Y:S02]  /*6a1d0*/  HMMA.16816.F32.BF16 R16, R16, R6, R12 ;  /* 0x000000061010723c */ /* 0x008fe4000004180c */
[----:B------:R-:W3:Y:S01]  /*6a1e0*/  LDL.LU.64 R14, [R1+0x44b0] ;  /* 0x0044b000010e7983 */ /* 0x000ee20000300a00 */
[----:B------:R-:W4:Y:S02]  /*6a1f0*/  LDL.LU.64 R12, [R1+0x44a8] ;  /* 0x0044a800010c7983 */ /* 0x000f240000300a00 */
[----:B--2---:R0:W-:Y:S02]  /*6a200*/  STL.64 [R1+0x4448], R4 ;  /* 0x0044480401007387 */ /* 0x0041e40000100a00 */
[----:B0-----:R-:W-:Y:S11]  /*6a210*/  IMAD.MOV.U32 R5, RZ, RZ, R29 ;  /* 0x000000ffff057224 */ /* 0x001ff600078e001d */
[----:B------:R-:W-:Y:S05]  /*6a220*/  @!UPT UIADD3 URZ, URZ, URZ, URZ ;  /* 0x0000003f3f3ff290 */ /* 0x000fea000fffe03f */
[----:B------:R-:W-:Y:S01]  /*6a230*/  STL.64 [R1+0x1280], R16 ;  /* 0x0012801001007387 */ /* 0x000fe20000100a00 */
[----:B------:R-:W-:Y:S02]  /*6a240*/  STL.64 [R1+0x1288], R18 ;  /* 0x0012881201007387 */ /* 0x000fe40000100a00 */
[----:B---3--:R-:W-:Y:S02]  /*6a250*/  IMAD.MOV.U32 R4, RZ, RZ, R15 ;  /* 0x000000ffff047224 */ /* 0x008fe400078e000f */
[----:B------:R-:W4:Y:S01]  /*6a260*/  LDL.LU R15, [R1+0x44a4] ;  /* 0x0044a400010f7983 */ /* 0x000f220000300800 */
[----:B------:R-:W2:Y:S02]  /*6a270*/  LDL.LU R29, [R1+0x44a0] ;  /* 0x0044a000011d7983 */ /* 0x000ea40000300800 */
[----:B------:R0:W-:Y:S02]  /*6a280*/  STL.64 [R1+0x4458], R4 ;  /* 0x0044580401007387 */ /* 0x0001e40000100a00 */
[----:B0-----:R-:W3:Y:S01]  /*6a290*/  LDL.64 R4, [R1+0x7b0] ;  /* 0x0007b00001047983 */ /* 0x001ee20000100a00 */
[----:B------:R-:W-:-:S02]  /*6a2a0*/  IMAD.MOV.U32 R16, RZ, RZ, R3 ;  /* 0x000000ffff107224 */ /* 0x000fc400078e0003 */
[----:B------:R-:W-:Y:S01]  /*6a2b0*/  IMAD.MOV.U32 R17, RZ, RZ, R28 ;  /* 0x000000ffff117224 */ /* 0x000fe200078e001c */
[C---:B----4-:R-:W-:Y:S01]  /*6a2c0*/  HMMA.16816.F32.BF16 R24, R12.reuse, R24, R20 ;  /* 0x000000180c18723c */ /* 0x050fe20000041814 */
[----:B---3--:R0:W-:Y:S04]  /*6a2d0*/  STL.64 [R1+0x4470], R4 ;  /* 0x0044700401007387 */ /* 0x0081e80000100a00 */
[----:B0-----:R-:W3:Y:S01]  /*6a2e0*/  LDL.LU R4, [R1+0x14a0] ;  /* 0x0014a00001047983 */ /* 0x001ee20000300800 */
[----:B------:R-:W3:Y:S02]  /*6a2f0*/  LDL.LU R5, [R1+0x14a4] ;  /* 0x0014a40001057983 */ /* 0x000ee40000300800 */
[----:B------:R-:W3:Y:S02]  /*6a300*/  LDL.LU R6, [R1+0x14a8] ;  /* 0x0014a80001067983 */ /* 0x000ee40000300800 */
[----:B------:R-:W3:Y:S01]  /*6a310*/  LDL.LU R7, [R1+0x14ac] ;  /* 0x0014ac0001077983 */ /* 0x000ee20000300800 */
[----:B------:R-:W4:Y:S01]  /*6a320*/  LDL.LU R3, [R1+0x449c] ;  /* 0x00449c0001037983 */ /* 0x000f220000300800 */
[----:B------:R-:W2:Y:S02]  /*6a330*/  LDL.LU R28, [R1+0x4498] ;  /* 0x00449800011c7983 */ /* 0x000ea40000300800 */
[----:B------:R0:W-:Y:S02]  /*6a340*/  STL.64 [R1+0x4450], R16 ;  /* 0x0044501001007387 */ /* 0x0001e40000100a00 */
[----:B0-----:R-:W2:Y:S01]  /*6a350*/  LDL.LU R16, [R1+0x1480] ;  /* 0x0014800001107983 */ /* 0x001ea20000300800 */
[----:B------:R-:W2:Y:S02]  /*6a360*/  LDL.LU R17, [R1+0x1484] ;  /* 0x0014840001117983 */ /* 0x000ea40000300800 */
[----:B------:R-:W2:Y:S02]  /*6a370*/  LDL.LU R18, [R1+0x1488] ;  /* 0x0014880001127983 */ /* 0x000ea40000300800 */
[----:B------:R-:W2:Y:S01]  /*6a380*/  LDL.LU R19, [R1+0x148c] ;  /* 0x00148c0001137983 */ /* 0x000ea20000300800 */
[----:B------:R-:W3:Y:S01]  /*6a390*/  LDL.LU.64 R20, [R1+0x4490] ;  /* 0x0044900001147983 */ /* 0x000ee20000300a00 */
[----:B------:R-:W-:Y:S02]  /*6a3a0*/  STL.64 [R1+0xcb0], R24 ;  /* 0x000cb01801007387 */ /* 0x000fe40000100a00 */
[----:B------:R0:W-:Y:S02]  /*6a3b0*/  STL.64 [R1+0xcb8], R26 ;  /* 0x000cb81a01007387 */ /* 0x0001e40000100a00 */
[----:B0-----:R-:W2:Y:S01]  /*6a3c0*/  LDL.LU.64 R26, [R1+0x4488] ;  /* 0x00448800011a7983 */ /* 0x001ea20000300a00 */
[----:B------:R-:W2:Y:S01]  /*6a3d0*/  LDL.LU.64 R24, [R1+0x4480] ;  /* 0x0044800001187983 */ /* 0x000ea20000300a00 */
[C---:B---3--:R-:W-:Y:S08]  /*6a3e0*/  HMMA.16816.F32.BF16 R20, R12.reuse, R20, R4 ;  /* 0x000000140c14723c */ /* 0x048ff00000041804 */
[----:B--2---:R-:W-:Y:S01]  /*6a3f0*/  HMMA.16816.F32.BF16 R8, R12, R8, R24 ;  /* 0x000000080c08723c */ /* 0x004fe20000041818 */
[----:B------:R-:W2:Y:S11]  /*6a400*/  LDL.LU.64 R26, [R1+0x4478] ;  /* 0x00447800011a7983 */ /* 0x000eb60000300a00 */
[----:B------:R-:W-:Y:S11]  /*6a410*/  @!UPT UIADD3 URZ, URZ, URZ, URZ ;  /* 0x0000003f3f3ff290 */ /* 0x000ff6000fffe03f */
[----:B------:R0:W-:Y:S01]  /*6a420*/  STL.64 [R1+0x1270], R8 ;  /* 0x0012700801007387 */ /* 0x0001e20000100a00 */
[----:B------:R1:W-:Y:S03]  /*6a430*/  STL.64 [R1+0x1278], R10 ;  /* 0x0012780a01007387 */ /* 0x0003e60000100a00 */
[----:B0-----:R-:W3:Y:S01]  /*6a440*/  LDL.LU R8, [R1+0x1460] ;  /* 0x0014600001087983 */ /* 0x001ee20000300800 */
[----:B------:R-:W3:Y:S02]  /*6a450*/  LDL.LU R9, [R1+0x1464] ;  /* 0x0014640001097983 */ /* 0x000ee40000300800 */
[----:B-1----:R-:W3:Y:S02]  /*6a460*/  LDL.LU R10, [R1+0x1468] ;  /* 0x00146800010a7983 */ /* 0x002ee40000300800 */
[----:B------:R-:W3:Y:S01]  /*6a470*/  LDL.64 R24, [R1+0x780] ;  /* 0x0007800001187983 */ /* 0x000ee20000100a00 */
[----:B------:R-:W2:Y:S01]  /*6a480*/  LDL.LU.64 R4, [R1+0x4470] ;  /* 0x0044700001047983 */ /* 0x000ea20000300a00 */
[----:B------:R-:W-:-:S02]  /*6a490*/  IMAD.MOV.U32 R11, RZ, RZ, R29 ;  /* 0x000000ffff0b7224 */ /* 0x000fc400078e001d */
[----:B------:R-:W-:Y:S02]  /*6a4a0*/  STL.64 [R1+0x1260], R20 ;  /* 0x0012601401007387 */ /* 0x000fe40000100a00 */
[----:B------:R0:W-:Y:S02]  /*6a4b0*/  STL.64 [R1+0x1268], R22 ;  /* 0x0012681601007387 */ /* 0x0001e40000100a00 */
[----:B------:R-:W-:Y:S02]  /*6a4c0*/  IMAD.MOV.U32 R29, RZ, RZ, R23 ;  /* 0x000000ffff1d7224 */ /* 0x000fe400078e0017 */
[----:B0-----:R-:W2:Y:S01]  /*6a4d0*/  LDL.LU.64 R22, [R1+0x4468] ;  /* 0x0044680001167983 */ /* 0x001ea20000300a00 */
[----:B------:R-:W2:Y:S02]  /*6a4e0*/  LDL.LU.64 R20, [R1+0x4460] ;  /* 0x0044600001147983 */ /* 0x000ea40000300a00 */
[----:B------:R-:W-:Y:S01]  /*6a4f0*/  STL [R1+0x3888], R29 ;  /* 0x0038881d01007387 */ /* 0x000fe20000100800 */
[C---:B--2---:R-:W-:Y:S11]  /*6a500*/  HMMA.16816.F32.BF16 R20, R12.reuse, R4, R20 ;  /* 0x000000040c14723c */ /* 0x044ff60000041814 */
[----:B------:R-:W-:Y:S11]  /*6a510*/  @!UPT UIADD3 URZ, URZ, URZ, URZ ;  /* 0x0000003f3f3ff290 */ /* 0x000ff6000fffe03f */
[----:B------:R-:W-:Y:S01]  /*6a520*/  @!UPT UIADD3 URZ, URZ, URZ, URZ ;  /* 0x0000003f3f3ff290 */ /* 0x000fe2000fffe03f */
[----:B------:R0:W-:Y:S01]  /*6a530*/  STL.64 [R1+0x1250], R20 ;  /* 0x0012501401007387 */ /* 0x0001e20000100a00 */
[----:B------:R-:W-:Y:S02]  /*6a540*/  STL.64 [R1+0x1258], R22 ;  /* 0x0012581601007387 */ /* 0x000fe40000100a00 */
[----:B0-----:R-:W-:Y:S02]  /*6a550*/  IMAD.MOV.U32 R21, RZ, RZ, R4 ;  /* 0x000000ffff157224 */ /* 0x001fe400078e0004 */
[----:B------:R-:W-:Y:S02]  /*6a560*/  IMAD.MOV.U32 R20, RZ, RZ, R5 ;  /* 0x000000ffff147224 */ /* 0x000fe400078e0005 */
[----:B------:R-:W2:Y:S03]  /*6a570*/  LDL.LU.64 R4, [R1+0x4458] ;  /* 0x0044580001047983 */ /* 0x000ea60000300a00 */
[----:B------:R0:W-:Y:S02]  /*6a580*/  STL.64 [R1+0x4428], R20 ;  /* 0x0044281401007387 */ /* 0x0001e40000100a00 */
[----:B0-----:R-:W3:Y:S01]  /*6a590*/  LDL.LU R20, [R1+0x1470] ;  /* 0x0014700001147983 */ /* 0x001ee20000300800 */
[----:B------:R-:W3:Y:S01]  /*6a5a0*/  LDL.LU R21, [R1+0x1474] ;  /* 0x0014740001157983 */ /* 0x000ee20000300800 */
[----:B--2---:R-:W-:Y:S02]  /*6a5b0*/  HMMA.16816.F32.BF16 R4, R12, R4, R16 ;  /* 0x000000040c04723c */ /* 0x004fe40000041810 */
[----:B------:R-:W3:Y:S01]  /*6a5c0*/  LDL.LU.64 R16, [R1+0x4450] ;  /* 0x0044500001107983 */ /* 0x000ee20000300a00 */
[----:B------:R-:W-:-:S02]  /*6a5d0*/  IMAD.MOV.U32 R22, RZ, RZ, R28 ;  /* 0x000000ffff167224 */ /* 0x000fc400078e001c */
[----:B----4-:R-:W-:Y:S11]  /*6a5e0*/  IMAD.MOV.U32 R23, RZ, RZ, R3 ;  /* 0x000000ffff177224 */ /* 0x010ff600078e0003 */
[----:B------:R-:W-:Y:S07]  /*6a5f0*/  @!UPT UIADD3 URZ, URZ, URZ, URZ ;  /* 0x0000003f3f3ff290 */ /* 0x000fee000fffe03f */
[----:B------:R0:W-:Y:S01]  /*6a600*/  STL.64 [R1+0x1240], R4 ;  /* 0x0012400401007387 */ /* 0x0001e20000100a00 */
[----:B------:R-:W-:Y:S03]  /*6a610*/  STL.64 [R1+0x1248], R6 ;  /* 0x0012480601007387 */ /* 0x000fe60000100a00 */
[----:B0-----:R-:W2:Y:S01]  /*6a620*/  LDL.LU.64 R4, [R1+0x4448] ;  /* 0x0044480001047983 */ /* 0x001ea20000300a00 */
[----:B---3--:R-:W-:Y:S11]  /*6a630*/  HMMA.16816.F32.BF16 R20, R12, R16, R20 ;  /* 0x000000100c14723c */ /* 0x008ff60000041814 */
[----:B------:R-:W-:Y:S11]  /*6a640*/  @!UPT UIADD3 URZ, URZ, URZ, URZ ;  /* 0x0000003f3f3ff290 */ /* 0x000ff6000fffe03f */
[----:B------:R-:W-:Y:S01]  /*6a650*/  @!UPT UIADD3 URZ, URZ, URZ, URZ ;  /* 0x0000003f3f3ff290 */ /* 0x000fe2000fffe03f */
[----:B------:R-:W-:Y:S01]  /*6a660*/  STL.64 [R1+0xe10], R20 ;  /* 0x000e101401007387 */ /* 0x000fe20000100a00 */
[----:B------:R0:W-:Y:S03]  /*6a670*/  STL.64 [R1+0x4430], R16 ;  /* 0x0044301001007387 */ /* 0x0001e60000100a00 */
[----:B0-----:R-:W3:Y:S01]  /*6a680*/  LDL.64 R16, [R1+0x760] ;  /* 0x0007600001107983 */ /* 0x001ee20000100a00 */
[----:B------:R-:W-:Y:S02]  /*6a690*/  IMAD.MOV.U32 R28, RZ, RZ, R22 ;  /* 0x000000ffff1c7224 */ /* 0x000fe400078e0016 */
[----:B------:R-:W-:Y:S02]  /*6a6a0*/  IMAD.MOV.U32 R3, RZ, RZ, R23 ;  /* 0x000000ffff037224 */ /* 0x000fe400078e0017 */
[----:B--2---:R-:W-:Y:S02]  /*6a6b0*/  IMAD.MOV.U32 R22, RZ, RZ, R5 ;  /* 0x000000ffff167224 */ /* 0x004fe400078e0005 */
[----:B------:R-:W-:-:S02]  /*6a6c0*/  IMAD.MOV.U32 R23, RZ, RZ, R4 ;  /* 0x000000ffff177224 */ /* 0x000fc400078e0004 */
[----:B------:R-:W0:Y:S01]  /*6a6d0*/  LDSM.16.MT88.4 R4, [R2+0x8100] ;  /* 0x008100000204783b */ /* 0x000e220000004200 */
[----:B------:R-:W-:Y:S03]  /*6a6e0*/  HMMA.16816.F32.BF16 R8, R12, R24, R8 ;  /* 0x000000180c08723c */ /* 0x000fe60000041808 */
[----:B---3--:R1:W-:Y:S04]  /*6a6f0*/  STL.64 [R1+0x4438], R16 ;  /* 0x0044381001007387 */ /* 0x0083e80000100a00 */
[----:B-1----:R-:W2:Y:S01]  /*6a700*/  LDL.LU R16, [R1+0x1450] ;  /* 0x0014500001107983 */ /* 0x002ea20000300800 */
[----:B------:R-:W2:Y:S02]  /*6a710*/  LDL.LU R17, [R1+0x1454] ;  /* 0x0014540001117983 */ /* 0x000ea40000300800 */
[----:B------:R-:W2:Y:S02]  /*6a720*/  LDL.LU R18, [R1+0x1458] ;  /* 0x0014580001127983 */ /* 0x000ea40000300800 */
[----:B------:R-:W2:Y:S01]  /*6a730*/  LDL.LU R19, [R1+0x145c] ;  /* 0x00145c0001137983 */ /* 0x000ea20000300800 */
[----:B------:R-:W3:Y:S01]  /*6a740*/  LDL.LU R20, [R1+0x1410] ;  /* 0x0014100001147983 */ /* 0x000ee20000300800 */
[----:B------:R-:W3:Y:S02]  /*6a750*/  LDL.LU R21, [R1+0x1414] ;  /* 0x0014140001157983 */ /* 0x000ee40000300800 */
[----:B------:R-:W-:Y:S02]  /*6a760*/  STL [R1+0x3918], R3 ;  /* 0x0039180301007387 */ /* 0x000fe40000100800 */
[----:B------:R-:W-:Y:S01]  /*6a770*/  STL [R1+0x388c], R28 ;  /* 0x00388c1c01007387 */ /* 0x000fe20000100800 */
[----:B------:R-:W-:Y:S01]  /*6a780*/  STL [R1+0x4360], R2 ;  /* 0x0043600201007387 */ /* 0x000fe20000100800 */
[----:B0-----:R-:W-:Y:S02]  /*6a790*/  STL.64 [R1+0x4270], R6 ;  /* 0x0042700601007387 */ /* 0x001fe40000100a00 */
[----:B------:R-:W-:Y:S02]  /*6a7a0*/  STL.64 [R1+0x4268], R4 ;  /* 0x0042680401007387 */ /* 0x000fe40000100a00 */
[----:B------:R-:W-:Y:S01]  /*6a7b0*/  STL.64 [R1+0x1230], R8 ;  /* 0x0012300801007387 */ /* 0x000fe20000100a00 */
[----:B------:R0:W-:Y:S02]  /*6a7c0*/  STL.64 [R1+0x1238], R10 ;  /* 0x0012380a01007387 */ /* 0x0001e40000100a00 */
[----:B0-----:R-:W-:-:S02]  /*6a7d0*/  IMAD.MOV.U32 R11, RZ, RZ, R24 ;  /* 0x000000ffff0b7224 */ /* 0x001fc400078e0018 */
[----:B------:R-:W-:Y:S02]  /*6a7e0*/  IMAD.MOV.U32 R10, RZ, RZ, R25 ;  /* 0x000000ffff0a7224 */ /* 0x000fe400078e0019 */
[----:B------:R-:W2:Y:S01]  /*6a7f0*/  LDL.LU.64 R24, [R1+0x4440] ;  /* 0x0044400001187983 */ /* 0x000ea20000300a00 */
[----:B------:R-:W-:Y:S02]  /*6a800*/  STL [R1+0x4364], R11 ;  /* 0x0043640b01007387 */ /* 0x000fe40000100800 */
[----:B------:R0:W-:Y:S02]  /*6a810*/  STL [R1+0x4408], R10 ;  /* 0x0044080a01007387 */ /* 0x0001e40000100800 */
[----:B------:R-:W4:Y:S01]  /*6a820*/  LDL.LU R8, [R1+0x1430] ;  /* 0x0014300001087983 */ /* 0x000f220000300800 */
[----:B------:R-:W4:Y:S01]  /*6a830*/  LDL.LU R9, [R1+0x1434] ;  /* 0x0014340001097983 */ /* 0x000f220000300800 */
[----:B------:R-:W-:-:S03]  /*6a840*/  IMAD.MOV.U32 R5, RZ, RZ, R26 ;  /* 0x000000ffff057224 */ /* 0x000fc600078e001a */
[----:B0-----:R-:W4:Y:S01]  /*6a850*/  LDL.LU R10, [R1+0x1438] ;  /* 0x00143800010a7983 */ /* 0x001f220000300800 */
[----:B------:R-:W4:Y:S02]  /*6a860*/  LDL.LU R11, [R1+0x143c] ;  /* 0x00143c00010b7983 */ /* 0x000f240000300800 */
[----:B------:R-:W-:Y:S01]  /*6a870*/  IMAD.MOV.U32 R4, RZ, RZ, R27 ;  /* 0x000000ffff047224 */ /* 0x000fe200078e001b */
[C---:B--2---:R-:W-:Y:S11]  /*6a880*/  HMMA.16816.F32.BF16 R16, R12.reuse, R24, R16 ;  /* 0x000000180c10723c */ /* 0x044ff60000041810 */
[----:B------:R-:W-:Y:S11]  /*6a890*/  @!UPT UIADD3 URZ, URZ, URZ, URZ ;  /* 0x0000003f3f3ff290 */ /* 0x000ff6000fffe03f */
[----:B------:R-:W-:Y:S01]  /*6a8a0*/  @!UPT UIADD3 URZ, URZ, URZ, URZ ;  /* 0x0000003f3f3ff290 */ /* 0x000fe2000fffe03f */
[----:B------:R0:W-:Y:S01]  /*6a8b0*/  STL.64 [R1+0xe90], R16 ;  /* 0x000e901001007387 */ /* 0x0001e20000100a00 */
[----:B------:R-:W-:Y:S03]  /*6a8c0*/  STL.64 [R1+0xe98], R18 ;  /* 0x000e981201007387 */ /* 0x000fe60000100a00 */
[----:B0-----:R-:W2:Y:S01]  /*6a8d0*/  LDL.LU.64 R16, [R1+0x4438] ;  /* 0x0044380001107983 */ /* 0x001ea20000300a00 */
[----:B------:R0:W-:Y:S03]  /*6a8e0*/  STL.64 [R1+0x4328], R24 ;  /* 0x0043281801007387 */ /* 0x0001e60000100a00 */
[----:B0-----:R-:W2:Y:S01]  /*6a8f0*/  LDL.LU R24, [R1+0x1440] ;  /* 0x0014400001187983 */ /* 0x001ea20000300800 */
[----:B------:R-:W2:Y:S02]  /*6a900*/  LDL.LU R25, [R1+0x1444] ;  /* 0x0014440001197983 */ /* 0x000ea40000300800 */
[----:B------:R-:W2:Y:S02]  /*6a910*/  LDL.LU R26, [R1+0x1448] ;  /* 0x00144800011a7983 */ /* 0x000ea40000300800 */
[----:B------:R-:W2:Y:S01]  /*6a920*/  LDL.LU R27, [R1+0x144c] ;  /* 0x00144c00011b7983 */ /* 0x000ea20000300800 */
[C---:B----4-:R-:W-:Y:S08]  /*6a930*/  HMMA.16816.F32.BF16 R4, R12.reuse, R4, R8 ;  /* 0x000000040c04723c */ /* 0x050ff00000041808 */
        /* <DEDUP_REMOVED lines=9> */
[----:B0-----:R-:W3:Y:S01]  /*6a9d0*/  LDL.64 R24, [R1+0x740] ;  /* 0x0007400001187983 */ /* 0x001ee20000100a00 */
[----:B------:R-:W4:Y:S02]  /*6a9e0*/  LDL.LU R8, [R1+0x13f0] ;  /* 0x0013f00001087983 */ /* 0x000f240000300800 */
[----:B------:R-:W-:Y:S02]  /*6a9f0*/  STL.64 [R1+0x1210], R4 ;  /* 0x0012100401007387 */ /* 0x000fe40000100a00 */
[----:B------:R-:W-:Y:S01]  /*6aa00*/  STL.64 [R1+0x1218], R6 ;  /* 0x0012180601007387 */ /* 0x000fe20000100a00 */
[----:B------:R-:W4:Y:S01]  /*6aa10*/  LDL.LU R9, [R1+0x13f4] ;  /* 0x0013f40001097983 */ /* 0x000f220000300800 */
[----:B------:R-:W2:Y:S02]  /*6aa20*/  LDL.LU R10, [R1+0x13f8] ;  /* 0x0013f800010a7983 */ /* 0x000ea40000300800 */
[----:B------:R-:W2:Y:S01]  /*6aa30*/  LDL.LU R11, [R1+0x13fc] ;  /* 0x0013fc00010b7983 */ /* 0x000ea20000300800 */
[----:B---3--:R-:W-:Y:S01]  /*6aa40*/  HMMA.16816.F32.BF16 R20, R12, R24, R20 ;  /* 0x000000180c14723c */ /* 0x008fe20000041814 */
[----:B------:R-:W-:Y:S01]  /*6aa50*/  IMAD.MOV.U32 R19, RZ, RZ, R24 ;  /* 0x000000ffff137224 */ /* 0x000fe200078e0018 */
[----:B--2---:R-:W-:Y:S01]  /*6aa60*/  STL.64 [R1+0x4418], R10 ;  /* 0x0044180a01007387 */ /* 0x004fe20000100a00 */
[----:B----4-:R0:W-:Y:S02]  /*6aa70*/  STL.64 [R1+0x4410], R8 ;  /* 0x0044100801007387 */ /* 0x0101e40000100a00 */
[----:B------:R-:W-:Y:S01]  /*6aa80*/  IMAD.MOV.U32 R18, RZ, RZ, R25 ;  /* 0x000000ffff127224 */ /* 0x000fe200078e0019 */
[----:B0-----:R-:W2:Y:S01]  /*6aa90*/  LDL.LU R8, [R1+0x1400] ;  /* 0x0014000001087983 */ /* 0x001ea20000300800 */
[----:B------:R-:W2:Y:S02]  /*6aaa0*/  LDL.LU R9, [R1+0x1404] ;  /* 0x0014040001097983 */ /* 0x000ea40000300800 */
[----:B------:R-:W2:Y:S02]  /*6aab0*/  LDL.LU R10, [R1+0x1408] ;  /* 0x00140800010a7983 */ /* 0x000ea40000300800 */
[----:B------:R-:W2:Y:S01]  /*6aac0*/  LDL.LU R11, [R1+0x140c] ;  /* 0x00140c00010b7983 */ /* 0x000ea20000300800 */
[----:B------:R-:W3:Y:S11]  /*6aad0*/  LDL.64 R4, [R1+0x710] ;  /* 0x0007100001047983 */ /* 0x000ef60000100a00 */
[----:B------:R0:W-:Y:S02]  /*6aae0*/  STL.64 [R1+0xf50], R20 ;  /* 0x000f501401007387 */ /* 0x0001e40000100a00 */
[----:B------:R-:W-:Y:S01]  /*6aaf0*/  STL.64 [R1+0xf58], R22 ;  /* 0x000f581601007387 */ /* 0x000fe20000100a00 */
[----:B0-----:R-:W4:Y:S01]  /*6ab00*/  LDL.LU.64 R20, [R1+0x4428] ;  /* 0x0044280001147983 */ /* 0x001f220000300a00 */
[----:B------:R-:W-:Y:S02]  /*6ab10*/  STL.64 [R1+0x4370], R18 ;  /* 0x0043701201007387 */ /* 0x000fe40000100a00 */
[----:B------:R0:W-:Y:S02]  /*6ab20*/  STL.64 [R1+0x4368], R16 ;  /* 0x0043681001007387 */ /* 0x0001e40000100a00 */
[----:B0-----:R-:W2:Y:S04]  /*6ab30*/  LDL.64 R16, [R1+0x7a0] ;  /* 0x0007a00001107983 */ /* 0x001ea80000100a00 */
[----:B--2---:R4:W-:Y:S01]  /*6ab40*/  STL.64 [R1+0x4388], R16 ;  /* 0x0043881001007387 */ /* 0x0049e20000100a00 */
[----:B------:R-:W2:Y:S02]  /*6ab50*/  LDL.LU R24, [R1+0x12d0] ;  /* 0x0012d00001187983 */ /* 0x000ea40000300800 */
[----:B------:R-:W2:Y:S02]  /*6ab60*/  LDL.LU R25, [R1+0x12d4] ;  /* 0x0012d40001197983 */ /* 0x000ea40000300800 */
[----:B------:R-:W2:Y:S01]  /*6ab70*/  LDL.LU R26, [R1+0x12d8] ;  /* 0x0012d800011a7983 */ /* 0x000ea20000300800 */
[----:B------:R-:W2:Y:S01]  /*6ab80*/  LDL.LU R27, [R1+0x12dc] ;  /* 0x0012dc00011b7983 */ /* 0x000ea20000300800 */
[----:B----4-:R-:W-:-:S02]  /*6ab90*/  IMAD.MOV.U32 R16, RZ, RZ, R21 ;  /* 0x000000ffff107224 */ /* 0x010fc400078e0015 */
[----:B------:R-:W-:Y:S01]  /*6aba0*/  IMAD.MOV.U32 R17, RZ, RZ, R20 ;  /* 0x000000ffff117224 */ /* 0x000fe200078e0014 */
[----:B--2---:R-:W-:Y:S01]  /*6abb0*/  STL.64 [R1+0x43f8], R26 ;  /* 0x0043f81a01007387 */ /* 0x004fe20000100a00 */
[----:B------:R0:W-:Y:S03]  /*6abc0*/  STL.64 [R1+0x43f0], R24 ;  /* 0x0043f01801007387 */ /* 0x0001e60000100a00 */
[----:B0-----:R-:W2:Y:S01]  /*6abd0*/  LDL R24, [R1+0x700] ;  /* 0x0007000001187983 */ /* 0x001ea20000100800 */
[----:B------:R-:W-:Y:S02]  /*6abe0*/  IMAD.MOV.U32 R25, RZ, RZ, R0 ;  /* 0x000000ffff197224 */ /* 0x000fe400078e0000 */
[----:B------:R-:W4:Y:S02]  /*6abf0*/  LDL.LU R0, [R1+0x4420] ;  /* 0x0044200001007983 */ /* 0x000f240000300800 */
[----:B------:R-:W2:Y:S02]  /*6ac00*/  LDL.64 R20, [R1+0x6f0] ;  /* 0x0006f00001147983 */ /* 0x000ea40000100a00 */
[----:B--2---:R0:W-:Y:S04]  /*6ac10*/  STL.64 [R1+0x4400], R20 ;  /* 0x0044001401007387 */ /* 0x0041e80000100a00 */
[----:B0-----:R-:W2:Y:S01]  /*6ac20*/  LDL.LU R20, [R1+0x13d0] ;  /* 0x0013d00001147983 */ /* 0x001ea20000300800 */
[----:B------:R-:W2:Y:S02]  /*6ac30*/  LDL.LU R21, [R1+0x13d4] ;  /* 0x0013d40001157983 */ /* 0x000ea40000300800 */
[----:B------:R-:W2:Y:S02]  /*6ac40*/  LDL.LU R22, [R1+0x13d8] ;  /* 0x0013d80001167983 */ /* 0x000ea40000300800 */
[----:B------:R-:W2:Y:S01]  /*6ac50*/  LDL.LU R23, [R1+0x13dc] ;  /* 0x0013dc0001177983 */ /* 0x000ea20000300800 */
[----:B------:R0:W-:Y:S04]  /*6ac60*/  STL.64 [R1+0x43a0], R16 ;  /* 0x0043a01001007387 */ /* 0x0001e80000100a00 */
[----:B0-----:R-:W2:Y:S02]  /*6ac70*/  LDL.64 R16, [R1+0x730] ;  /* 0x0007300001107983 */ /* 0x001ea40000100a00 */
        /* <DEDUP_REMOVED lines=8> */
[----:B------:R-:W2:Y:S02]  /*6ad00*/  LDL.64 R16, [R1+0x7c0] ;  /* 0x0007c00001107983 */ /* 0x000ea40000100a00 */
[----:B--2---:R0:W-:Y:S04]  /*6ad10*/  STL.64 [R1+0x43b8], R16 ;  /* 0x0043b81001007387 */ /* 0x0041e80000100a00 */
[----:B0-----:R-:W2:Y:S01]  /*6ad20*/  LDL R16, [R1+0x720] ;  /* 0x0007200001107983 */ /* 0x001ea20000100800 */
[----:B----4-:R-:W-:-:S07]  /*6ad30*/  IMAD.MOV.U32 R17, RZ, RZ, R0 ;  /* 0x000000ffff117224 */ /* 0x010fce00078e0000 */
[----:B--2---:R-:W-:Y:S01]  /*6ad40*/  HMMA.16816.F32.BF16 R16, R12, R16, R8 ;  /* 0x000000100c10723c */ /* 0x004fe20000041808 */
[----:B------:R-:W2:Y:S11]  /*6ad50*/  LDL.LU R10, [R1+0x4408] ;  /* 0x00440800010a7983 */ /* 0x000eb60000300800 */
[----:B------:R-:W-:Y:S11]  /*6ad60*/  @!UPT UIADD3 URZ, URZ, URZ, URZ ;  /* 0x0000003f3f3ff290 */ /* 0x000ff6000fffe03f */
[----:B------:R0:W-:Y:S01]  /*6ad70*/  STL.64 [R1+0x1200], R16 ;  /* 0x0012001001007387 */ /* 0x0001e20000100a00 */
[----:B------:R-:W-:Y:S03]  /*6ad80*/  STL.64 [R1+0x1208], R18 ;  /* 0x0012081201007387 */ /* 0x000fe60000100a00 */
[----:B0-----:R-:W4:Y:S04]  /*6ad90*/  LDL.64 R16, [R1+0x7d0] ;  /* 0x0007d00001107983 */ /* 0x001f280000100a00 */
[----:B----4-:R0:W-:Y:S04]  /*6ada0*/  STL.64 [R1+0x43d0], R16 ;  /* 0x0043d01001007387 */ /* 0x0101e80000100a00 */
[----:B0-----:R-:W4:Y:S01]  /*6adb0*/  LDL.LU R16, [R1+0x13e0] ;  /* 0x0013e00001107983 */ /* 0x001f220000300800 */
[----:B------:R-:W4:Y:S02]  /*6adc0*/  LDL.LU R17, [R1+0x13e4] ;  /* 0x0013e40001117983 */ /* 0x000f240000300800 */
[----:B------:R-:W4:Y:S02]  /*6add0*/  LDL.LU R18, [R1+0x13e8] ;  /* 0x0013e80001127983 */ /* 0x000f240000300800 */
[----:B------:R-:W4:Y:S02]  /*6ade0*/  LDL.LU R19, [R1+0x13ec] ;  /* 0x0013ec0001137983 */ /* 0x000f240000300800 */
[----:B---3--:R-:W-:-:S02]  /*6adf0*/  IMAD.MOV.U32 R9, RZ, RZ, R4 ;  /* 0x000000ffff097224 */ /* 0x008fc400078e0004 */
[----:B------:R-:W-:Y:S01]  /*6ae00*/  IMAD.MOV.U32 R8, RZ, RZ, R5 ;  /* 0x000000ffff087224 */ /* 0x000fe200078e0005 */
[C---:B----4-:R-:W-:Y:S11]  /*6ae10*/  HMMA.16816.F32.BF16 R16, R12.reuse, R4, R16 ;  /* 0x000000040c10723c */ /* 0x050ff60000041810 */
[----:B------:R-:W-:Y:S11]  /*6ae20*/  @!UPT UIADD3 URZ, URZ, URZ, URZ ;  /* 0x0000003f3f3ff290 */ /* 0x000ff6000fffe03f */
[----:B------:R-:W-:Y:S01]  /*6ae30*/  @!UPT UIADD3 URZ, URZ, URZ, URZ ;  /* 0x0000003f3f3ff290 */ /* 0x000fe2000fffe03f */
[----:B------:R0:W-:Y:S01]  /*6ae40*/  STL.64 [R1+0x11f0], R16 ;  /* 0x0011f01001007387 */ /* 0x0001e20000100a00 */
[----:B------:R-:W-:Y:S02]  /*6ae50*/  STL.64 [R1+0x11f8], R18 ;  /* 0x0011f81201007387 */ /* 0x000fe40000100a00 */
[----:B------:R-:W3:Y:S02]  /*6ae60*/  LDL.LU R4, [R1+0x11d0] ;  /* 0x0011d00001047983 */ /* 0x000ee40000300800 */
[----:B------:R-:W3:Y:S01]  /*6ae70*/  LDL.LU R5, [R1+0x11d4] ;  /* 0x0011d40001057983 */ /* 0x000ee20000300800 */
[----:B------:R-:W3:Y:S01]  /*6ae80*/  LDL.LU R6, [R1+0x11d8] ;  /* 0x0011d80001067983 */ /* 0x000ee20000300800 */
[----:B------:R-:W3:Y:S03]  /*6ae90*/  LDL.LU R7, [R1+0x11dc] ;  /* 0x0011dc0001077983 */ /* 0x000ee60000300800 */
[----:B0-----:R-:W3:Y:S01]  /*6aea0*/  LDL.64 R16, [R1+0x7e0] ;  /* 0x0007e00001107983 */ /* 0x001ee20000100a00 */
[----:B--2---:R-:W-:Y:S02]  /*6aeb0*/  STL [R1+0x43b0], R10 ;  /* 0x0043b00a01007387 */ /* 0x004fe40000100800 */
[----:B------:R0:W-:Y:S02]  /*6aec0*/  STL.64 [R1+0x43a8], R8 ;  /* 0x0043a80801007387 */ /* 0x0001e40000100a00 */
        /* <DEDUP_REMOVED lines=9> */
[----:B------:R-:W2:Y:S02]  /*6af60*/  LDL.LU R10, [R1+0x11b8] ;  /* 0x0011b800010a7983 */ /* 0x000ea40000300800 */
[----:B------:R-:W2:Y:S01]  /*6af70*/  LDL.LU R11, [R1+0x11bc] ;  /* 0x0011bc00010b7983 */ /* 0x000ea20000300800 */
[----:B------:R-:W4:Y:S11]  /*6af80*/  LDL.LU.64 R20, [R1+0x4400] ;  /* 0x0044000001147983 */ /* 0x000f360000300a00 */
[----:B------:R-:W-:Y:S01]  /*6af90*/  @!UPT UIADD3 URZ, URZ, URZ, URZ ;  /* 0x0000003f3f3ff290 */ /* 0x000fe2000fffe03f */
[----:B------:R-:W-:Y:S02]  /*6afa0*/  STL.64 [R1+0xfc0], R24 ;  /* 0x000fc01801007387 */ /* 0x000fe40000100a00 */
[----:B------:R0:W-:Y:S02]  /*6afb0*/  STL.64 [R1+0xfc8], R26 ;  /* 0x000fc81a01007387 */ /* 0x0001e40000100a00 */
[----:B0-----:R-:W4:Y:S01]  /*6afc0*/  LDL.LU.64 R26, [R1+0x43f8] ;  /* 0x0043f800011a7983 */ /* 0x001f220000300a00 */
[----:B------:R-:W4:Y:S02]  /*6afd0*/  LDL.LU.64 R24, [R1+0x43f0] ;  /* 0x0043f00001187983 */ /* 0x000f240000300a00 */
[----:B----4-:R-:W-:Y:S01]  /*6afe0*/  HMMA.16816.F32.BF16 R12, R12, R20, R24 ;  /* 0x000000140c0c723c */ /* 0x010fe20000041818 */
[----:B------:R-:W4:Y:S06]  /*6aff0*/  LDL.LU.64 R24, [R1+0x43e8] ;  /* 0x0043e80001187983 */ /* 0x000f2c0000300a00 */
[----:B------:R-:W-:-:S02]  /*6b000*/  IMAD.MOV.U32 R27, RZ, RZ, R20 ;  /* 0x000000ffff1b7224 */ /* 0x000fc400078e0014 */
[----:B------:R-:W-:Y:S11]  /*6b010*/  IMAD.MOV.U32 R26, RZ, RZ, R21 ;  /* 0x000000ffff1a7224 */ /* 0x000ff600078e0015 */
[----:B------:R-:W-:Y:S03]  /*6b020*/  @!UPT UIADD3 URZ, URZ, URZ, URZ ;  /* 0x0000003f3f3ff290 */ /* 0x000fe6000fffe03f */
[----:B------:R-:W-:Y:S01]  /*6b030*/  STL.64 [R1+0x11e0], R12 ;  /* 0x0011e00c01007387 */ /* 0x000fe20000100a00 */
[----:B------:R-:W-:Y:S02]  /*6b040*/  STL.64 [R1+0x11e8], R14 ;  /* 0x0011e80e01007387 */ /* 0x000fe40000100a00 */
[----:B------:R-:W3:Y:S02]  /*6b050*/  LDL.LU.64 R22, [R1+0x43e0] ;  /* 0x0043e00001167983 */ /* 0x000ee40000300a00 */
[----:B------:R-:W3:Y:S01]  /*6b060*/  LDL.LU.64 R20, [R1+0x43d8] ;  /* 0x0043d80001147983 */ /* 0x000ee20000300a00 */
[----:B------:R-:W-:Y:S04]  /*6b070*/  STL.64 [R1+0x4380], R26 ;  /* 0x0043801a01007387 */ /* 0x000fe80000100a00 */
[----:B----4-:R0:W-:Y:S04]  /*6b080*/  STL.64 [R1+0x4378], R24 ;  /* 0x0043781801007387 */ /* 0x0101e80000100a00 */
[----:B0-----:R-:W4:Y:S01]  /*6b090*/  LDL.LU R24, [R1+0x1150] ;  /* 0x0011500001187983 */ /* 0x001f220000300800 */
[----:B------:R-:W4:Y:S02]  /*6b0a0*/  LDL.LU R25, [R1+0x1154] ;  /* 0x0011540001197983 */ /* 0x000f240000300800 */
[----:B------:R-:W2:Y:S02]  /*6b0b0*/  LDL.LU R26, [R1+0x1158] ;  /* 0x00115800011a7983 */ /* 0x000ea40000300800 */
[----:B------:R-:W2:Y:S01]  /*6b0c0*/  LDL.LU R27, [R1+0x115c] ;  /* 0x00115c00011b7983 */ /* 0x000ea20000300800 */
[----:B---3--:R-:W-:Y:S01]  /*6b0d0*/  HMMA.16816.F32.BF16 R4, R20, R16, R4 ;  /* 0x000000101404723c */ /* 0x008fe20000041804 */
[----:B--2---:R-:W-:Y:S01]  /*6b0e0*/  STL.64 [R1+0x4398], R26 ;  /* 0x0043981a01007387 */ /* 0x004fe20000100a00 */
[----:B----4-:R0:W-:Y:S03]  /*6b0f0*/  STL.64 [R1+0x4390], R24 ;  /* 0x0043901801007387 */ /* 0x0101e60000100a00 */
[----:B0-----:R-:W2:Y:S01]  /*6b100*/  LDL.LU R24, [R1+0x1170] ;  /* 0x0011700001187983 */ /* 0x001ea20000300800 */
[----:B------:R-:W2:Y:S02]  /*6b110*/  LDL.LU R25, [R1+0x1174] ;  /* 0x0011740001197983 */ /* 0x000ea40000300800 */
[----:B------:R-:W2:Y:S02]  /*6b120*/  LDL.LU R26, [R1+0x1178] ;  /* 0x00117800011a7983 */ /* 0x000ea40000300800 */
[----:B------:R-:W2:Y:S01]  /*6b130*/  LDL.LU R27, [R1+0x117c] ;  /* 0x00117c00011b7983 */ /* 0x000ea20000300800 */
[----:B------:R-:W3:Y:S01]  /*6b140*/  LDL.LU R12, [R1+0x1130] ;  /* 0x00113000010c7983 */ /* 0x000ee20000300800 */
[----:B------:R-:W3:Y:S02]  /*6b150*/  LDL.LU R13, [R1+0x1134] ;  /* 0x00113400010d7983 */ /* 0x000ee40000300800 */
[----:B------:R-:W3:Y:S02]  /*6b160*/  LDL.LU R14, [R1+0x1138] ;  /* 0x00113800010e7983 */ /* 0x000ee40000300800 */
[----:B------:R-:W3:Y:S07]  /*6b170*/  LDL.LU R15, [R1+0x113c] ;  /* 0x00113c00010f7983 */ /* 0x000eee0000300800 */
[----:B------:R0:W-:Y:S01]  /*6b180*/  STL.64 [R1+0x14b0], R4 ;  /* 0x0014b00401007387 */ /* 0x0001e20000100a00 */
[----:B------:R1:W-:Y:S02]  /*6b190*/  STL.64 [R1+0x14b8], R6 ;  /* 0x0014b80601007387 */ /* 0x0003e40000100a00 */
[----:B0-----:R-:W-:-:S02]  /*6b1a0*/  IMAD.MOV.U32 R5, RZ, RZ, R16 ;  /* 0x000000ffff057224 */ /* 0x001fc400078e0010 */
[----:B------:R-:W-:Y:S02]  /*6b1b0*/  IMAD.MOV.U32 R4, RZ, RZ, R17 ;  /* 0x000000ffff047224 */ /* 0x000fe400078e0011 */
[----:B------:R-:W4:Y:S02]  /*6b1c0*/  LDL.LU.64 R16, [R1+0x43d0] ;  /* 0x0043d00001107983 */ /* 0x000f240000300a00 */
[C---:B----4-:R-:W-:Y:S01]  /*6b1d0*/  HMMA.16816.F32.BF16 R8, R20.reuse, R16, R8 ;  /* 0x000000101408723c */ /* 0x050fe20000041808 */
[----:B-1----:R-:W-:Y:S02]  /*6b1e0*/  IMAD.MOV.U32 R7, RZ, RZ, R16 ;  /* 0x000000ffff077224 */ /* 0x002fe400078e0010 */
[----:B------:R-:W-:Y:S11]  /*6b1f0*/  IMAD.MOV.U32 R6, RZ, RZ, R17 ;  /* 0x000000ffff067224 */ /* 0x000ff600078e0011 */
[----:B------:R-:W-:Y:S09]  /*6b200*/  @!UPT UIADD3 URZ, URZ, URZ, URZ ;  /* 0x0000003f3f3ff290 */ /* 0x000ff2000fffe03f */
[----:B------:R-:W-:Y:S01]  /*6b210*/  STL.64 [R1+0x11d0], R8 ;  /* 0x0011d00801007387 */ /* 0x000fe20000100a00 */
[----:B------:R0:W-:Y:S03]  /*6b220*/  STL.64 [R1+0x11d8], R10 ;  /* 0x0011d80a01007387 */ /* 0x0001e60000100a00 */
[----:B0-----:R-:W4:Y:S01]  /*6b230*/  LDL.LU.64 R10, [R1+0x43c8] ;  /* 0x0043c800010a7983 */ /* 0x001f220000300a00 */
[----:B------:R-:W4:Y:S02]  /*6b240*/  LDL.LU.64 R8, [R1+0x43c0] ;  /* 0x0043c00001087983 */ /* 0x000f240000300a00 */
[----:B------:R-:W4:Y:S02]  /*6b250*/  LDL.LU.64 R16, [R1+0x43b8] ;  /* 0x0043b80001107983 */ /* 0x000f240000300a00 */
[C---:B----4-:R-:W-:Y:S01]  /*6b260*/  HMMA.16816.F32.BF16 R8, R20.reuse, R16, R8 ;  /* 0x000000101408723c */ /* 0x050fe20000041808 */
[----:B------:R-:W-:Y:S11]  /*6b270*/  IMAD.MOV.U32 R2, RZ, RZ, R17 ;  /* 0x000000ffff027224 */ /* 0x000ff600078e0011 */
[----:B------:R-:W-:Y:S11]  /*6b280*/  @!UPT UIADD3 URZ, URZ, URZ, URZ ;  /* 0x0000003f3f3ff290 */ /* 0x000ff6000fffe03f */
[----:B------:R-:W-:Y:S01]  /*6b290*/  STL.64 [R1+0x14a0], R8 ;  /* 0x0014a00801007387 */ /* 0x000fe20000100a00 */
[----:B------:R0:W-:Y:S03]  /*6b2a0*/  STL.64 [R1+0x14a8], R10 ;  /* 0x0014a80a01007387 */ /* 0x0001e60000100a00 */
[----:B0-----:R-:W4:Y:S01]  /*6b2b0*/  LDL.LU R10, [R1+0x43b0] ;  /* 0x0043b000010a7983 */ /* 0x001f220000300800 */
[----:B------:R-:W2:Y:S02]  /*6b2c0*/  LDL.LU.64 R8, [R1+0x43a8] ;  /* 0x0043a80001087983 */ /* 0x000ea40000300a00 */
[----:B------:R-:W-:Y:S02]  /*6b2d0*/  IMAD.MOV.U32 R11, RZ, RZ, R16 ;  /* 0x000000ffff0b7224 */ /* 0x000fe400078e0010 */
[----:B------:R-:W2:Y:S02]  /*6b2e0*/  LDL.LU.64 R16, [R1+0x43a0] ;  /* 0x0043a00001107983 */ /* 0x000ea40000300a00 */
        /* <DEDUP_REMOVED lines=16> */
[----:B------:R-:W3:Y:S02]  /*6b3f0*/  LDL.LU.64 R16, [R1+0x4368] ;  /* 0x0043680001107983 */ /* 0x000ee40000300a00 */
[----:B---3--:R-:W-:Y:S01]  /*6b400*/  HMMA.16816.F32.BF16 R12, R20, R16, R12 ;  /* 0x00000010140c723c */ /* 0x008fe2000004180c */
[----:B------:R0:W-:Y:S04]  /*6b410*/  STL.64 [R1+0x4208], R16 ;  /* 0x0042081001007387 */ /* 0x0001e80000100a00 */
[----:B0-----:R-:W3:Y:S11]  /*6b420*/  LDL.64 R16, [R1+0x7b0] ;  /* 0x0007b00001107983 */ /* 0x001ef60000100a00 */
[----:B------:R-:W-:Y:S07]  /*6b430*/  @!UPT UIADD3 URZ, URZ, URZ, URZ ;  /* 0x0000003f3f3ff290 */ /* 0x000fee000fffe03f */
[----:B------:R0:W-:Y:S01]  /*6b440*/  STL.64 [R1+0x1470], R12 ;  /* 0x0014700c01007387 */ /* 0x0001e20000100a00 */
[----:B------:R1:W-:Y:S03]  /*6b450*/  STL.64 [R1+0x1478], R14 ;  /* 0x0014780e01007387 */ /* 0x0003e60000100a00 */
[----:B---3--:R3:W-:Y:S01]  /*6b460*/  STL.64 [R1+0x4220], R16 ;  /* 0x0042201001007387 */ /* 0x0087e20000100a00 */
[----:B0-----:R-:W2:Y:S02]  /*6b470*/  LDL.LU R12, [R1+0xf40] ;  /* 0x000f4000010c7983 */ /* 0x001ea40000300800 */
[----:B------:R-:W2:Y:S02]  /*6b480*/  LDL.LU R13, [R1+0xf44] ;  /* 0x000f4400010d7983 */ /* 0x000ea40000300800 */
[----:B-1----:R-:W2:Y:S01]  /*6b490*/  LDL.LU R14, [R1+0xf48] ;  /* 0x000f4800010e7983 */ /* 0x002ea20000300800 */
[----:B------:R-:W2:Y:S01]  /*6b4a0*/  LDL.LU R15, [R1+0xf4c] ;  /* 0x000f4c00010f7983 */ /* 0x000ea20000300800 */
[----:B---3--:R-:W-:-:S02]  /*6b4b0*/  IMAD.MOV.U32 R16, RZ, RZ, R11 ;  /* 0x000000ffff107224 */ /* 0x008fc400078e000b */
[----:B------:R-:W-:Y:S01]  /*6b4c0*/  IMAD.MOV.U32 R17, RZ, RZ, R2 ;  /* 0x000000ffff117224 */ /* 0x000fe200078e0002 */
[----:B------:R-:W3:Y:S01]  /*6b4d0*/  LDL.LU R11, [R1+0x4364] ;  /* 0x00436400010b7983 */ /* 0x000ee20000300800 */
[----:B------:R-:W3:Y:S03]  /*6b4e0*/  LDL.LU R2, [R1+0x4360] ;  /* 0x0043600001027983 */ /* 0x000ee60000300800 */
[----:B------:R-:W-:Y:S04]  /*6b4f0*/  STL.64 [R1+0x4238], R16 ;  /* 0x0042381001007387 */ /* 0x000fe80000100a00 */
[----:B--2---:R-:W-:Y:S01]  /*6b500*/  STL.64 [R1+0x4218], R14 ;  /* 0x0042180e01007387 */ /* 0x004fe20000100a00 */
[----:B------:R0:W-:Y:S03]  /*6b510*/  STL.64 [R1+0x4210], R12 ;  /* 0x0042100c01007387 */ /* 0x0001e60000100a00 */
[----:B0-----:R-:W2:Y:S01]  /*6b520*/  LDL.LU R12, [R1+0xf80] ;  /* 0x000f8000010c7983 */ /* 0x001ea20000300800 */
[----:B------:R-:W2:Y:S02]  /*6b530*/  LDL.LU R13, [R1+0xf84] ;  /* 0x000f8400010d7983 */ /* 0x000ea40000300800 */
[----:B------:R-:W2:Y:S02]  /*6b540*/  LDL.LU R14, [R1+0xf88] ;  /* 0x000f8800010e7983 */ /* 0x000ea40000300800 */
[----:B------:R-:W2:Y:S02]  /*6b550*/  LDL.LU R15, [R1+0xf8c] ;  /* 0x000f8c00010f7983 */ /* 0x000ea40000300800 */
[----:B------:R-:W-:-:S02]  /*6b560*/  IMAD.MOV.U32 R16, RZ, RZ, R7 ;  /* 0x000000ffff107224 */ /* 0x000fc400078e0007 */
[----:B------:R-:W-:-:S05]  /*6b570*/  IMAD.MOV.U32 R17, RZ, RZ, R6 ;  /* 0x000000ffff117224 */ /* 0x000fca00078e0006 */
[----:B------:R0:W-:Y:S02]  /*6b580*/  STL.64 [R1+0x4250], R16 ;  /* 0x0042501001007387 */ /* 0x0001e40000100a00 */
[----:B0-----:R-:W-:Y:S02]  /*6b590*/  IMAD.MOV.U32 R16, RZ, RZ, R5 ;  /* 0x000000ffff107224 */ /* 0x001fe400078e0005 */
        /* <DEDUP_REMOVED lines=8> */
[----:B------:R-:W2:Y:S02]  /*6b620*/  LDL.LU R4, [R1+0xff0] ;  /* 0x000ff00001047983 */ /* 0x000ea40000300800 */
[----:B------:R-:W2:Y:S02]  /*6b630*/  LDL.LU R5, [R1+0xff4] ;  /* 0x000ff40001057983 */ /* 0x000ea40000300800 */
[----:B------:R-:W2:Y:S01]  /*6b640*/  LDL.LU R6, [R1+0xff8] ;  /* 0x000ff80001067983 */ /* 0x000ea20000300800 */
[----:B------:R-:W2:Y:S04]  /*6b650*/  LDL.LU R7, [R1+0xffc] ;  /* 0x000ffc0001077983 */ /* 0x000ea80000300800 */
[----:B--2---:R-:W-:Y:S01]  /*6b660*/  STL.64 [R1+0x4280], R6 ;  /* 0x0042800601007387 */ /* 0x004fe20000100a00 */
[----:B------:R0:W-:Y:S03]  /*6b670*/  STL.64 [R1+0x4278], R4 ;  /* 0x0042780401007387 */ /* 0x0001e60000100a00 */
[----:B0-----:R-:W2:Y:S04]  /*6b680*/  LDL.64 R4, [R1+0x700] ;  /* 0x0007000001047983 */ /* 0x001ea80000100a00 */
[----:B--2---:R0:W-:Y:S01]  /*6b690*/  STL.64 [R1+0x4298], R4 ;  /* 0x0042980401007387 */ /* 0x0041e20000100a00 */
[----:B------:R-:W-:Y:S02]  /*6b6a0*/  STL.64 [R1+0x4248], R14 ;  /* 0x0042480e01007387 */ /* 0x000fe40000100a00 */
[----:B------:R1:W-:Y:S02]  /*6b6b0*/  STL.64 [R1+0x4240], R12 ;  /* 0x0042400c01007387 */ /* 0x0003e40000100a00 */
[----:B0-----:R-:W-:-:S02]  /*6b6c0*/  IMAD.MOV.U32 R4, RZ, RZ, R9 ;  /* 0x000000ffff047224 */ /* 0x001fc400078e0009 */
[----:B------:R-:W-:Y:S01]  /*6b6d0*/  IMAD.MOV.U32 R5, RZ, RZ, R8 ;  /* 0x000000ffff057224 */ /* 0x000fe200078e0008 */
[----:B-1----:R-:W2:Y:S01]  /*6b6e0*/  LDL.LU R12, [R1+0xfb0] ;  /* 0x000fb000010c7983 */ /* 0x002ea20000300800 */
[----:B------:R-:W2:Y:S02]  /*6b6f0*/  LDL.LU R13, [R1+0xfb4] ;  /* 0x000fb400010d7983 */ /* 0x000ea40000300800 */
[----:B------:R-:W2:Y:S02]  /*6b700*/  LDL.LU R14, [R1+0xfb8] ;  /* 0x000fb800010e7983 */ /* 0x000ea40000300800 */
[----:B------:R-:W2:Y:S01]  /*6b710*/  LDL.LU R15, [R1+0xfbc] ;  /* 0x000fbc00010f7983 */ /* 0x000ea20000300800 */
[----:B------:R-:W2:Y:S01]  /*6b720*/  LDL.LU R9, [R1+0x435c] ;  /* 0x00435c0001097983 */ /* 0x000ea20000300800 */
[----:B------:R-:W2:Y:S02]  /*6b730*/  LDL.LU R8, [R1+0x4358] ;  /* 0x0043580001087983 */ /* 0x000ea40000300800 */
[----:B------:R0:W-:Y:S02]  /*6b740*/  STL.64 [R1+0x42b0], R4 ;  /* 0x0042b00401007387 */ /* 0x0001e40000100a00 */
[----:B0-----:R-:W2:Y:S04]  /*6b750*/  LDL.64 R4, [R1+0x720] ;  /* 0x0007200001047983 */ /* 0x001ea80000100a00 */
[----:B--2---:R-:W-:Y:S01]  /*6b760*/  STL.64 [R1+0x42c8], R4 ;  /* 0x0042c80401007387 */ /* 0x004fe20000100a00 */
[----:B------:R-:W-:Y:S02]  /*6b770*/  STL.64 [R1+0x4260], R14 ;  /* 0x0042600e01007387 */ /* 0x000fe40000100a00 */
[----:B------:R0:W-:Y:S02]  /*6b780*/  STL.64 [R1+0x4258], R12 ;  /* 0x0042580c01007387 */ /* 0x0001e40000100a00 */
[----:B0-----:R-:W2:Y:S01]  /*6b790*/  LDL.LU R12, [R1+0xfd0] ;  /* 0x000fd000010c7983 */ /* 0x001ea20000300800 */
[----:B------:R-:W2:Y:S02]  /*6b7a0*/  LDL.LU R13, [R1+0xfd4] ;  /* 0x000fd400010d7983 */ /* 0x000ea40000300800 */
[----:B------:R-:W-:-:S02]  /*6b7b0*/  IMAD.MOV.U32 R14, RZ, RZ, R9 ;  /* 0x000000ffff0e7224 */ /* 0x000fc400078e0009 */
[----:B------:R-:W-:Y:S01]  /*6b7c0*/  IMAD.MOV.U32 R15, RZ, RZ, R8 ;  /* 0x000000ffff0f7224 */ /* 0x000fe200078e0008 */
[----:B------:R-:W3:Y:S01]  /*6b7d0*/  LDL.LU R9, [R1+0x4354] ;  /* 0x0043540001097983 */ /* 0x000ee20000300800 */
[----:B------:R-:W4:Y:S02]  /*6b7e0*/  LDL.LU R8, [R1+0x4350] ;  /* 0x0043500001087983 */ /* 0x000f240000300800 */
[----:B------:R-:W-:Y:S02]  /*6b7f0*/  IMAD.MOV.U32 R4, RZ, RZ, R29 ;  /* 0x000000ffff047224 */ /* 0x000fe400078e001d */
[----:B------:R-:W-:-:S05]  /*6b800*/  IMAD.MOV.U32 R5, RZ, RZ, R28 ;  /* 0x000000ffff057224 */ /* 0x000fca00078e001c */
[----:B------:R0:W-:Y:S01]  /*6b810*/  STL.64 [R1+0x42e0], R4 ;  /* 0x0042e00401007387 */ /* 0x0001e20000100a00 */
[----:B------:R3:W-:Y:S02]  /*6b820*/  STL.64 [R1+0x4290], R14 ;  /* 0x0042900e01007387 */ /* 0x0007e40000100a00 */
[----:B0-----:R-:W-:Y:S02]  /*6b830*/  IMAD.MOV.U32 R5, RZ, RZ, R18 ;  /* 0x000000ffff057224 */ /* 0x001fe400078e0012 */
[----:B------:R-:W-:Y:S01]  /*6b840*/  IMAD.MOV.U32 R4, RZ, RZ, R19 ;  /* 0x000000ffff047224 */ /* 0x000fe200078e0013 */
[----:B--2---:R0:W-:Y:S01]  /*6b850*/  STL.64 [R1+0x4288], R12 ;  /* 0x0042880c01007387 */ /* 0x0041e20000100a00 */
[----:B---3--:R-:W-:Y:S02]  /*6b860*/  IMAD.MOV.U32 R14, RZ, RZ, R9 ;  /* 0x000000ffff0e7224 */ /* 0x008fe400078e0009 */
[----:B----4-:R-:W-:Y:S01]  /*6b870*/  IMAD.MOV.U32 R15, RZ, RZ, R8 ;  /* 0x000000ffff0f7224 */ /* 0x010fe200078e0008 */
[----:B0-----:R-:W2:Y:S01]  /*6b880*/  LDL.LU R12, [R1+0x1020] ;  /* 0x00102000010c7983 */ /* 0x001ea20000300800 */
[----:B------:R-:W2:Y:S02]  /*6b890*/  LDL.LU R13, [R1+0x1024] ;  /* 0x00102400010d7983 */ /* 0x000ea40000300800 */
[----:B------:R-:W3:Y:S02]  /*6b8a0*/  LDL.LU R9, [R1+0x434c] ;  /* 0x00434c0001097983 */ /* 0x000ee40000300800 */
[----:B------:R-:W4:Y:S01]  /*6b8b0*/  LDL.LU R8, [R1+0x4348] ;  /* 0x0043480001087983 */ /* 0x000f220000300800 */
[----:B------:R-:W2:Y:S01]  /*6b8c0*/  LDL.LU R16, [R1+0x10c0] ;  /* 0x0010c00001107983 */ /* 0x000ea20000300800 */
[----:B------:R-:W2:Y:S02]  /*6b8d0*/  LDL.LU R17, [R1+0x10c4] ;  /* 0x0010c40001117983 */ /* 0x000ea40000300800 */
[----:B------:R-:W2:Y:S02]  /*6b8e0*/  LDL.LU R18, [R1+0x10c8] ;  /* 0x0010c80001127983 */ /* 0x000ea40000300800 */
[----:B------:R-:W2:Y:S02]  /*6b8f0*/  LDL.LU R19, [R1+0x10cc] ;  /* 0x0010cc0001137983 */ /* 0x000ea40000300800 */
[----:B--2---:R-:W-:Y:S01]  /*6b900*/  STL.64 [R1+0x4310], R18 ;  /* 0x0043101201007387 */ /* 0x004fe20000100a00 */
[----:B------:R0:W-:Y:S02]  /*6b910*/  STL.64 [R1+0x4308], R16 ;  /* 0x0043081001007387 */ /* 0x0001e40000100a00 */
[----:B0-----:R-:W-:-:S02]  /*6b920*/  IMAD.MOV.U32 R16, RZ, RZ, R25 ;  /* 0x000000ffff107224 */ /* 0x001fc400078e0019 */
[----:B------:R-:W-:-:S05]  /*6b930*/  IMAD.MOV.U32 R17, RZ, RZ, R24 ;  /* 0x000000ffff117224 */ /* 0x000fca00078e0018 */
[----:B------:R-:W-:Y:S01]  /*6b940*/  STL.64 [R1+0x4320], R16 ;  /* 0x0043201001007387 */ /* 0x000fe20000100a00 */
[----:B------:R0:W-:Y:S03]  /*6b950*/  STL.64 [R1+0x42f8], R4 ;  /* 0x0042f80401007387 */ /* 0x0001e60000100a00 */
[----:B0-----:R-:W2:Y:S04]  /*6b960*/  LDL.64 R4, [R1+0x750] ;  /* 0x0007500001047983 */ /* 0x001ea80000100a00 */
[----:B--2---:R0:W-:Y:S04]  /*6b970*/  STL.64 [R1+0x4318], R4 ;  /* 0x0043180401007387 */ /* 0x0041e80000100a00 */
        /* <DEDUP_REMOVED lines=14> */
[----:B------:R-:W-:Y:S01]  /*6ba60*/  STL.64 [R1+0x42a8], R14 ;  /* 0x0042a80e01007387 */ /* 0x000fe20000100a00 */
        /* <DEDUP_REMOVED lines=9> */
[----:B----4-:R-:W-:-:S02]  /*6bb00*/  IMAD.MOV.U32 R14, RZ, RZ, R8 ;  /* 0x000000ffff0e7224 */ /* 0x010fc400078e0008 */
[----:B---3--:R-:W-:Y:S01]  /*6bb10*/  IMAD.MOV.U32 R15, RZ, RZ, R9 ;  /* 0x000000ffff0f7224 */ /* 0x008fe200078e0009 */
[----:B------:R-:W3:Y:S01]  /*6bb20*/  LDL.LU R8, [R1+0x4344] ;  /* 0x0043440001087983 */ /* 0x000ee20000300800 */
[----:B------:R-:W4:Y:S03]  /*6bb30*/  LDL.LU R9, [R1+0x4340] ;  /* 0x0043400001097983 */ /* 0x000f260000300800 */
[----:B------:R-:W-:Y:S04]  /*6bb40*/  STL.64 [R1+0x42d8], R14 ;  /* 0x0042d80e01007387 */ /* 0x000fe80000100a00 */
[----:B--2---:R0:W-:Y:S04]  /*6bb50*/  STL.64 [R1+0x42d0], R12 ;  /* 0x0042d00c01007387 */ /* 0x0041e80000100a00 */
[----:B0-----:R-:W2:Y:S01]  /*6bb60*/  LDL.LU R12, [R1+0x1080] ;  /* 0x00108000010c7983 */ /* 0x001ea20000300800 */
[----:B------:R-:W2:Y:S02]  /*6bb70*/  LDL.LU R13, [R1+0x1084] ;  /* 0x00108400010d7983 */ /* 0x000ea40000300800 */
[----:B------:R-:W2:Y:S02]  /*6bb80*/  LDL.LU R14, [R1+0x1088] ;  /* 0x00108800010e7983 */ /* 0x000ea40000300800 */
[----:B------:R-:W2:Y:S02]  /*6bb90*/  LDL.LU R15, [R1+0x108c] ;  /* 0x00108c00010f7983 */ /* 0x000ea40000300800 */
[----:B------:R-:W-:-:S02]  /*6bba0*/  IMAD.MOV.U32 R24, RZ, RZ, R11 ;  /* 0x000000ffff187224 */ /* 0x000fc400078e000b */
[----:B------:R-:W-:Y:S01]  /*6bbb0*/  IMAD.MOV.U32 R25, RZ, RZ, R10 ;  /* 0x000000ffff197224 */ /* 0x000fe200078e000a */
[----:B--2---:R4:W-:Y:S02]  /*6bbc0*/  STL.64 [R1+0x42f0], R14 ;  /* 0x0042f00e01007387 */ /* 0x0049e40000100a00 */
[----:B----4-:R-:W-:Y:S02]  /*6bbd0*/  IMAD.MOV.U32 R14, RZ, RZ, R9 ;  /* 0x000000ffff0e7224 */ /* 0x010fe400078e0009 */
[----:B---3--:R-:W-:Y:S02]  /*6bbe0*/  IMAD.MOV.U32 R15, RZ, RZ, R8 ;  /* 0x000000ffff0f7224 */ /* 0x008fe400078e0008 */
[----:B------:R-:W0:Y:S04]  /*6bbf0*/  LDSM.16.MT88.4 R8, [R2+0x8180] ;  /* 0x008180000208783b */ /* 0x000e280000004200 */
[----:B------:R1:W-:Y:S04]  /*6bc00*/  STL.64 [R1+0x42e8], R12 ;  /* 0x0042e80c01007387 */ /* 0x0003e80000100a00 */
[----:B-1----:R-:W2:Y:S01]  /*6bc10*/  LDL.LU R12, [R1+0x10b0] ;  /* 0x0010b000010c7983 */ /* 0x002ea20000300800 */
[----:B------:R-:W2:Y:S03]  /*6bc20*/  LDL.LU R13, [R1+0x10b4] ;  /* 0x0010b400010d7983 */ /* 0x000ea60000300800 */
[----:B0-----:R-:W-:Y:S01]  /*6bc30*/  STL.64 [R1+0x4148], R10 ;  /* 0x0041480a01007387 */ /* 0x001fe20000100a00 */
[----:B------:R0:W-:Y:S02]  /*6bc40*/  STL.64 [R1+0x4140], R8 ;  /* 0x0041400801007387 */ /* 0x0001e40000100a00 */
[----:B0-----:R-:W-:-:S02]  /*6bc50*/  IMAD.MOV.U32 R8, RZ, RZ, R27 ;  /* 0x000000ffff087224 */ /* 0x001fc400078e001b */
[----:B------:R-:W-:Y:S02]  /*6bc60*/  IMAD.MOV.U32 R9, RZ, RZ, R26 ;  /* 0x000000ffff097224 */ /* 0x000fe400078e001a */
[C---:B------:R-:W-:Y:S01]  /*6bc70*/  HMMA.16816.F32.BF16 R24, R20.reuse, R24, R4 ;  /* 0x000000181418723c */ /* 0x040fe20000041804 */
[----:B------:R-:W3:Y:S01]  /*6bc80*/  LDL.LU.64 R6, [R1+0x4338] ;  /* 0x0043380001067983 */ /* 0x000ee20000300a00 */
[----:B------:R-:W3:Y:S11]  /*6bc90*/  LDL.LU.64 R4, [R1+0x4330] ;  /* 0x0043300001047983 */ /* 0x000ef60000300a00 */
[----:B------:R-:W-:Y:S10]  /*6bca0*/  @!UPT UIADD3 URZ, URZ, URZ, URZ ;  /* 0x0000003f3f3ff290 */ /* 0x000ff4000fffe03f */
        /* <DEDUP_REMOVED lines=9> */
[----:B------:R-:W-:Y:S01]  /*6bd40*/  STL.64 [R1+0x41f0], R24 ;  /* 0x0041f01801007387 */ /* 0x000fe20000100a00 */
[C---:B---3--:R-:W-:Y:S02]  /*6bd50*/  HMMA.16816.F32.BF16 R16, R20.reuse, R16, R4 ;  /* 0x000000101410723c */ /* 0x048fe40000041804 */
[----:B------:R-:W3:Y:S11]  /*6bd60*/  LDL.LU.64 R4, [R1+0x4318] ;  /* 0x0043180001047983 */ /* 0x000ef60000300a00 */
[----:B------:R-:W-:Y:S10]  /*6bd70*/  @!UPT UIADD3 URZ, URZ, URZ, URZ ;  /* 0x0000003f3f3ff290 */ /* 0x000ff4000fffe03f */
        /* <DEDUP_REMOVED lines=51> */
[----:B0-----:R-:W3:Y:S01]  /*6c0b0*/  LDL.LU.64 R14, [R1+0x4290] ;  /* 0x00429000010e7983 */ /* 0x001ee20000300a00 */
[----:B------:R-:W3:Y:S02]  /*6c0c0*/  LDL.LU.64 R12, [R1+0x4288] ;  /* 0x00428800010c7983 */ /* 0x000ee40000300a00 */
[----:B------:R-:W2:Y:S02]  /*6c0d0*/  LDL.LU.64 R6, [R1+0x4280] ;  /* 0x0042800001067983 */ /* 0x000ea40000300a00 */
[----:B------:R-:W2:Y:S02]  /*6c0e0*/  LDL.LU.64 R4, [R1+0x4278] ;  /* 0x0042780001047983 */ /* 0x000ea40000300a00 */
[----:B--2---:R-:W-:Y:S01]  /*6c0f0*/  HMMA.16816.F32.BF16 R20, R20, R8, R4 ;  /* 0x000000081414723c */ /* 0x004fe20000041804 */
[----:B------:R-:W3:Y:S01]  /*6c100*/  LDL.LU.64 R6, [R1+0x4270] ;  /* 0x0042700001067983 */ /* 0x000ee20000300a00 */
[----:B------:R-:W3:Y:S02]  /*6c110*/  LDL.LU.64 R4, [R1+0x4268] ;  /* 0x0042680001047983 */ /* 0x000ee40000300a00 */
[----:B------:R-:W-:Y:S11]  /*6c120*/  STL.64 [R1+0x4160], R8 ;  /* 0x0041600801007387 */ /* 0x000ff60000100a00 */
[----:B------:R-:W-:Y:S08]  /*6c130*/  @!UPT UIADD3 URZ, URZ, URZ, URZ ;  /* 0x0000003f3f3ff290 */ /* 0x000ff0000fffe03f */
[----:B------:R0:W-:Y:S02]  /*6c140*/  STL.64 [R1+0x13d0], R20 ;  /* 0x0013d01401007387 */ /* 0x0001e40000100a00 */
[----:B0-----:R-:W-:Y:S02]  /*6c150*/  IMAD.MOV.U32 R20, RZ, RZ, R19 ;  /* 0x000000ffff147224 */ /* 0x001fe400078e0013 */
[----:B------:R-:W-:Y:S01]  /*6c160*/  IMAD.MOV.U32 R21, RZ, RZ, R18 ;  /* 0x000000ffff157224 */ /* 0x000fe200078e0012 */
[----:B------:R-:W-:Y:S01]  /*6c170*/  STL.64 [R1+0x13d8], R22 ;  /* 0x0013d81601007387 */ /* 0x000fe20000100a00 */
[C---:B---3--:R-:W-:Y:S03]  /*6c180*/  HMMA.16816.F32.BF16 R16, R4.reuse, R16, R12 ;  /* 0x000000100410723c */ /* 0x048fe6000004180c */
[----:B------:R-:W2:Y:S01]  /*6c190*/  LDL.LU.64 R14, [R1+0x4260] ;  /* 0x00426000010e7983 */ /* 0x000ea20000300a00 */
[----:B------:R-:W2:Y:S11]  /*6c1a0*/  LDL.LU.64 R12, [R1+0x4258] ;  /* 0x00425800010c7983 */ /* 0x000eb60000300a00 */
[----:B------:R-:W-:Y:S08]  /*6c1b0*/  @!UPT UIADD3 URZ, URZ, URZ, URZ ;  /* 0x0000003f3f3ff290 */ /* 0x000ff0000fffe03f */
        /* <DEDUP_REMOVED lines=17> */
[----:B--2---:R-:W-:Y:S01]  /*6c2d0*/  HMMA.16816.F32.BF16 R12, R4, R16, R12 ;  /* 0x00000010040c723c */ /* 0x004fe2000004180c */
        /* <DEDUP_REMOVED lines=8> */
[----:B------:R0:W-:Y:S04]  /*6c360*/  STL.64 [R1+0x41c8], R20 ;  /* 0x0041c81401007387 */ /* 0x0001e80000100a00 */
[----:B0-----:R-:W3:Y:S01]  /*6c370*/  LDL.LU R20, [R1+0xf60] ;  /* 0x000f600001147983 */ /* 0x001ee20000300800 */
[----:B------:R-:W3:Y:S02]  /*6c380*/  LDL.LU R21, [R1+0xf64] ;  /* 0x000f640001157983 */ /* 0x000ee40000300800 */
[----:B------:R-:W3:Y:S02]  /*6c390*/  LDL.LU R22, [R1+0xf68] ;  /* 0x000f680001167983 */ /* 0x000ee40000300800 */
[----:B------:R-:W3:Y:S02]  /*6c3a0*/  LDL.LU R23, [R1+0xf6c] ;  /* 0x000f6c0001177983 */ /* 0x000ee40000300800 */
[----:B------:R-:W-:-:S02]  /*6c3b0*/  IMAD.MOV.U32 R8, RZ, RZ, R11 ;  /* 0x000000ffff087224 */ /* 0x000fc400078e000b */
[----:B------:R-:W-:Y:S01]  /*6c3c0*/  IMAD.MOV.U32 R9, RZ, RZ, R10 ;  /* 0x000000ffff097224 */ /* 0x000fe200078e000a */
[C---:B---3--:R-:W-:Y:S08]  /*6c3d0*/  HMMA.16816.F32.BF16 R24, R4.reuse, R24, R20 ;  /* 0x000000180418723c */ /* 0x048ff00000041814 */
[----:B--2---:R-:W-:Y:S01]  /*6c3e0*/  HMMA.16816.F32.BF16 R20, R4, R16, R12 ;  /* 0x000000100414723c */ /* 0x004fe2000004180c */
[----:B------:R-:W0:Y:S04]  /*6c3f0*/  LDSM.16.MT88.4 R12, [R2+0x8200] ;  /* 0x00820000020c783b */ /* 0x000e280000004200 */
[----:B------:R-:W-:Y:S10]  /*6c400*/  STL.64 [R1+0x41a8], R16 ;  /* 0x0041a81001007387 */ /* 0x000ff40000100a00 */
[----:B------:R-:W-:Y:S01]  /*6c410*/  STL.64 [R1+0x15c0], R24 ;  /* 0x0015c01801007387 */ /* 0x000fe20000100a00 */
[----:B------:R-:W-:Y:S07]  /*6c420*/  STL.64 [R1+0x15c8], R26 ;  /* 0x0015c81a01007387 */ /* 0x000fee0000100a00 */
[----:B------:R-:W-:Y:S02]  /*6c430*/  STL.64 [R1+0x15b0], R20 ;  /* 0x0015b01401007387 */ /* 0x000fe40000100a00 */
[----:B------:R-:W-:Y:S01]  /*6c440*/  STL.64 [R1+0x15b8], R22 ;  /* 0x0015b81601007387 */ /* 0x000fe20000100a00 */
[----:B0-----:R-:W-:Y:S01]  /*6c450*/  STL.64 [R1+0x4030], R14 ;  /* 0x0040300e01007387 */ /* 0x001fe20000100a00 */
[----:B------:R0:W-:Y:S03]  /*6c460*/  STL.64 [R1+0x4028], R12 ;  /* 0x0040280c01007387 */ /* 0x0001e60000100a00 */
[----:B0-----:R-:W2:Y:S01]  /*6c470*/  LDL.LU R12, [R1+0xde0] ;  /* 0x000de000010c7983 */ /* 0x001ea20000300800 */
[----:B------:R-:W2:Y:S02]  /*6c480*/  LDL.LU R13, [R1+0xde4] ;  /* 0x000de400010d7983 */ /* 0x000ea40000300800 */
[----:B------:R-:W3:Y:S02]  /*6c490*/  LDL.LU R14, [R1+0xde8] ;  /* 0x000de800010e7983 */ /* 0x000ee40000300800 */
[----:B------:R-:W3:Y:S01]  /*6c4a0*/  LDL.LU R15, [R1+0xdec] ;  /* 0x000dec00010f7983 */ /* 0x000ee20000300800 */
[----:B------:R0:W-:Y:S04]  /*6c4b0*/  STL.64 [R1+0x4178], R8 ;  /* 0x0041780801007387 */ /* 0x0001e80000100a00 */
[----:B0-----:R-:W4:Y:S01]  /*6c4c0*/  LDL.LU R8, [R1+0xe50] ;  /* 0x000e500001087983 */ /* 0x001f220000300800 */
[----:B------:R-:W4:Y:S02]  /*6c4d0*/  LDL.LU R9, [R1+0xe54] ;  /* 0x000e540001097983 */ /* 0x000f240000300800 */
[----:B------:R-:W2:Y:S02]  /*6c4e0*/  LDL.LU R10, [R1+0xe58] ;  /* 0x000e5800010a7983 */ /* 0x000ea40000300800 */
[----:B------:R-:W2:Y:S02]  /*6c4f0*/  LDL.LU R11, [R1+0xe5c] ;  /* 0x000e5c00010b7983 */ /* 0x000ea40000300800 */
[----:B--2---:R-:W-:Y:S01]  /*6c500*/  STL.64 [R1+0x4188], R10 ;  /* 0x0041880a01007387 */ /* 0x004fe20000100a00 */
[----:B----4-:R-:W-:Y:S02]  /*6c510*/  STL.64 [R1+0x4180], R8 ;  /* 0x0041800801007387 */ /* 0x010fe40000100a00 */
[----:B------:R-:W2:Y:S02]  /*6c520*/  LDL.LU R16, [R1+0xe80] ;  /* 0x000e800001107983 */ /* 0x000ea40000300800 */
[----:B------:R-:W2:Y:S01]  /*6c530*/  LDL.LU R17, [R1+0xe84] ;  /* 0x000e840001117983 */ /* 0x000ea20000300800 */
[----:B------:R-:W4:Y:S01]  /*6c540*/  LDL.LU R18, [R1+0xe88] ;  /* 0x000e880001127983 */ /* 0x000f220000300800 */
[----:B------:R-:W4:Y:S02]  /*6c550*/  LDL.LU R19, [R1+0xe8c] ;  /* 0x000e8c0001137983 */ /* 0x000f240000300800 */
[----:B------:R-:W2:Y:S02]  /*6c560*/  LDL.64 R20, [R1+0x760] ;  /* 0x0007600001147983 */ /* 0x000ea40000100a00 */
        /* <DEDUP_REMOVED lines=13> */
[----:B------:R0:W-:Y:S02]  /*6c640*/  STL.64 [R1+0x41b0], R16 ;  /* 0x0041b01001007387 */ /* 0x0001e40000100a00 */
[----:B0-----:R-:W4:Y:S04]  /*6c650*/  LDL.64 R16, [R1+0x740] ;  /* 0x0007400001107983 */ /* 0x001f280000100a00 */
[----:B----4-:R0:W-:Y:S04]  /*6c660*/  STL.64 [R1+0x41c0], R16 ;  /* 0x0041c01001007387 */ /* 0x0101e80000100a00 */
[----:B0-----:R-:W4:Y:S01]  /*6c670*/  LDL.LU R16, [R1+0xed0] ;  /* 0x000ed00001107983 */ /* 0x001f220000300800 */
[----:B------:R-:W4:Y:S02]  /*6c680*/  LDL.LU R17, [R1+0xed4] ;  /* 0x000ed40001117983 */ /* 0x000f240000300800 */
[----:B------:R-:W2:Y:S02]  /*6c690*/  LDL.LU R18, [R1+0xed8] ;  /* 0x000ed80001127983 */ /* 0x000ea40000300800 */
[----:B------:R-:W2:Y:S02]  /*6c6a0*/  LDL.LU R19, [R1+0xedc] ;  /* 0x000edc0001137983 */ /* 0x000ea40000300800 */
[----:B------:R-:W-:-:S02]  /*6c6b0*/  IMAD.MOV.U32 R8, RZ, RZ, R3 ;  /* 0x000000ffff087224 */ /* 0x000fc400078e0003 */
[----:B------:R-:W-:Y:S01]  /*6c6c0*/  IMAD.MOV.U32 R9, RZ, RZ, R0 ;  /* 0x000000ffff097224 */ /* 0x000fe200078e0000 */
[----:B--2---:R-:W-:Y:S01]  /*6c6d0*/  STL.64 [R1+0x41e0], R18 ;  /* 0x0041e01201007387 */ /* 0x004fe20000100a00 */
[----:B----4-:R0:W-:Y:S03]  /*6c6e0*/  STL.64 [R1+0x41d8], R16 ;  /* 0x0041d81001007387 */ /* 0x0101e60000100a00 */
[----:B0-----:R-:W2:Y:S01]  /*6c6f0*/  LDL.LU R16, [R1+0xef0] ;  /* 0x000ef00001107983 */ /* 0x001ea20000300800 */
[----:B------:R-:W2:Y:S02]  /*6c700*/  LDL.LU R17, [R1+0xef4] ;  /* 0x000ef40001117983 */ /* 0x000ea40000300800 */
[----:B------:R-:W2:Y:S02]  /*6c710*/  LDL.LU R18, [R1+0xef8] ;  /* 0x000ef80001127983 */ /* 0x000ea40000300800 */
[----:B------:R-:W2:Y:S01]  /*6c720*/  LDL.LU R19, [R1+0xefc] ;  /* 0x000efc0001137983 */ /* 0x000ea20000300800 */
[----:B------:R0:W-:Y:S04]  /*6c730*/  STL.64 [R1+0x41a0], R8 ;  /* 0x0041a00801007387 */ /* 0x0001e80000100a00 */
[----:B0-----:R-:W4:Y:S01]  /*6c740*/  LDL.64 R8, [R1+0x730] ;  /* 0x0007300001087983 */ /* 0x001f220000100a00 */
[----:B---3--:R-:W-:Y:S02]  /*6c750*/  STL.64 [R1+0x4158], R14 ;  /* 0x0041580e01007387 */ /* 0x008fe40000100a00 */
[----:B------:R0:W-:Y:S02]  /*6c760*/  STL.64 [R1+0x4150], R12 ;  /* 0x0041500c01007387 */ /* 0x0001e40000100a00 */
[----:B0-----:R-:W3:Y:S01]  /*6c770*/  LDL.LU R12, [R1+0xe00] ;  /* 0x000e0000010c7983 */ /* 0x001ee20000300800 */
[----:B------:R-:W3:Y:S02]  /*6c780*/  LDL.LU R13, [R1+0xe04] ;  /* 0x000e0400010d7983 */ /* 0x000ee40000300800 */
[----:B------:R-:W2:Y:S02]  /*6c790*/  LDL.LU R14, [R1+0xe08] ;  /* 0x000e0800010e7983 */ /* 0x000ea40000300800 */
[----:B------:R-:W2:Y:S01]  /*6c7a0*/  LDL.LU R15, [R1+0xe0c] ;  /* 0x000e0c00010f7983 */ /* 0x000ea20000300800 */
[C---:B------:R-:W-:Y:S01]  /*6c7b0*/  HMMA.16816.F32.BF16 R20, R4.reuse, R24, R20 ;  /* 0x000000180414723c */ /* 0x040fe20000041814 */
[----:B--2---:R-:W-:Y:S01]  /*6c7c0*/  STL.64 [R1+0x4170], R14 ;  /* 0x0041700e01007387 */ /* 0x004fe20000100a00 */
[----:B---3--:R0:W-:Y:S03]  /*6c7d0*/  STL.64 [R1+0x4168], R12 ;  /* 0x0041680c01007387 */ /* 0x0081e60000100a00 */
[----:B0-----:R-:W2:Y:S01]  /*6c7e0*/  LDL.LU R12, [R1+0xe30] ;  /* 0x000e3000010c7983 */ /* 0x001ea20000300800 */
[----:B------:R-:W2:Y:S02]  /*6c7f0*/  LDL.LU R13, [R1+0xe34] ;  /* 0x000e3400010d7983 */ /* 0x000ea40000300800 */
[----:B------:R-:W3:Y:S02]  /*6c800*/  LDL.LU R14, [R1+0xe38] ;  /* 0x000e3800010e7983 */ /* 0x000ee40000300800 */
[----:B------:R-:W3:Y:S02]  /*6c810*/  LDL.LU R15, [R1+0xe3c] ;  /* 0x000e3c00010f7983 */ /* 0x000ee40000300800 */
[----:B------:R-:W-:Y:S01]  /*6c820*/  IMAD.MOV.U32 R0, RZ, RZ, R25 ;  /* 0x000000ffff007224 */ /* 0x000fe200078e0019 */
        /* <DEDUP_REMOVED lines=18> */
[----:B0-----:R-:W2:Y:S01]  /*6c950*/  LDL.LU R24, [R1+0xeb0] ;  /* 0x000eb00001187983 */ /* 0x001ea20000300800 */
[----:B------:R-:W2:Y:S02]  /*6c960*/  LDL.LU R25, [R1+0xeb4] ;  /* 0x000eb40001197983 */ /* 0x000ea40000300800 */
[----:B------:R-:W2:Y:S02]  /*6c970*/  LDL.LU R26, [R1+0xeb8] ;  /* 0x000eb800011a7983 */ /* 0x000ea40000300800 */
[----:B------:R-:W2:Y:S01]  /*6c980*/  LDL.LU R27, [R1+0xebc] ;  /* 0x000ebc00011b7983 */ /* 0x000ea20000300800 */
        /* <DEDUP_REMOVED lines=8> */
[----:B------:R-:W2:Y:S02]  /*6ca10*/  LDL.LU R23, [R1+0x41d0] ;  /* 0x0041d00001177983 */ /* 0x000ea40000300800 */
[----:B------:R-:W3:Y:S02]  /*6ca20*/  LDL.LU.64 R20, [R1+0x41c8] ;  /* 0x0041c80001147983 */ /* 0x000ee40000300a00 */
[C---:B---3--:R-:W-:Y:S11]  /*6ca30*/  HMMA.16816.F32.BF16 R16, R4.reuse, R20, R16 ;  /* 0x000000140410723c */ /* 0x048ff60000041810 */
[----:B------:R-:W-:Y:S11]  /*6ca40*/  @!UPT UIADD3 URZ, URZ, URZ, URZ ;  /* 0x0000003f3f3ff290 */ /* 0x000ff6000fffe03f */
[----:B------:R-:W-:Y:S01]  /*6ca50*/  @!UPT UIADD3 URZ, URZ, URZ, URZ ;  /* 0x0000003f3f3ff290 */ /* 0x000fe2000fffe03f */
[----:B------:R0:W-:Y:S01]  /*6ca60*/  STL.64 [R1+0x1520], R16 ;  /* 0x0015201001007387 */ /* 0x0001e20000100a00 */
[----:B------:R1:W-:Y:S03]  /*6ca70*/  STL.64 [R1+0x1528], R18 ;  /* 0x0015281201007387 */ /* 0x0003e60000100a00 */
[----:B0-----:R-:W2:Y:S02]  /*6ca80*/  LDL.LU.64 R16, [R1+0x41c0] ;  /* 0x0041c00001107983 */ /* 0x001ea40000300a00 */
[C---:B--2---:R-:W-:Y:S11]  /*6ca90*/  HMMA.16816.F32.BF16 R24, R4.reuse, R16, R24 ;  /* 0x000000100418723c */ /* 0x044ff60000041818 */
[----:B------:R-:W-:Y:S11]  /*6caa0*/  @!UPT UIADD3 URZ, URZ, URZ, URZ ;  /* 0x0000003f3f3ff290 */ /* 0x000ff6000fffe03f */
[----:B------:R-:W-:Y:S01]  /*6cab0*/  @!UPT UIADD3 URZ, URZ, URZ, URZ ;  /* 0x0000003f3f3ff290 */ /* 0x000fe2000fffe03f */
[----:B------:R-:W-:Y:S01]  /*6cac0*/  STL.64 [R1+0x1510], R24 ;  /* 0x0015101801007387 */ /* 0x000fe20000100a00 */
[----:B------:R0:W-:Y:S02]  /*6cad0*/  STL.64 [R1+0x1518], R26 ;  /* 0x0015181a01007387 */ /* 0x0001e40000100a00 */
[----:B-1----:R-:W2:Y:S02]  /*6cae0*/  LDL.LU.64 R18, [R1+0x41b8] ;  /* 0x0041b80001127983 */ /* 0x002ea40000300a00 */
[----:B0-----:R-:W-:Y:S02]  /*6caf0*/  IMAD.MOV.U32 R27, RZ, RZ, R16 ;  /* 0x000000ffff1b7224 */ /* 0x001fe400078e0010 */
[----:B------:R-:W-:Y:S02]  /*6cb00*/  IMAD.MOV.U32 R26, RZ, RZ, R17 ;  /* 0x000000ffff1a7224 */ /* 0x000fe400078e0011 */
[----:B------:R-:W2:Y:S03]  /*6cb10*/  LDL.LU.64 R16, [R1+0x41b0] ;  /* 0x0041b00001107983 */ /* 0x000ea60000300a00 */
[----:B------:R-:W-:Y:S02]  /*6cb20*/  STL.64 [R1+0x4138], R26 ;  /* 0x0041381a01007387 */ /* 0x000fe40000100a00 */
[----:B------:R-:W3:Y:S02]  /*6cb30*/  LDL.64 R24, [R1+0x710] ;  /* 0x0007100001187983 */ /* 0x000ee40000100a00 */
[----:B----4-:R-:W-:Y:S01]  /*6cb40*/  IMAD.MOV.U32 R3, RZ, RZ, R9 ;  /* 0x000000ffff037224 */ /* 0x010fe200078e0009 */
[C---:B--2---:R-:W-:Y:S11]  /*6cb50*/  HMMA.16816.F32.BF16 R16, R4.reuse, R8, R16 ;  /* 0x000000080410723c */ /* 0x044ff60000041810 */
[----:B------:R-:W-:Y:S11]  /*6cb60*/  @!UPT UIADD3 URZ, URZ, URZ, URZ ;  /* 0x0000003f3f3ff290 */ /* 0x000ff6000fffe03f */
[----:B------:R-:W-:Y:S01]  /*6cb70*/  @!UPT UIADD3 URZ, URZ, URZ, URZ ;  /* 0x0000003f3f3ff290 */ /* 0x000fe2000fffe03f */
[----:B------:R0:W-:Y:S01]  /*6cb80*/  STL.64 [R1+0x1500], R16 ;  /* 0x0015001001007387 */ /* 0x0001e20000100a00 */
[----:B------:R1:W-:Y:S03]  /*6cb90*/  STL.64 [R1+0x1508], R18 ;  /* 0x0015081201007387 */ /* 0x0003e60000100a00 */
[----:B0-----:R-:W2:Y:S01]  /*6cba0*/  LDL.LU.64 R16, [R1+0x41a8] ;  /* 0x0041a80001107983 */ /* 0x001ea20000300a00 */
[----:B-1----:R-:W-:Y:S02]  /*6cbb0*/  IMAD.MOV.U32 R18, RZ, RZ, R8 ;  /* 0x000000ffff127224 */ /* 0x002fe400078e0008 */
[----:B------:R-:W4:Y:S02]  /*6cbc0*/  LDL.LU.64 R8, [R1+0x41a0] ;  /* 0x0041a00001087983 */ /* 0x000f240000300a00 */
[C---:B----4-:R-:W-:Y:S01]  /*6cbd0*/  HMMA.16816.F32.BF16 R8, R4.reuse, R8, R12 ;  /* 0x000000080408723c */ /* 0x050fe2000004180c */
[----:B------:R-:W4:Y:S01]  /*6cbe0*/  LDL.LU.64 R14, [R1+0x4198] ;  /* 0x00419800010e7983 */ /* 0x000f220000300a00 */
[----:B------:R-:W4:Y:S11]  /*6cbf0*/  LDL.LU.64 R12, [R1+0x4190] ;  /* 0x00419000010c7983 */ /* 0x000f360000300a00 */
        /* <DEDUP_REMOVED lines=10> */
[----:B0-----:R-:W4:Y:S01]  /*6cca0*/  LDL.LU.64 R8, [R1+0x4178] ;  /* 0x0041780001087983 */ /* 0x001f220000300a00 */
[----:B------:R-:W-:Y:S02]  /*6ccb0*/  IMAD.MOV.U32 R22, RZ, RZ, R24 ;  /* 0x000000ffff167224 */ /* 0x000fe400078e0018 */
[----:B------:R-:W-:Y:S02]  /*6ccc0*/  IMAD.MOV.U32 R19, RZ, RZ, R25 ;  /* 0x000000ffff137224 */ /* 0x000fe400078e0019 */
[----:B------:R-:W3:Y:S01]  /*6ccd0*/  LDL.LU R24, [R1+0xdc0] ;  /* 0x000dc00001187983 */ /* 0x000ee20000300800 */
[----:B------:R-:W3:Y:S01]  /*6cce0*/  LDL.LU R25, [R1+0xdc4] ;  /* 0x000dc40001197983 */ /* 0x000ee20000300800 */
[----:B------:R-:W3:Y:S02]  /*6ccf0*/  LDL.LU R26, [R1+0xdc8] ;  /* 0x000dc800011a7983 */ /* 0x000ee40000300800 */
[----:B------:R-:W3:Y:S02]  /*6cd00*/  LDL.LU R27, [R1+0xdcc] ;  /* 0x000dcc00011b7983 */ /* 0x000ee40000300800 */
[----:B------:R-:W-:Y:S01]  /*6cd10*/  STL.64 [R1+0x40f8], R18 ;  /* 0x0040f81201007387 */ /* 0x000fe20000100a00 */
[----:B--2---:R0:W-:Y:S04]  /*6cd20*/  STL.64 [R1+0x40f0], R16 ;  /* 0x0040f01001007387 */ /* 0x0041e80000100a00 */
[----:B0-----:R-:W2:Y:S01]  /*6cd30*/  LDL.64 R16, [R1+0x7e0] ;  /* 0x0007e00001107983 */ /* 0x001ea20000100a00 */
[----:B------:R-:W-:Y:S02]  /*6cd40*/  STL [R1+0x40e8], R22 ;  /* 0x0040e81601007387 */ /* 0x000fe40000100800 */
[----:B------:R-:W-:Y:S01]  /*6cd50*/  STL.64 [R1+0x40e0], R20 ;  /* 0x0040e01401007387 */ /* 0x000fe20000100a00 */
[C---:B----4-:R-:W-:Y:S01]  /*6cd60*/  HMMA.16816.F32.BF16 R8, R4.reuse, R8, R12 ;  /* 0x000000080408723c */ /* 0x050fe2000004180c */
[----:B------:R-:W4:Y:S01]  /*6cd70*/  LDL.LU.64 R14, [R1+0x4170] ;  /* 0x00417000010e7983 */ /* 0x000f220000300a00 */
[----:B------:R-:W4:Y:S11]  /*6cd80*/  LDL.LU.64 R12, [R1+0x4168] ;  /* 0x00416800010c7983 */ /* 0x000f360000300a00 */
[----:B------:R-:W-:Y:S10]  /*6cd90*/  @!UPT UIADD3 URZ, URZ, URZ, URZ ;  /* 0x0000003f3f3ff290 */ /* 0x000ff4000fffe03f */
[----:B------:R0:W-:Y:S01]  /*6cda0*/  STL.64 [R1+0x14d0], R8 ;  /* 0x0014d00801007387 */ /* 0x0001e20000100a00 */
[----:B------:R1:W-:Y:S03]  /*6cdb0*/  STL.64 [R1+0x14d8], R10 ;  /* 0x0014d80a01007387 */ /* 0x0003e60000100a00 */
[----:B0-----:R-:W4:Y:S02]  /*6cdc0*/  LDL.LU.64 R8, [R1+0x4160] ;  /* 0x0041600001087983 */ /* 0x001f240000300a00 */
[----:B----4-:R-:W-:Y:S02]  /*6cdd0*/  HMMA.16816.F32.BF16 R4, R4, R8, R12 ;  /* 0x000000080404723c */ /* 0x010fe4000004180c */
[----:B------:R-:W2:Y:S01]  /*6cde0*/  LDL.LU.64 R14, [R1+0x4158] ;  /* 0x00415800010e7983 */ /* 0x000ea20000300a00 */
[----:B------:R-:W2:Y:S02]  /*6cdf0*/  LDL.LU.64 R12, [R1+0x4150] ;  /* 0x00415000010c7983 */ /* 0x000ea40000300a00 */
[----:B-1----:R-:W2:Y:S02]  /*6ce00*/  LDL.LU.64 R10, [R1+0x4148] ;  /* 0x00414800010a7983 */ /* 0x002ea40000300a00 */
[----:B------:R-:W2:Y:S11]  /*6ce10*/  LDL.LU.64 R8, [R1+0x4140] ;  /* 0x0041400001087983 */ /* 0x000eb60000300a00 */
[----:B------:R-:W-:Y:S05]  /*6ce20*/  @!UPT UIADD3 URZ, URZ, URZ, URZ ;  /* 0x0000003f3f3ff290 */ /* 0x000fea000fffe03f */
[----:B------:R0:W-:Y:S01]  /*6ce30*/  STL.64 [R1+0x14c0], R4 ;  /* 0x0014c00401007387 */ /* 0x0001e20000100a00 */
[----:B------:R-:W-:Y:S03]  /*6ce40*/  STL.64 [R1+0x14c8], R6 ;  /* 0x0014c80601007387 */ /* 0x000fe60000100a00 */
[----:B0-----:R-:W3:Y:S01]  /*6ce50*/  LDL.64 R4, [R1+0x7d0] ;  /* 0x0007d00001047983 */ /* 0x001ee20000100a00 */
[----:B--2---:R-:W-:Y:S11]  /*6ce60*/  HMMA.16816.F32.BF16 R12, R8, R16, R12 ;  /* 0x00000010080c723c */ /* 0x004ff6000004180c */
[----:B------:R-:W-:Y:S11]  /*6ce70*/  @!UPT UIADD3 URZ, URZ, URZ, URZ ;  /* 0x0000003f3f3ff290 */ /* 0x000ff6000fffe03f */
[----:B------:R-:W-:Y:S01]  /*6ce80*/  @!UPT UIADD3 URZ, URZ, URZ, URZ ;  /* 0x0000003f3f3ff290 */ /* 0x000fe2000fffe03f */
[----:B------:R0:W-:Y:S01]  /*6ce90*/  STL.64 [R1+0x1700], R12 ;  /* 0x0017000c01007387 */ /* 0x0001e20000100a00 */
[----:B------:R-:W-:Y:S02]  /*6cea0*/  STL.64 [R1+0x1708], R14 ;  /* 0x0017080e01007387 */ /* 0x000fe40000100a00 */
[----:B0-----:R-:W-:Y:S02]  /*6ceb0*/  IMAD.MOV.U32 R13, RZ, RZ, R16 ;  /* 0x000000ffff0d7224 */ /* 0x001fe400078e0010 */
[----:B------:R-:W-:Y:S01]  /*6cec0*/  IMAD.MOV.U32 R12, RZ, RZ, R17 ;  /* 0x000000ffff0c7224 */ /* 0x000fe200078e0011 */
[----:B------:R-:W2:Y:S01]  /*6ced0*/  LDL.LU R16, [R1+0xd60] ;  /* 0x000d600001107983 */ /* 0x000ea20000300800 */
[----:B------:R-:W2:Y:S02]  /*6cee0*/  LDL.LU R17, [R1+0xd64] ;  /* 0x000d640001117983 */ /* 0x000ea40000300800 */
[----:B------:R-:W4:Y:S02]  /*6cef0*/  LDL.LU R18, [R1+0xd68] ;  /* 0x000d680001127983 */ /* 0x000f240000300800 */
[----:B------:R-:W4:Y:S02]  /*6cf00*/  LDL.LU R19, [R1+0xd6c] ;  /* 0x000d6c0001137983 */ /* 0x000f240000300800 */
[----:B----4-:R-:W-:Y:S01]  /*6cf10*/  STL.64 [R1+0x4108], R18 ;  /* 0x0041081201007387 */ /* 0x010fe20000100a00 */
[----:B--2---:R0:W-:Y:S03]  /*6cf20*/  STL.64 [R1+0x4100], R16 ;  /* 0x0041001001007387 */ /* 0x0041e60000100a00 */
[----:B0-----:R-:W2:Y:S01]  /*6cf30*/  LDL R16, [R1+0x7b0] ;  /* 0x0007b00001107983 */ /* 0x001ea20000100800 */
[----:B------:R-:W-:-:S05]  /*6cf40*/  IMAD.MOV.U32 R17, RZ, RZ, R23 ;  /* 0x000000ffff117224 */ /* 0x000fca00078e0017 */
[----:B--2---:R-:W-:Y:S01]  /*6cf50*/  STL.64 [R1+0x4118], R16 ;  /* 0x0041181001007387 */ /* 0x004fe20000100a00 */
[----:B------:R-:W2:Y:S01]  /*6cf60*/  LDL.64 R20, [R1+0x7a0] ;  /* 0x0007a00001147983 */ /* 0x000ea20000100a00 */
[----:B---3--:R-:W-:Y:S02]  /*6cf70*/  HMMA.16816.F32.BF16 R24, R8, R4, R24 ;  /* 0x000000040818723c */ /* 0x008fe40000041818 */
[----:B--2---:R0:W-:Y:S04]  /*6cf80*/  STL.64 [R1+0x4110], R20 ;  /* 0x0041101401007387 */ /* 0x0041e80000100a00 */
[----:B0-----:R-:W2:Y:S01]  /*6cf90*/  LDL.LU R20, [R1+0xd80] ;  /* 0x000d800001147983 */ /* 0x001ea20000300800 */
[----:B------:R-:W2:Y:S02]  /*6cfa0*/  LDL.LU R21, [R1+0xd84] ;  /* 0x000d840001157983 */ /* 0x000ea40000300800 */
[----:B------:R-:W3:Y:S02]  /*6cfb0*/  LDL.LU R22, [R1+0xd88] ;  /* 0x000d880001167983 */ /* 0x000ee40000300800 */
[----:B------:R-:W3:Y:S02]  /*6cfc0*/  LDL.LU R23, [R1+0xd8c] ;  /* 0x000d8c0001177983 */ /* 0x000ee40000300800 */
[----:B------:R-:W-:-:S02]  /*6cfd0*/  IMAD.MOV.U32 R15, RZ, RZ, R4 ;  /* 0x000000ffff0f7224 */ /* 0x000fc400078e0004 */
[----:B------:R-:W-:Y:S01]  /*6cfe0*/  IMAD.MOV.U32 R14, RZ, RZ, R5 ;  /* 0x000000ffff0e7224 */ /* 0x000fe200078e0005 */
[----:B---3--:R-:W-:Y:S01]  /*6cff0*/  STL.64 [R1+0x4128], R22 ;  /* 0x0041281601007387 */ /* 0x008fe20000100a00 */
[----:B--2---:R0:W-:Y:S02]  /*6d000*/  STL.64 [R1+0x4120], R20 ;  /* 0x0041201401007387 */ /* 0x0041e40000100a00 */
[----:B------:R-:W2:Y:S02]  /*6d010*/  LDL R16, [R1+0x7c0] ;  /* 0x0007c00001107983 */ /* 0x000ea40000100800 */
[----:B------:R-:W2:Y:S01]  /*6d020*/  LDL R17, [R1+0x7c4] ;  /* 0x0007c40001117983 */ /* 0x000ea20000100800 */
[----:B0-----:R-:W2:Y:S01]  /*6d030*/  LDL.LU R20, [R1+0xda0] ;  /* 0x000da00001147983 */ /* 0x001ea20000300800 */
[----:B------:R-:W2:Y:S02]  /*6d040*/  LDL.LU R21, [R1+0xda4] ;  /* 0x000da40001157983 */ /* 0x000ea40000300800 */
[----:B------:R-:W2:Y:S02]  /*6d050*/  LDL.LU R22, [R1+0xda8] ;  /* 0x000da80001167983 */ /* 0x000ea40000300800 */
[----:B------:R-:W2:Y:S01]  /*6d060*/  LDL.LU R23, [R1+0xdac] ;  /* 0x000dac0001177983 */ /* 0x000ea20000300800 */
[----:B------:R-:W-:Y:S01]  /*6d070*/  STL.64 [R1+0x16f0], R24 ;  /* 0x0016f01801007387 */ /* 0x000fe20000100a00 */
[----:B------:R0:W-:Y:S03]  /*6d080*/  STL.64 [R1+0x16f8], R26 ;  /* 0x0016f81a01007387 */ /* 0x0001e60000100a00 */
[----:B0-----:R-:W3:Y:S01]  /*6d090*/  LDL.LU.64 R26, [R1+0x4138] ;  /* 0x00413800011a7983 */ /* 0x001ee20000300a00 */
[----:B------:R-:W4:Y:S02]  /*6d0a0*/  LDL.LU R4, [R1+0xd40] ;  /* 0x000d400001047983 */ /* 0x000f240000300800 */
[----:B------:R-:W4:Y:S02]  /*6d0b0*/  LDL.LU R5, [R1+0xd44] ;  /* 0x000d440001057983 */ /* 0x000f240000300800 */
[----:B------:R-:W4:Y:S01]  /*6d0c0*/  LDL.LU R6, [R1+0xd48] ;  /* 0x000d480001067983 */ /* 0x000f220000300800 */
[----:B------:R-:W4:Y:S01]  /*6d0d0*/  LDL.LU R7, [R1+0xd4c] ;  /* 0x000d4c0001077983 */ /* 0x000f220000300800 */
[----:B------:R-:W-:Y:S02]  /*6d0e0*/  STL.64 [R1+0x4098], R14 ;  /* 0x0040980e01007387 */ /* 0x000fe40000100a00 */
[----:B------:R0:W-:Y:S02]  /*6d0f0*/  STL.64 [R1+0x4090], R12 ;  /* 0x0040900c01007387 */ /* 0x0001e40000100a00 */
[----:B0-----:R-:W2:Y:S01]  /*6d100*/  LDL.LU R12, [R1+0xcc0] ;  /* 0x000cc000010c7983 */ /* 0x001ea20000300800 */
[----:B------:R-:W2:Y:S02]  /*6d110*/  LDL.LU R13, [R1+0xcc4] ;  /* 0x000cc400010d7983 */ /* 0x000ea40000300800 */
[----:B------:R-:W2:Y:S02]  /*6d120*/  LDL.LU R14, [R1+0xcc8] ;  /* 0x000cc800010e7983 */ /* 0x000ea40000300800 */
[----:B------:R-:W2:Y:S01]  /*6d130*/  LDL.LU R15, [R1+0xccc] ;  /* 0x000ccc00010f7983 */ /* 0x000ea20000300800 */
[----:B------:R-:W3:Y:S01]  /*6d140*/  LDL R24, [R1+0x780] ;  /* 0x0007800001187983 */ /* 0x000ee20000100800 */
[----:B------:R-:W-:-:S02]  /*6d150*/  IMAD.MOV.U32 R25, RZ, RZ, R0 ;  /* 0x000000ffff197224 */ /* 0x000fc400078e0000 */
[----:B------:R-:W3:Y:S01]  /*6d160*/  LDL.LU R0, [R1+0x4130] ;  /* 0x0041300001007983 */ /* 0x000ee20000300800 */
[----:B--2---:R-:W-:Y:S01]  /*6d170*/  STL.64 [R1+0x40a8], R14 ;  /* 0x0040a80e01007387 */ /* 0x004fe20000100a00 */
[----:B------:R0:W-:Y:S02]  /*6d180*/  STL.64 [R1+0x40a0], R12 ;  /* 0x0040a00c01007387 */ /* 0x0001e40000100a00 */
[----:B0-----:R-:W-:Y:S02]  /*6d190*/  IMAD.MOV.U32 R12, RZ, RZ, R29 ;  /* 0x000000ffff0c7224 */ /* 0x001fe400078e001d */
[----:B------:R-:W-:-:S05]  /*6d1a0*/  IMAD.MOV.U32 R13, RZ, RZ, R28 ;  /* 0x000000ffff0d7224 */ /* 0x000fca00078e001c */
[----:B------:R0:W-:Y:S04]  /*6d1b0*/  STL.64 [R1+0x40c0], R12 ;  /* 0x0040c00c01007387 */ /* 0x0001e80000100a00 */
        /* <DEDUP_REMOVED lines=10> */
[----:B------:R-:W2:Y:S01]  /*6d260*/  LDL.LU R15, [R1+0xd2c] ;  /* 0x000d2c00010f7983 */ /* 0x000ea20000300800 */
[----:B------:R-:W2:Y:S01]  /*6d270*/  LDL.LU.64 R22, [R1+0x4128] ;  /* 0x0041280001167983 */ /* 0x000ea20000300a00 */
[----:B------:R-:W2:Y:S11]  /*6d280*/  LDL.LU.64 R20, [R1+0x4120] ;  /* 0x0041200001147983 */ /* 0x000eb60000300a00 */
[----:B------:R0:W-:Y:S02]  /*6d290*/  STL.64 [R1+0x16e0], R16 ;  /* 0x0016e01001007387 */ /* 0x0001e40000100a00 */
[----:B------:R2:W-:Y:S01]  /*6d2a0*/  STL.64 [R1+0x16e8], R18 ;  /* 0x0016e81201007387 */ /* 0x0005e20000100a00 */
        /* <DEDUP_REMOVED lines=16> */
[----:B------:R-:W2:Y:S02]  /*6d3b0*/  LDL.LU R22, [R1+0x40e8] ;  /* 0x0040e80001167983 */ /* 0x000ea40000300800 */
[----:B------:R-:W3:Y:S01]  /*6d3c0*/  LDL.LU.64 R20, [R1+0x40e0] ;  /* 0x0040e00001147983 */ /* 0x000ee20000300a00 */
[----:B----4-:R-:W-:Y:S01]  /*6d3d0*/  HMMA.16816.F32.BF16 R4, R8, R16, R4 ;  /* 0x000000100804723c */ /* 0x010fe20000041804 */
[----:B--2---:R-:W-:Y:S01]  /*6d3e0*/  STL.64 [R1+0x40b8], R22 ;  /* 0x0040b81601007387 */ /* 0x004fe20000100a00 */
[----:B---3--:R0:W-:Y:S03]  /*6d3f0*/  STL.64 [R1+0x40b0], R20 ;  /* 0x0040b01401007387 */ /* 0x0081e60000100a00 */
[----:B0-----:R-:W2:Y:S01]  /*6d400*/  LDL.LU R20, [R1+0xce0] ;  /* 0x000ce00001147983 */ /* 0x001ea20000300800 */
[----:B------:R-:W2:Y:S02]  /*6d410*/  LDL.LU R21, [R1+0xce4] ;  /* 0x000ce40001157983 */ /* 0x000ea40000300800 */
[----:B------:R-:W2:Y:S02]  /*6d420*/  LDL.LU R22, [R1+0xce8] ;  /* 0x000ce80001167983 */ /* 0x000ea40000300800 */
[----:B------:R-:W2:Y:S01]  /*6d430*/  LDL.LU R23, [R1+0xcec] ;  /* 0x000cec0001177983 */ /* 0x000ea20000300800 */
[----:B------:R-:W-:Y:S11]  /*6d440*/  STL.64 [R1+0x3fb0], R16 ;  /* 0x003fb01001007387 */ /* 0x000ff60000100a00 */
[----:B------:R-:W-:Y:S01]  /*6d450*/  @!UPT UIADD3 URZ, URZ, URZ, URZ ;  /* 0x0000003f3f3ff290 */ /* 0x000fe2000fffe03f */
[----:B------:R-:W-:Y:S01]  /*6d460*/  STL.64 [R1+0x16b0], R4 ;  /* 0x0016b00401007387 */ /* 0x000fe20000100a00 */
[----:B------:R-:W-:Y:S02]  /*6d470*/  STL.64 [R1+0x16b8], R6 ;  /* 0x0016b80601007387 */ /* 0x000fe40000100a00 */
[----:B------:R-:W0:Y:S02]  /*6d480*/  LDSM.16.MT88.4 R4, [R2+0x8280] ;  /* 0x008280000204783b */ /* 0x000e240000004200 */
[----:B0-----:R-:W-:Y:S02]  /*6d490*/  STL.64 [R1+0x3f48], R6 ;  /* 0x003f480601007387 */ /* 0x001fe40000100a00 */
[----:B------:R0:W-:Y:S02]  /*6d4a0*/  STL.64 [R1+0x3f40], R4 ;  /* 0x003f400401007387 */ /* 0x0001e40000100a00 */
[----:B0-----:R-:W3:Y:S04]  /*6d4b0*/  LDL.64 R4, [R1+0x6f0] ;  /* 0x0006f00001047983 */ /* 0x001ee80000100a00 */
[----:B---3--:R0:W-:Y:S02]  /*6d4c0*/  STL.64 [R1+0x4070], R4 ;  /* 0x0040700401007387 */ /* 0x0081e40000100a00 */
[----:B0-----:R-:W-:-:S02]  /*6d4d0*/  IMAD.MOV.U32 R4, RZ, RZ, R27 ;  /* 0x000000ffff047224 */ /* 0x001fc400078e001b */
[----:B------:R-:W-:Y:S02]  /*6d4e0*/  IMAD.MOV.U32 R5, RZ, RZ, R26 ;  /* 0x000000ffff057224 */ /* 0x000fe400078e001a */
[C---:B------:R-:W-:Y:S01]  /*6d4f0*/  HMMA.16816.F32.BF16 R24, R8.reuse, R24, R12 ;  /* 0x000000180818723c */ /* 0x040fe2000004180c */
[----:B------:R-:W-:Y:S01]  /*6d500*/  STL [R1+0x391c], R2 ;  /* 0x00391c0201007387 */ /* 0x000fe20000100800 */
[----:B------:R-:W3:Y:S02]  /*6d510*/  LDL.LU.64 R14, [R1+0x40d8] ;  /* 0x0040d800010e7983 */ /* 0x000ee40000300a00 */
[----:B------:R-:W3:Y:S11]  /*6d520*/  LDL.LU.64 R12, [R1+0x40d0] ;  /* 0x0040d000010c7983 */ /* 0x000ef60000300a00 */
[----:B------:R-:W-:Y:S08]  /*6d530*/  @!UPT UIADD3 URZ, URZ, URZ, URZ ;  /* 0x0000003f3f3ff290 */ /* 0x000ff0000fffe03f */
[----:B------:R0:W-:Y:S01]  /*6d540*/  STL.64 [R1+0x16a0], R24 ;  /* 0x0016a01801007387 */ /* 0x0001e20000100a00 */
[----:B------:R-:W-:Y:S03]  /*6d550*/  STL.64 [R1+0x16a8], R26 ;  /* 0x0016a81a01007387 */ /* 0x000fe60000100a00 */
[----:B0-----:R-:W3:Y:S02]  /*6d560*/  LDL.LU.64 R24, [R1+0x40c8] ;  /* 0x0040c80001187983 */ /* 0x001ee40000300a00 */
[C---:B---3--:R-:W-:Y:S11]  /*6d570*/  HMMA.16816.F32.BF16 R12, R8.reuse, R24, R12 ;  /* 0x00000018080c723c */ /* 0x048ff6000004180c */
[----:B------:R-:W-:Y:S11]  /*6d580*/  @!UPT UIADD3 URZ, URZ, URZ, URZ ;  /* 0x0000003f3f3ff290 */ /* 0x000ff6000fffe03f */
[----:B------:R-:W-:Y:S01]  /*6d590*/  @!UPT UIADD3 URZ, URZ, URZ, URZ ;  /* 0x0000003f3f3ff290 */ /* 0x000fe2000fffe03f */
[----:B------:R0:W-:Y:S01]  /*6d5a0*/  STL.64 [R1+0x1690], R12 ;  /* 0x0016900c01007387 */ /* 0x0001e20000100a00 */
[----:B------:R-:W-:Y:S03]  /*6d5b0*/  STL.64 [R1+0x1698], R14 ;  /* 0x0016980e01007387 */ /* 0x000fe60000100a00 */
[----:B0-----:R-:W2:Y:S01]  /*6d5c0*/  LDL.LU.64 R12, [R1+0x40c0] ;  /* 0x0040c000010c7983 */ /* 0x001ea20000300a00 */
[----:B------:R0:W-:Y:S03]  /*6d5d0*/  STL.64 [R1+0x3fa8], R24 ;  /* 0x003fa81801007387 */ /* 0x0001e60000100a00 */
[----:B0-----:R-:W3:Y:S01]  /*6d5e0*/  LDL.LU R24, [R1+0xca0] ;  /* 0x000ca00001187983 */ /* 0x001ee20000300800 */
[----:B------:R-:W3:Y:S02]  /*6d5f0*/  LDL.LU R25, [R1+0xca4] ;  /* 0x000ca40001197983 */ /* 0x000ee40000300800 */
[----:B------:R-:W3:Y:S02]  /*6d600*/  LDL.LU R26, [R1+0xca8] ;  /* 0x000ca800011a7983 */ /* 0x000ee40000300800 */
[----:B------:R-:W3:Y:S01]  /*6d610*/  LDL.LU R27, [R1+0xcac] ;  /* 0x000cac00011b7983 */ /* 0x000ee20000300800 */
[----:B--2---:R-:W-:Y:S01]  /*6d620*/  HMMA.16816.F32.BF16 R12, R8, R12, R20 ;  /* 0x0000000c080c723c */ /* 0x004fe20000041814 */
[----:B------:R-:W2:Y:S01]  /*6d630*/  LDL.LU.64 R22, [R1+0x40b8] ;  /* 0x0040b80001167983 */ /* 0x000ea20000300a00 */
[----:B------:R-:W4:Y:S11]  /*6d640*/  LDL.LU.64 R20, [R1+0x40b0] ;  /* 0x0040b00001147983 */ /* 0x000f360000300a00 */
[----:B------:R-:W-:Y:S10]  /*6d650*/  @!UPT UIADD3 URZ, URZ, URZ, URZ ;  /* 0x0000003f3f3ff290 */ /* 0x000ff4000fffe03f */
[----:B------:R-:W-:Y:S01]  /*6d660*/  STL.64 [R1+0x1680], R12 ;  /* 0x0016800c01007387 */ /* 0x000fe20000100a00 */
[----:B------:R0:W-:Y:S03]  /*6d670*/  STL.64 [R1+0x1688], R14 ;  /* 0x0016880e01007387 */ /* 0x0001e60000100a00 */
[----:B0-----:R-:W4:Y:S01]  /*6d680*/  LDL.LU.64 R14, [R1+0x40a8] ;  /* 0x0040a800010e7983 */ /* 0x001f220000300a00 */
[----:B------:R-:W4:Y:S02]  /*6d690*/  LDL.LU.64 R12, [R1+0x40a0] ;  /* 0x0040a000010c7983 */ /* 0x000f240000300a00 */
[----:B------:R-:W-:Y:S02]  /*6d6a0*/  IMAD.MOV.U32 R16, RZ, RZ, R28 ;  /* 0x000000ffff107224 */ /* 0x000fe400078e001c */
[----:B--2---:R-:W-:-:S05]  /*6d6b0*/  IMAD.MOV.U32 R17, RZ, RZ, R23 ;  /* 0x000000ffff117224 */ /* 0x004fca00078e0017 */
[----:B------:R-:W-:Y:S01]  /*6d6c0*/  STL.64 [R1+0x3fc8], R16 ;  /* 0x003fc81001007387 */ /* 0x000fe20000100a00 */
[C---:B----4-:R-:W-:Y:S11]  /*6d6d0*/  HMMA.16816.F32.BF16 R12, R8.reuse, R20, R12 ;  /* 0x00000014080c723c */ /* 0x050ff6000004180c */
[----:B------:R-:W-:Y:S11]  /*6d6e0*/  @!UPT UIADD3 URZ, URZ, URZ, URZ ;  /* 0x0000003f3f3ff290 */ /* 0x000ff6000fffe03f */
[----:B------:R-:W-:Y:S01]  /*6d6f0*/  @!UPT UIADD3 URZ, URZ, URZ, URZ ;  /* 0x0000003f3f3ff290 */ /* 0x000fe2000fffe03f */
[----:B------:R-:W-:Y:S01]  /*6d700*/  STL.64 [R1+0x1670], R12 ;  /* 0x0016700c01007387 */ /* 0x000fe20000100a00 */
[----:B------:R0:W-:Y:S03]  /*6d710*/  STL.64 [R1+0x1678], R14 ;  /* 0x0016780e01007387 */ /* 0x0001e60000100a00 */
[----:B0-----:R-:W2:Y:S01]  /*6d720*/  LDL.LU.64 R14, [R1+0x4098] ;  /* 0x00409800010e7983 */ /* 0x001ea20000300a00 */
[----:B------:R-:W4:Y:S02]  /*6d730*/  LDL.LU.64 R12, [R1+0x4090] ;  /* 0x00409000010c7983 */ /* 0x000f240000300a00 */
[----:B------:R-:W-:Y:S02]  /*6d740*/  STL.64 [R1+0x3fa0], R20 ;  /* 0x003fa01401007387 */ /* 0x000fe40000100a00 */
[----:B------:R-:W2:Y:S01]  /*6d750*/  LDL.64 R16, [R1+0x7b0] ;  /* 0x0007b00001107983 */ /* 0x000ea20000100a00 */
[----:B---3--:R-:W-:Y:S01]  /*6d760*/  HMMA.16816.F32.BF16 R4, R8, R4, R24 ;  /* 0x000000040804723c */ /* 0x008fe20000041818 */
[----:B--2---:R0:W-:Y:S11]  /*6d770*/  STL.64 [R1+0x3fe0], R16 ;  /* 0x003fe01001007387 */ /* 0x0041f60000100a00 */
[----:B------:R-:W-:Y:S11]  /*6d780*/  @!UPT UIADD3 URZ, URZ, URZ, URZ ;  /* 0x0000003f3f3ff290 */ /* 0x000ff6000fffe03f */
[----:B------:R-:W-:Y:S02]  /*6d790*/  STL.64 [R1+0x1660], R4 ;  /* 0x0016600401007387 */ /* 0x000fe40000100a00 */
[----:B------:R-:W-:Y:S01]  /*6d7a0*/  STL.64 [R1+0x1668], R6 ;  /* 0x0016680601007387 */ /* 0x000fe20000100a00 */
[----:B0-----:R-:W2:Y:S04]  /*6d7b0*/  LDL.64 R16, [R1+0x7c0] ;  /* 0x0007c00001107983 */ /* 0x001ea80000100a00 */
[----:B--2---:R0:W-:Y:S01]  /*6d7c0*/  STL.64 [R1+0x3ff8], R16 ;  /* 0x003ff81001007387 */ /* 0x0041e20000100a00 */
[----:B------:R-:W2:Y:S02]  /*6d7d0*/  LDL.LU R24, [R1+0xb20] ;  /* 0x000b200001187983 */ /* 0x000ea40000300800 */
[----:B------:R-:W2:Y:S02]  /*6d7e0*/  LDL.LU R25, [R1+0xb24] ;  /* 0x000b240001197983 */ /* 0x000ea40000300800 */
[----:B------:R-:W3:Y:S01]  /*6d7f0*/  LDL.LU R26, [R1+0xb28] ;  /* 0x000b2800011a7983 */ /* 0x000ee20000300800 */
[----:B------:R-:W3:Y:S01]  /*6d800*/  LDL.LU R27, [R1+0xb2c] ;  /* 0x000b2c00011b7983 */ /* 0x000ee20000300800 */
[----:B0-----:R-:W-:-:S02]  /*6d810*/  IMAD.MOV.U32 R16, RZ, RZ, R15 ;  /* 0x000000ffff107224 */ /* 0x001fc400078e000f */
[----:B------:R-:W-:-:S05]  /*6d820*/  IMAD.MOV.U32 R17, RZ, RZ, R14 ;  /* 0x000000ffff117224 */ /* 0x000fca00078e000e */
[----:B------:R4:W-:Y:S02]  /*6d830*/  STL.64 [R1+0x4010], R16 ;  /* 0x0040101001007387 */ /* 0x0009e40000100a00 */
[----:B----4-:R-:W-:Y:S02]  /*6d840*/  IMAD.MOV.U32 R16, RZ, RZ, R13 ;  /* 0x000000ffff107224 */ /* 0x010fe400078e000d */
[----:B------:R-:W-:Y:S01]  /*6d850*/  IMAD.MOV.U32 R17, RZ, RZ, R12 ;  /* 0x000000ffff117224 */ /* 0x000fe200078e000c */
[----:B---3--:R-:W-:Y:S01]  /*6d860*/  STL.64 [R1+0x3fc0], R26 ;  /* 0x003fc01a01007387 */ /* 0x008fe20000100a00 */
[----:B--2---:R0:W-:Y:S03]  /*6d870*/  STL.64 [R1+0x3fb8], R24 ;  /* 0x003fb81801007387 */ /* 0x0041e60000100a00 */
[----:B0-----:R-:W2:Y:S01]  /*6d880*/  LDL.LU R24, [R1+0xb50] ;  /* 0x000b500001187983 */ /* 0x001ea20000300800 */
[----:B------:R-:W2:Y:S02]  /*6d890*/  LDL.LU R25, [R1+0xb54] ;  /* 0x000b540001197983 */ /* 0x000ea40000300800 */
[----:B------:R-:W3:Y:S02]  /*6d8a0*/  LDL.LU R26, [R1+0xb58] ;  /* 0x000b5800011a7983 */ /* 0x000ee40000300800 */
[----:B------:R-:W3:Y:S01]  /*6d8b0*/  LDL.LU R27, [R1+0xb5c] ;  /* 0x000b5c00011b7983 */ /* 0x000ee20000300800 */
[----:B------:R-:W-:Y:S01]  /*6d8c0*/  STL.64 [R1+0x4038], R16 ;  /* 0x0040381001007387 */ /* 0x000fe20000100a00 */
[----:B------:R-:W4:Y:S02]  /*6d8d0*/  LDL.LU R12, [R1+0xbe0] ;  /* 0x000be000010c7983 */ /* 0x000f240000300800 */
[----:B------:R-:W4:Y:S02]  /*6d8e0*/  LDL.LU R13, [R1+0xbe4] ;  /* 0x000be400010d7983 */ /* 0x000f240000300800 */
[----:B------:R-:W2:Y:S01]  /*6d8f0*/  LDL.LU R14, [R1+0xbe8] ;  /* 0x000be800010e7983 */ /* 0x000ea20000300800 */
[----:B------:R-:W2:Y:S04]  /*6d900*/  LDL.LU R15, [R1+0xbec] ;  /* 0x000bec00010f7983 */ /* 0x000ea80000300800 */
[----:B--2---:R-:W-:Y:S01]  /*6d910*/  STL.64 [R1+0x4048], R14 ;  /* 0x0040480e01007387 */ /* 0x004fe20000100a00 */
[----:B----4-:R0:W-:Y:S03]  /*6d920*/  STL.64 [R1+0x4040], R12 ;  /* 0x0040400c01007387 */ /* 0x0101e60000100a00 */
[----:B0-----:R-:W2:Y:S01]  /*6d930*/  LDL.LU R12, [R1+0xc10] ;  /* 0x000c1000010c7983 */ /* 0x001ea20000300800 */
[----:B------:R-:W2:Y:S02]  /*6d940*/  LDL.LU R13, [R1+0xc14] ;  /* 0x000c1400010d7983 */ /* 0x000ea40000300800 */
[----:B------:R-:W4:Y:S02]  /*6d950*/  LDL.LU R14, [R1+0xc18] ;  /* 0x000c1800010e7983 */ /* 0x000f240000300800 */
[----:B------:R-:W4:Y:S02]  /*6d960*/  LDL.LU R15, [R1+0xc1c] ;  /* 0x000c1c00010f7983 */ /* 0x000f240000300800 */
[----:B----4-:R-:W-:Y:S01]  /*6d970*/  STL.64 [R1+0x4058], R14 ;  /* 0x0040580e01007387 */ /* 0x010fe20000100a00 */
[----:B--2---:R0:W-:Y:S02]  /*6d980*/  STL.64 [R1+0x4050], R12 ;  /* 0x0040500c01007387 */ /* 0x0041e40000100a00 */
[----:B------:R-:W2:Y:S02]  /*6d990*/  LDL.LU R4, [R1+0xc50] ;  /* 0x000c500001047983 */ /* 0x000ea40000300800 */
[----:B------:R-:W2:Y:S01]  /*6d9a0*/  LDL.LU R5, [R1+0xc54] ;  /* 0x000c540001057983 */ /* 0x000ea20000300800 */
[----:B------:R-:W4:Y:S01]  /*6d9b0*/  LDL.LU R6, [R1+0xc58] ;  /* 0x000c580001067983 */ /* 0x000f220000300800 */
[----:B------:R-:W4:Y:S02]  /*6d9c0*/  LDL.LU R7, [R1+0xc5c] ;  /* 0x000c5c0001077983 */ /* 0x000f240000300800 */
[----:B0-----:R-:W-:-:S02]  /*6d9d0*/  IMAD.MOV.U32 R12, RZ, RZ, R22 ;  /* 0x000000ffff0c7224 */ /* 0x001fc400078e0016 */
[----:B------:R-:W-:Y:S01]  /*6d9e0*/  IMAD.MOV.U32 R13, RZ, RZ, R19 ;  /* 0x000000ffff0d7224 */ /* 0x000fe200078e0013 */
[----:B----4-:R-:W-:Y:S01]  /*6d9f0*/  STL.64 [R1+0x4080], R6 ;  /* 0x0040800601007387 */ /* 0x010fe20000100a00 */
[----:B--2---:R-:W-:Y:S03]  /*6da00*/  STL.64 [R1+0x4078], R4 ;  /* 0x0040780401007387 */ /* 0x004fe60000100a00 */
[----:B------:R0:W-:Y:S02]  /*6da10*/  STL.64 [R1+0x4068], R12 ;  /* 0x0040680c01007387 */ /* 0x0001e40000100a00 */
[----:B0-----:R-:W2:Y:S04]  /*6da20*/  LDL.64 R12, [R1+0x720] ;  /* 0x00072000010c7983 */ /* 0x001ea80000100a00 */
[----:B--2---:R0:W-:Y:S04]  /*6da30*/  STL.64 [R1+0x4088], R12 ;  /* 0x0040880c01007387 */ /* 0x0041e80000100a00 */
[----:B0-----:R-:W2:Y:S01]  /*6da40*/  LDL.LU R12, [R1+0xc70] ;  /* 0x000c7000010c7983 */ /* 0x001ea20000300800 */
[----:B------:R-:W2:Y:S02]  /*6da50*/  LDL.LU R13, [R1+0xc74] ;  /* 0x000c7400010d7983 */ /* 0x000ea40000300800 */
[----:B------:R-:W2:Y:S02]  /*6da60*/  LDL.LU R14, [R1+0xc78] ;  /* 0x000c7800010e7983 */ /* 0x000ea40000300800 */
[----:B------:R-:W2:Y:S01]  /*6da70*/  LDL.LU R15, [R1+0xc7c] ;  /* 0x000c7c00010f7983 */ /* 0x000ea20000300800 */
[----:B------:R-:W4:Y:S01]  /*6da80*/  LDL.64 R16, [R1+0x700] ;  /* 0x0007000001107983 */ /* 0x000f220000100a00 */
[----:B------:R-:W-:-:S03]  /*6da90*/  IMAD.MOV.U32 R4, RZ, RZ, R18 ;  /* 0x000000ffff047224 */ /* 0x000fc600078e0012 */
[----:B----4-:R0:W-:Y:S04]  /*6daa0*/  STL.64 [R1+0x4060], R16 ;  /* 0x0040601001007387 */ /* 0x0101e80000100a00 */
[----:B0-----:R-:W4:Y:S01]  /*6dab0*/  LDL.LU R16, [R1+0xc30] ;  /* 0x000c300001107983 */ /* 0x001f220000300800 */
[----:B------:R-:W4:Y:S02]  /*6dac0*/  LDL.LU R17, [R1+0xc34] ;  /* 0x000c340001117983 */ /* 0x000f240000300800 */
[----:B------:R-:W4:Y:S02]  /*6dad0*/  LDL.LU R18, [R1+0xc38] ;  /* 0x000c380001127983 */ /* 0x000f240000300800 */
[----:B------:R-:W4:Y:S01]  /*6dae0*/  LDL.LU R19, [R1+0xc3c] ;  /* 0x000c3c0001137983 */ /* 0x000f220000300800 */
[----:B---3--:R-:W-:Y:S01]  /*6daf0*/  STL.64 [R1+0x3fd8], R26 ;  /* 0x003fd81a01007387 */ /* 0x008fe20000100a00 */
[----:B------:R0:W-:Y:S03]  /*6db00*/  STL.64 [R1+0x3fd0], R24 ;  /* 0x003fd01801007387 */ /* 0x0001e60000100a00 */
        /* <DEDUP_REMOVED lines=9> */
[----:B------:R-:W3:Y:S02]  /*6dba0*/  LDL.LU R27, [R1+0xb8c] ;  /* 0x000b8c00011b7983 */ /* 0x000ee40000300800 */
[----:B------:R-:W-:-:S07]  /*6dbb0*/  IMAD.MOV.U32 R5, RZ, RZ, R3 ;  /* 0x000000ffff057224 */ /* 0x000fce00078e0003 */
[C---:B------:R-:W-:Y:S01]  /*6dbc0*/  HMMA.16816.F32.BF16 R4, R8.reuse, R4, R12 ;  /* 0x000000040804723c */ /* 0x040fe2000004180c */
        /* <DEDUP_REMOVED lines=12> */
[----:B------:R-:W3:Y:S01]  /*6dc90*/  LDL.64 R20, [R1+0x780] ;  /* 0x0007800001147983 */ /* 0x000ee20000100a00 */
[----:B------:R-:W2:Y:S02]  /*6dca0*/  LDL.LU.64 R12, [R1+0x4088] ;  /* 0x00408800010c7983 */ /* 0x000ea40000300a00 */
[----:B------:R-:W-:Y:S02]  /*6dcb0*/  STL.64 [R1+0x1650], R4 ;  /* 0x0016500401007387 */ /* 0x000fe40000100a00 */
[----:B------:R0:W-:Y:S02]  /*6dcc0*/  STL.64 [R1+0x1658], R6 ;  /* 0x0016580601007387 */ /* 0x0001e40000100a00 */
[----:B0-----:R-:W2:Y:S01]  /*6dcd0*/  LDL.LU.64 R6, [R1+0x4080] ;  /* 0x0040800001067983 */ /* 0x001ea20000300a00 */
[----:B------:R-:W2:Y:S02]  /*6dce0*/  LDL.LU.64 R4, [R1+0x4078] ;  /* 0x0040780001047983 */ /* 0x000ea40000300a00 */
        /* <DEDUP_REMOVED lines=8> */
[----:B------:R-:W4:Y:S02]  /*6dd70*/  LDL.LU.64 R12, [R1+0x4068] ;  /* 0x00406800010c7983 */ /* 0x000f240000300a00 */
[C---:B----4-:R-:W-:Y:S02]  /*6dd80*/  HMMA.16816.F32.BF16 R12, R8.reuse, R12, R16 ;  /* 0x0000000c080c723c */ /* 0x050fe40000041810 */
[----:B------:R-:W4:Y:S11]  /*6dd90*/  LDL.LU.64 R16, [R1+0x4060] ;  /* 0x0040600001107983 */ /* 0x000f360000300a00 */
[----:B------:R-:W-:Y:S10]  /*6dda0*/  @!UPT UIADD3 URZ, URZ, URZ, URZ ;  /* 0x0000003f3f3ff290 */ /* 0x000ff4000fffe03f */
        /* <DEDUP_REMOVED lines=13> */
[----:B------:R-:W4:Y:S01]  /*6de80*/  LDL.LU.64 R16, [R1+0x4038] ;  /* 0x0040380001107983 */ /* 0x000f220000300a00 */
[----:B--2---:R-:W-:Y:S03]  /*6de90*/  HMMA.16816.F32.BF16 R8, R8, R4, R12 ;  /* 0x000000040808723c */ /* 0x004fe6000004180c */
[----:B------:R-:W4:Y:S01]  /*6dea0*/  LDL.LU.64 R14, [R1+0x4030] ;  /* 0x00403000010e7983 */ /* 0x000f220000300a00 */
[----:B------:R-:W4:Y:S11]  /*6deb0*/  LDL.LU.64 R12, [R1+0x4028] ;  /* 0x00402800010c7983 */ /* 0x000f360000300a00 */
[----:B------:R-:W-:Y:S08]  /*6dec0*/  @!UPT UIADD3 URZ, URZ, URZ, URZ ;  /* 0x0000003f3f3ff290 */ /* 0x000ff0000fffe03f */
[----:B------:R0:W-:Y:S01]  /*6ded0*/  STL.64 [R1+0x1610], R8 ;  /* 0x0016100801007387 */ /* 0x0001e20000100a00 */
[----:B------:R1:W-:Y:S03]  /*6dee0*/  STL.64 [R1+0x1618], R10 ;  /* 0x0016180a01007387 */ /* 0x0003e60000100a00 */
[----:B0-----:R-:W2:Y:S01]  /*6def0*/  LDL.LU R8, [R1+0xb30] ;  /* 0x000b300001087983 */ /* 0x001ea20000300800 */
[----:B------:R-:W2:Y:S02]  /*6df00*/  LDL.LU R9, [R1+0xb34] ;  /* 0x000b340001097983 */ /* 0x000ea40000300800 */
[----:B-1----:R-:W2:Y:S02]  /*6df10*/  LDL.LU R10, [R1+0xb38] ;  /* 0x000b3800010a7983 */ /* 0x002ea40000300800 */
[----:B------:R-:W2:Y:S01]  /*6df20*/  LDL.LU R11, [R1+0xb3c] ;  /* 0x000b3c00010b7983 */ /* 0x000ea20000300800 */
[----:B------:R-:W-:Y:S01]  /*6df30*/  STL.64 [R1+0x3f60], R4 ;  /* 0x003f600401007387 */ /* 0x000fe20000100a00 */
[C---:B----4-:R-:W-:Y:S03]  /*6df40*/  HMMA.16816.F32.BF16 R16, R12.reuse, R16, R24 ;  /* 0x000000100c10723c */ /* 0x050fe60000041818 */
[----:B------:R-:W4:Y:S01]  /*6df50*/  LDL.LU.64 R26, [R1+0x4020] ;  /* 0x00402000011a7983 */ /* 0x000f220000300a00 */
[----:B------:R-:W4:Y:S11]  /*6df60*/  LDL.LU.64 R24, [R1+0x4018] ;  /* 0x0040180001187983 */ /* 0x000f360000300a00 */
[----:B------:R-:W-:Y:S08]  /*6df70*/  @!UPT UIADD3 URZ, URZ, URZ, URZ ;  /* 0x0000003f3f3ff290 */ /* 0x000ff0000fffe03f */
        /* <DEDUP_REMOVED lines=10> */
[C---:B----4-:R-:W-:Y:S01]  /*6e020*/  HMMA.16816.F32.BF16 R24, R12.reuse, R16, R24 ;  /* 0x000000100c18723c */ /* 0x050fe20000041818 */
[----:B------:R-:W-:Y:S02]  /*6e030*/  IMAD.MOV.U32 R3, RZ, RZ, R16 ;  /* 0x000000ffff037224 */ /* 0x000fe400078e0010 */
[----:B------:R-:W-:Y:S11]  /*6e040*/  IMAD.MOV.U32 R2, RZ, RZ, R17 ;  /* 0x000000ffff027224 */ /* 0x000ff600078e0011 */
[----:B------:R-:W-:Y:S09]  /*6e050*/  @!UPT UIADD3 URZ, URZ, URZ, URZ ;  /* 0x0000003f3f3ff290 */ /* 0x000ff2000fffe03f */
[----:B------:R-:W-:Y:S01]  /*6e060*/  STL.64 [R1+0x17e0], R24 ;  /* 0x0017e01801007387 */ /* 0x000fe20000100a00 */
[----:B------:R0:W-:Y:S03]  /*6e070*/  STL.64 [R1+0x17e8], R26 ;  /* 0x0017e81a01007387 */ /* 0x0001e60000100a00 */
[----:B0-----:R-:W4:Y:S01]  /*6e080*/  LDL.LU.64 R26, [R1+0x3ff0] ;  /* 0x003ff000011a7983 */ /* 0x001f220000300a00 */
[----:B------:R-:W4:Y:S02]  /*6e090*/  LDL.LU.64 R24, [R1+0x3fe8] ;  /* 0x003fe80001187983 */ /* 0x000f240000300a00 */
[----:B------:R-:W4:Y:S02]  /*6e0a0*/  LDL.LU.64 R16, [R1+0x3fe0] ;  /* 0x003fe00001107983 */ /* 0x000f240000300a00 */
        /* <DEDUP_REMOVED lines=10> */
[----:B------:R-:W3:Y:S01]  /*6e150*/  LDL.LU.64 R26, [R1+0x3fc0] ;  /* 0x003fc000011a7983 */ /* 0x000ee20000300a00 */
[----:B------:R-:W3:Y:S11]  /*6e160*/  LDL.LU.64 R24, [R1+0x3fb8] ;  /* 0x003fb80001187983 */ /* 0x000ef60000300a00 */
[----:B------:R-:W-:Y:S10]  /*6e170*/  @!UPT UIADD3 URZ, URZ, URZ, URZ ;  /* 0x0000003f3f3ff290 */ /* 0x000ff4000fffe03f */
[----:B------:R0:W-:Y:S01]  /*6e180*/  STL.64 [R1+0x17c0], R16 ;  /* 0x0017c01001007387 */ /* 0x0001e20000100a00 */
[----:B------:R-:W-:Y:S03]  /*6e190*/  STL.64 [R1+0x17c8], R18 ;  /* 0x0017c81201007387 */ /* 0x000fe60000100a00 */
[----:B0-----:R-:W2:Y:S02]  /*6e1a0*/  LDL.LU.64 R16, [R1+0x3fb0] ;  /* 0x003fb00001107983 */ /* 0x001ea40000300a00 */
[C---:B--2---:R-:W-:Y:S02]  /*6e1b0*/  HMMA.16816.F32.BF16 R8, R12.reuse, R16, R8 ;  /* 0x000000100c08723c */ /* 0x044fe40000041808 */
[----:B------:R0:W-:Y:S04]  /*6e1c0*/  STL.64 [R1+0x3f20], R16 ;  /* 0x003f201001007387 */ /* 0x0001e80000100a00 */
[----:B0-----:R-:W2:Y:S11]  /*6e1d0*/  LDL.LU R16, [R1+0xb00] ;  /* 0x000b000001107983 */ /* 0x001eb60000300800 */
[----:B------:R-:W-:Y:S06]  /*6e1e0*/  @!UPT UIADD3 URZ, URZ, URZ, URZ ;  /* 0x0000003f3f3ff290 */ /* 0x000fec000fffe03f */
[----:B------:R-:W-:Y:S01]  /*6e1f0*/  STL.64 [R1+0x17b0], R8 ;  /* 0x0017b00801007387 */ /* 0x000fe20000100a00 */
[----:B------:R-:W-:Y:S02]  /*6e200*/  STL.64 [R1+0x17b8], R10 ;  /* 0x0017b80a01007387 */ /* 0x000fe40000100a00 */
[----:B------:R-:W0:Y:S01]  /*6e210*/  LDSM.16.MT88.4 R8, [R0+0x8000] ;  /* 0x008000000008783b */ /* 0x000e220000004200 */
[----:B---3--:R-:W-:Y:S01]  /*6e220*/  HMMA.16816.F32.BF16 R24, R12, R20, R24 ;  /* 0x000000140c18723c */ /* 0x008fe20000041818 */
[----:B------:R-:W2:Y:S02]  /*6e230*/  LDL.LU R17, [R1+0xb04] ;  /* 0x000b040001117983 */ /* 0x000ea40000300800 */
[----:B------:R-:W2:Y:S02]  /*6e240*/  LDL.LU R18, [R1+0xb08] ;  /* 0x000b080001127983 */ /* 0x000ea40000300800 */
[----:B------:R-:W2:Y:S01]  /*6e250*/  LDL.LU R19, [R1+0xb0c] ;  /* 0x000b0c0001137983 */ /* 0x000ea20000300800 */
[----:B0-----:R-:W-:Y:S01]  /*6e260*/  STL.64 [R1+0x3e10], R10 ;  /* 0x003e100a01007387 */ /* 0x001fe20000100a00 */
[----:B------:R0:W-:Y:S02]  /*6e270*/  STL.64 [R1+0x3e08], R8 ;  /* 0x003e080801007387 */ /* 0x0001e40000100a00 */
[----:B0-----:R-:W-:-:S02]  /*6e280*/  IMAD.MOV.U32 R8, RZ, RZ, R23 ;  /* 0x000000ffff087224 */ /* 0x001fc400078e0017 */
[----:B------:R-:W-:-:S05]  /*6e290*/  IMAD.MOV.U32 R9, RZ, RZ, R22 ;  /* 0x000000ffff097224 */ /* 0x000fca00078e0016 */
[----:B------:R0:W-:Y:S04]  /*6e2a0*/  STL.64 [R1+0x3f98], R8 ;  /* 0x003f980801007387 */ /* 0x0001e80000100a00 */
[----:B0-----:R-:W3:Y:S03]  /*6e2b0*/  LDL.64 R8, [R1+0x760] ;  /* 0x0007600001087983 */ /* 0x001ee60000100a00 */
[----:B------:R0:W-:Y:S02]  /*6e2c0*/  STL.64 [R1+0x17a0], R24 ;  /* 0x0017a01801007387 */ /* 0x0001e40000100a00 */
[----:B------:R1:W-:Y:S01]  /*6e2d0*/  STL.64 [R1+0x17a8], R26 ;  /* 0x0017a81a01007387 */ /* 0x0003e20000100a00 */
[----:B0-----:R-:W2:Y:S01]  /*6e2e0*/  LDL.LU.64 R24, [R1+0x3fa8] ;  /* 0x003fa80001187983 */ /* 0x001ea20000300a00 */
[----:B-1----:R-:W-:-:S02]  /*6e2f0*/  IMAD.MOV.U32 R27, RZ, RZ, R20 ;  /* 0x000000ffff1b7224 */ /* 0x002fc400078e0014 */
[----:B------:R-:W-:Y:S02]  /*6e300*/  IMAD.MOV.U32 R26, RZ, RZ, R21 ;  /* 0x000000ffff1a7224 */ /* 0x000fe400078e0015 */
[----:B------:R-:W4:Y:S01]  /*6e310*/  LDL.LU.64 R20, [R1+0x3fa0] ;  /* 0x003fa00001147983 */ /* 0x000f220000300a00 */
[----:B--2---:R-:W-:Y:S11]  /*6e320*/  HMMA.16816.F32.BF16 R16, R12, R24, R16 ;  /* 0x000000180c10723c */ /* 0x004ff60000041810 */
[----:B------:R-:W-:Y:S11]  /*6e330*/  @!UPT UIADD3 URZ, URZ, URZ, URZ ;  /* 0x0000003f3f3ff290 */ /* 0x000ff6000fffe03f */
[----:B------:R-:W-:Y:S01]  /*6e340*/  @!UPT UIADD3 URZ, URZ, URZ, URZ ;  /* 0x0000003f3f3ff290 */ /* 0x000fe2000fffe03f */
[----:B------:R0:W-:Y:S01]  /*6e350*/  STL.64 [R1+0x1790], R16 ;  /* 0x0017901001007387 */ /* 0x0001e20000100a00 */
[----:B------:R-:W-:Y:S03]  /*6e360*/  STL.64 [R1+0x1798], R18 ;  /* 0x0017981201007387 */ /* 0x000fe60000100a00 */
[----:B0-----:R-:W2:Y:S04]  /*6e370*/  LDL.64 R16, [R1+0x710] ;  /* 0x0007100001107983 */ /* 0x001ea80000100a00 */
[----:B--2---:R0:W-:Y:S02]  /*6e380*/  STL.64 [R1+0x3f68], R16 ;  /* 0x003f681001007387 */ /* 0x0041e40000100a00 */
[----:B0-----:R-:W-:-:S02]  /*6e390*/  IMAD.MOV.U32 R16, RZ, RZ, R7 ;  /* 0x000000ffff107224 */ /* 0x001fc400078e0007 */
[----:B------:R-:W-:-:S05]  /*6e3a0*/  IMAD.MOV.U32 R17, RZ, RZ, R6 ;  /* 0x000000ffff117224 */ /* 0x000fca00078e0006 */
[----:B------:R0:W-:Y:S04]  /*6e3b0*/  STL.64 [R1+0x3f80], R16 ;  /* 0x003f801001007387 */ /* 0x0001e80000100a00 */
[----:B0-----:R-:W3:Y:S01]  /*6e3c0*/  LDL.LU R16, [R1+0x8e0] ;  /* 0x0008e00001107983 */ /* 0x001ee20000300800 */
[----:B------:R-:W3:Y:S02]  /*6e3d0*/  LDL.LU R17, [R1+0x8e4] ;  /* 0x0008e40001117983 */ /* 0x000ee40000300800 */
[----:B------:R-:W3:Y:S02]  /*6e3e0*/  LDL.LU R18, [R1+0x8e8] ;  /* 0x0008e80001127983 */ /* 0x000ee40000300800 */
[----:B------:R-:W3:Y:S01]  /*6e3f0*/  LDL.LU R19, [R1+0x8ec] ;  /* 0x0008ec0001137983 */ /* 0x000ee20000300800 */
[----:B------:R-:W-:Y:S01]  /*6e400*/  STL.64 [R1+0x3eb0], R24 ;  /* 0x003eb01801007387 */ /* 0x000fe20000100a00 */
[----:B---3--:R-:W-:Y:S11]  /*6e410*/  HMMA.16816.F32.BF16 R16, R12, R8, R16 ;  /* 0x000000080c10723c */ /* 0x008ff60000041810 */
[----:B------:R-:W-:Y:S11]  /*6e420*/  @!UPT UIADD3 URZ, URZ, URZ, URZ ;  /* 0x0000003f3f3ff290 */ /* 0x000ff6000fffe03f */
[----:B------:R-:W-:Y:S01]  /*6e430*/  @!UPT UIADD3 URZ, URZ, URZ, URZ ;  /* 0x0000003f3f3ff290 */ /* 0x000fe2000fffe03f */
[----:B------:R0:W-:Y:S01]  /*6e440*/  STL.64 [R1+0x1780], R16 ;  /* 0x0017801001007387 */ /* 0x0001e20000100a00 */
[----:B------:R1:W-:Y:S03]  /*6e450*/  STL.64 [R1+0x1788], R18 ;  /* 0x0017881201007387 */ /* 0x0003e60000100a00 */
[----:B0-----:R-:W2:Y:S01]  /*6e460*/  LDL.LU R16, [R1+0x8b0] ;  /* 0x0008b00001107983 */ /* 0x001ea20000300800 */
[----:B------:R-:W2:Y:S02]  /*6e470*/  LDL.LU R17, [R1+0x8b4] ;  /* 0x0008b40001117983 */ /* 0x000ea40000300800 */
[----:B-1----:R-:W3:Y:S02]  /*6e480*/  LDL.LU R18, [R1+0x8b8] ;  /* 0x0008b80001127983 */ /* 0x002ee40000300800 */
[----:B------:R-:W3:Y:S02]  /*6e490*/  LDL.LU R19, [R1+0x8bc] ;  /* 0x0008bc0001137983 */ /* 0x000ee40000300800 */
[----:B------:R-:W-:-:S02]  /*6e4a0*/  IMAD.MOV.U32 R25, RZ, RZ, R8 ;  /* 0x000000ffff197224 */ /* 0x000fc400078e0008 */
[----:B------:R-:W-:Y:S01]  /*6e4b0*/  IMAD.MOV.U32 R24, RZ, RZ, R9 ;  /* 0x000000ffff187224 */ /* 0x000fe200078e0009 */
[----:B------:R-:W4:Y:S01]  /*6e4c0*/  LDL.LU R8, [R1+0x8c0] ;  /* 0x0008c00001087983 */ /* 0x000f220000300800 */
[----:B------:R-:W4:Y:S02]  /*6e4d0*/  LDL.LU R9, [R1+0x8c4] ;  /* 0x0008c40001097983 */ /* 0x000f240000300800 */
[----:B------:R-:W4:Y:S02]  /*6e4e0*/  LDL.LU R10, [R1+0x8c8] ;  /* 0x0008c800010a7983 */ /* 0x000f240000300800 */
[----:B------:R-:W4:Y:S01]  /*6e4f0*/  LDL.LU R11, [R1+0x8cc] ;  /* 0x0008cc00010b7983 */ /* 0x000f220000300800 */
[----:B---3--:R-:W-:Y:S01]  /*6e500*/  STL.64 [R1+0x3f90], R18 ;  /* 0x003f901201007387 */ /* 0x008fe20000100a00 */
[----:B--2---:R0:W-:Y:S03]  /*6e510*/  STL.64 [R1+0x3f88], R16 ;  /* 0x003f881001007387 */ /* 0x0041e60000100a00 */
[----:B0-----:R-:W2:Y:S01]  /*6e520*/  LDL.64 R16, [R1+0x740] ;  /* 0x0007400001107983 */ /* 0x001ea20000100a00 */
[----:B------:R-:W-:Y:S02]  /*6e530*/  STL.64 [R1+0x3ed0], R26 ;  /* 0x003ed01a01007387 */ /* 0x000fe40000100a00 */
[----:B------:R0:W-:Y:S02]  /*6e540*/  STL.64 [R1+0x3ec8], R24 ;  /* 0x003ec81801007387 */ /* 0x0001e40000100a00 */
[----:B0-----:R-:W3:Y:S01]  /*6e550*/  LDL.LU R24, [R1+0x8d0] ;  /* 0x0008d00001187983 */ /* 0x001ee20000300800 */
[----:B------:R-:W3:Y:S02]  /*6e560*/  LDL.LU R25, [R1+0x8d4] ;  /* 0x0008d40001197983 */ /* 0x000ee40000300800 */
[----:B------:R-:W3:Y:S02]  /*6e570*/  LDL.LU R26, [R1+0x8d8] ;  /* 0x0008d800011a7983 */ /* 0x000ee40000300800 */
[----:B------:R-:W3:Y:S01]  /*6e580*/  LDL.LU R27, [R1+0x8dc] ;  /* 0x0008dc00011b7983 */ /* 0x000ee20000300800 */
[----:B----4-:R0:W-:Y:S01]  /*6e590*/  STL.64 [R1+0x3f38], R20 ;  /* 0x003f381401007387 */ /* 0x0101e20000100a00 */
[C---:B---3--:R-:W-:Y:S03]  /*6e5a0*/  HMMA.16816.F32.BF16 R24, R12.reuse, R20, R24 ;  /* 0x000000140c18723c */ /* 0x048fe60000041818 */
[----:B0-----:R-:W3:Y:S11]  /*6e5b0*/  LDL.LU R20, [R1+0x890] ;  /* 0x0008900001147983 */ /* 0x001ef60000300800 */
[----:B------:R-:W-:Y:S09]  /*6e5c0*/  @!UPT UIADD3 URZ, URZ, URZ, URZ ;  /* 0x0000003f3f3ff290 */ /* 0x000ff2000fffe03f */
[----:B------:R-:W-:Y:S01]  /*6e5d0*/  STL.64 [R1+0x1770], R24 ;  /* 0x0017701801007387 */ /* 0x000fe20000100a00 */
[----:B------:R-:W-:Y:S02]  /*6e5e0*/  STL.64 [R1+0x1778], R26 ;  /* 0x0017781a01007387 */ /* 0x000fe40000100a00 */
[----:B------:R-:W3:Y:S02]  /*6e5f0*/  LDL.LU R21, [R1+0x894] ;  /* 0x0008940001157983 */ /* 0x000ee40000300800 */
[----:B------:R-:W4:Y:S01]  /*6e600*/  LDL.LU R22, [R1+0x898] ;  /* 0x0008980001167983 */ /* 0x000f220000300800 */
[----:B------:R-:W4:Y:S01]  /*6e610*/  LDL.LU R23, [R1+0x89c] ;  /* 0x00089c0001177983 */ /* 0x000f220000300800 */
[----:B--2---:R-:W-:Y:S03]  /*6e620*/  HMMA.16816.F32.BF16 R8, R12, R16, R8 ;  /* 0x000000100c08723c */ /* 0x004fe60000041808 */
        /* <DEDUP_REMOVED lines=8> */
[----:B------:R-:W4:Y:S02]  /*6e6b0*/  LDL.LU R26, [R1+0x6b8] ;  /* 0x0006b800011a7983 */ /* 0x000f240000300800 */
[----:B------:R-:W4:Y:S02]  /*6e6c0*/  LDL.LU R27, [R1+0x6bc] ;  /* 0x0006bc00011b7983 */ /* 0x000f240000300800 */
[----:B----4-:R-:W-:Y:S01]  /*6e6d0*/  STL.64 [R1+0x3ee0], R26 ;  /* 0x003ee01a01007387 */ /* 0x010fe20000100a00 */
[----:B---3--:R0:W-:Y:S02]  /*6e6e0*/  STL.64 [R1+0x3ed8], R24 ;  /* 0x003ed81801007387 */ /* 0x0081e40000100a00 */
[----:B0-----:R-:W-:-:S02]  /*6e6f0*/  IMAD.MOV.U32 R24, RZ, RZ, R5 ;  /* 0x000000ffff187224 */ /* 0x001fc400078e0005 */
[----:B------:R-:W-:Y:S02]  /*6e700*/  IMAD.MOV.U32 R25, RZ, RZ, R4 ;  /* 0x000000ffff197224 */ /* 0x000fe400078e0004 */
[----:B------:R-:W3:Y:S01]  /*6e710*/  LDL.LU R4, [R1+0x880] ;  /* 0x0008800001047983 */ /* 0x000ee20000300800 */
[----:B------:R-:W3:Y:S02]  /*6e720*/  LDL.LU R5, [R1+0x884] ;  /* 0x0008840001057983 */ /* 0x000ee40000300800 */
[----:B------:R-:W3:Y:S02]  /*6e730*/  LDL.LU R6, [R1+0x888] ;  /* 0x0008880001067983 */ /* 0x000ee40000300800 */
[----:B------:R-:W3:Y:S01]  /*6e740*/  LDL.LU R7, [R1+0x88c] ;  /* 0x00088c0001077983 */ /* 0x000ee20000300800 */
[----:B------:R0:W-:Y:S04]  /*6e750*/  STL.64 [R1+0x3ef8], R24 ;  /* 0x003ef81801007387 */ /* 0x0001e80000100a00 */
[----:B0-----:R-:W4:Y:S01]  /*6e760*/  LDL.64 R24, [R1+0x730] ;  /* 0x0007300001187983 */ /* 0x001f220000100a00 */
[----:B------:R0:W-:Y:S02]  /*6e770*/  STL.64 [R1+0x1760], R8 ;  /* 0x0017600801007387 */ /* 0x0001e40000100a00 */
[----:B------:R1:W-:Y:S01]  /*6e780*/  STL.64 [R1+0x1768], R10 ;  /* 0x0017680a01007387 */ /* 0x0003e20000100a00 */
        /* <DEDUP_REMOVED lines=21> */
[----:B------:R0:W-:Y:S01]  /*6e8e0*/  STL.64 [R1+0x1730], R20 ;  /* 0x0017301401007387 */ /* 0x0001e20000100a00 */
[----:B------:R1:W-:Y:S03]  /*6e8f0*/  STL.64 [R1+0x1738], R22 ;  /* 0x0017381601007387 */ /* 0x0003e60000100a00 */
[----:B0-----:R-:W2:Y:S01]  /*6e900*/  LDL.LU R20, [R1+0x860] ;  /* 0x0008600001147983 */ /* 0x001ea20000300800 */
[----:B------:R-:W2:Y:S02]  /*6e910*/  LDL.LU R21, [R1+0x864] ;  /* 0x0008640001157983 */ /* 0x000ea40000300800 */
[----:B-1----:R-:W4:Y:S02]  /*6e920*/  LDL.LU R22, [R1+0x868] ;  /* 0x0008680001167983 */ /* 0x002f240000300800 */
[----:B------:R-:W4:Y:S02]  /*6e930*/  LDL.LU R23, [R1+0x86c] ;  /* 0x00086c0001177983 */ /* 0x000f240000300800 */
[----:B------:R-:W-:-:S02]  /*6e940*/  IMAD.MOV.U32 R27, RZ, RZ, R16 ;  /* 0x000000ffff1b7224 */ /* 0x000fc400078e0010 */
[----:B------:R-:W-:Y:S01]  /*6e950*/  IMAD.MOV.U32 R26, RZ, RZ, R17 ;  /* 0x000000ffff1a7224 */ /* 0x000fe200078e0011 */
[----:B---3--:R-:W-:Y:S01]  /*6e960*/  HMMA.16816.F32.BF16 R4, R12, R8, R4 ;  /* 0x000000080c04723c */ /* 0x008fe20000041804 */
        /* <DEDUP_REMOVED lines=10> */
[----:B------:R-:W-:-:S02]  /*6ea10*/  IMAD.MOV.U32 R29, RZ, RZ, R24 ;  /* 0x000000ffff1d7224 */ /* 0x000fc400078e0018 */
[----:B------:R-:W-:Y:S02]  /*6ea20*/  IMAD.MOV.U32 R28, RZ, RZ, R25 ;  /* 0x000000ffff1c7224 */ /* 0x000fe400078e0019 */
[----:B------:R-:W-:Y:S02]  /*6ea30*/  IMAD.MOV.U32 R24, RZ, RZ, R3 ;  /* 0x000000ffff187224 */ /* 0x000fe400078e0003 */
[----:B------:R-:W-:Y:S01]  /*6ea40*/  IMAD.MOV.U32 R25, RZ, RZ, R2 ;  /* 0x000000ffff197224 */ /* 0x000fe200078e0002 */
[----:B----4-:R-:W-:Y:S01]  /*6ea50*/  STL.64 [R1+0x3f30], R18 ;  /* 0x003f301201007387 */ /* 0x010fe20000100a00 */
[----:B---3--:R0:W-:Y:S03]  /*6ea60*/  STL.64 [R1+0x3f28], R16 ;  /* 0x003f281001007387 */ /* 0x0081e60000100a00 */
[----:B0-----:R-:W3:Y:S01]  /*6ea70*/  LDL.64 R16, [R1+0x7e0] ;  /* 0x0007e00001107983 */ /* 0x001ee20000100a00 */
[----:B------:R-:W-:Y:S02]  /*6ea80*/  STL.64 [R1+0x3f18], R26 ;  /* 0x003f181a01007387 */ /* 0x000fe40000100a00 */
[----:B------:R0:W-:Y:S02]  /*6ea90*/  STL.64 [R1+0x3f10], R24 ;  /* 0x003f101801007387 */ /* 0x0001e40000100a00 */
[----:B0-----:R-:W4:Y:S01]  /*6eaa0*/  LDL.64 R24, [R1+0x7d0] ;  /* 0x0007d00001187983 */ /* 0x001f220000100a00 */
[----:B------:R0:W-:Y:S02]  /*6eab0*/  STL.64 [R1+0x1740], R4 ;  /* 0x0017400401007387 */ /* 0x0001e40000100a00 */
[----:B------:R1:W-:Y:S01]  /*6eac0*/  STL.64 [R1+0x1748], R6 ;  /* 0x0017480601007387 */ /* 0x0003e20000100a00 */
[----:B0-----:R-:W2:Y:S01]  /*6ead0*/  LDL.LU.64 R4, [R1+0x3f60] ;  /* 0x003f600001047983 */ /* 0x001ea20000300a00 */
[----:B------:R-:W-:Y:S01]  /*6eae0*/  STL.64 [R1+0x3e20], R8 ;  /* 0x003e200801007387 */ /* 0x000fe20000100a00 */
[----:B--2---:R-:W-:Y:S02]  /*6eaf0*/  HMMA.16816.F32.BF16 R12, R12, R4, R20 ;  /* 0x000000040c0c723c */ /* 0x004fe40000041814 */
[----:B------:R-:W3:Y:S01]  /*6eb00*/  LDL.LU.64 R22, [R1+0x3f58] ;  /* 0x003f580001167983 */ /* 0x000ee20000300a00 */
[----:B------:R-:W3:Y:S02]  /*6eb10*/  LDL.LU.64 R20, [R1+0x3f50] ;  /* 0x003f500001147983 */ /* 0x000ee40000300a00 */
[----:B------:R-:W-:-:S02]  /*6eb20*/  IMAD.MOV.U32 R3, RZ, RZ, R4 ;  /* 0x000000ffff037224 */ /* 0x000fc400078e0004 */
[----:B------:R-:W-:Y:S11]  /*6eb30*/  IMAD.MOV.U32 R2, RZ, RZ, R5 ;  /* 0x000000ffff027224 */ /* 0x000ff600078e0005 */
[----:B------:R-:W-:Y:S05]  /*6eb40*/  @!UPT UIADD3 URZ, URZ, URZ, URZ ;  /* 0x0000003f3f3ff290 */ /* 0x000fea000fffe03f */
[----:B------:R0:W-:Y:S01]  /*6eb50*/  STL.64 [R1+0x1720], R12 ;  /* 0x0017200c01007387 */ /* 0x0001e20000100a00 */
[----:B------:R2:W-:Y:S02]  /*6eb60*/  STL.64 [R1+0x1728], R14 ;  /* 0x0017280e01007387 */ /* 0x0005e40000100a00 */
[----:B-1----:R-:W3:Y:S02]  /*6eb70*/  LDL.LU.64 R6, [R1+0x3f48] ;  /* 0x003f480001067983 */ /* 0x002ee40000300a00 */
[----:B------:R-:W3:Y:S01]  /*6eb80*/  LDL.LU.64 R4, [R1+0x3f40] ;  /* 0x003f400001047983 */ /* 0x000ee20000300a00 */
[----:B0-----:R-:W3:Y:S01]  /*6eb90*/  LDL.LU R12, [R1+0x6a0] ;  /* 0x0006a000010c7983 */ /* 0x001ee20000300800 */
[----:B------:R-:W3:Y:S02]  /*6eba0*/  LDL.LU R13, [R1+0x6a4] ;  /* 0x0006a400010d7983 */ /* 0x000ee40000300800 */
[----:B--2---:R-:W2:Y:S02]  /*6ebb0*/  LDL.LU R14, [R1+0x6a8] ;  /* 0x0006a800010e7983 */ /* 0x004ea40000300800 */
[----:B------:R-:W2:Y:S02]  /*6ebc0*/  LDL.LU R15, [R1+0x6ac] ;  /* 0x0006ac00010f7983 */ /* 0x000ea40000300800 */
[----:B--2---:R-:W-:Y:S01]  /*6ebd0*/  STL.64 [R1+0x3ef0], R14 ;  /* 0x003ef00e01007387 */ /* 0x004fe20000100a00 */
[----:B---3--:R0:W-:Y:S03]  /*6ebe0*/  STL.64 [R1+0x3ee8], R12 ;  /* 0x003ee80c01007387 */ /* 0x0081e60000100a00 */
[----:B0-----:R-:W2:Y:S01]  /*6ebf0*/  LDL.LU R12, [R1+0x6c0] ;  /* 0x0006c000010c7983 */ /* 0x001ea20000300800 */
[----:B------:R-:W2:Y:S02]  /*6ec00*/  LDL.LU R13, [R1+0x6c4] ;  /* 0x0006c400010d7983 */ /* 0x000ea40000300800 */
[----:B------:R-:W3:Y:S02]  /*6ec10*/  LDL.LU R14, [R1+0x6c8] ;  /* 0x0006c800010e7983 */ /* 0x000ee40000300800 */
[----:B------:R-:W3:Y:S01]  /*6ec20*/  LDL.LU R15, [R1+0x6cc] ;  /* 0x0006cc00010f7983 */ /* 0x000ee20000300800 */
[C---:B------:R-:W-:Y:S01]  /*6ec30*/  HMMA.16816.F32.BF16 R20, R4.reuse, R16, R20 ;  /* 0x000000100414723c */ /* 0x040fe20000041814 */
[----:B---3--:R-:W-:Y:S01]  /*6ec40*/  STL.64 [R1+0x3f08], R14 ;  /* 0x003f080e01007387 */ /* 0x008fe20000100a00 */
[----:B--2---:R0:W-:Y:S03]  /*6ec50*/  STL.64 [R1+0x3f00], R12 ;  /* 0x003f000c01007387 */ /* 0x0041e60000100a00 */
[----:B0-----:R-:W2:Y:S01]  /*6ec60*/  LDL.LU R12, [R1+0x6d0] ;  /* 0x0006d000010c7983 */ /* 0x001ea20000300800 */
[----:B------:R-:W2:Y:S02]  /*6ec70*/  LDL.LU R13, [R1+0x6d4] ;  /* 0x0006d400010d7983 */ /* 0x000ea40000300800 */
[----:B------:R-:W2:Y:S02]  /*6ec80*/  LDL.LU R14, [R1+0x6d8] ;  /* 0x0006d800010e7983 */ /* 0x000ea40000300800 */
[----:B------:R-:W2:Y:S11]  /*6ec90*/  LDL.LU R15, [R1+0x6dc] ;  /* 0x0006dc00010f7983 */ /* 0x000eb60000300800 */
[----:B------:R-:W-:Y:S02]  /*6eca0*/  @!UPT UIADD3 URZ, URZ, URZ, URZ ;  /* 0x0000003f3f3ff290 */ /* 0x000fe4000fffe03f */
[----:B------:R0:W-:Y:S01]  /*6ecb0*/  STL.64 [R1+0x1950], R20 ;  /* 0x0019501401007387 */ /* 0x0001e20000100a00 */
[----:B------:R1:W-:Y:S03]  /*6ecc0*/  STL.64 [R1+0x1958], R22 ;  /* 0x0019581601007387 */ /* 0x0003e60000100a00 */
[----:B0-----:R-:W3:Y:S01]  /*6ecd0*/  LDL.LU.64 R20, [R1+0x3f38] ;  /* 0x003f380001147983 */ /* 0x001ee20000300a00 */
[----:B-1----:R-:W-:Y:S02]  /*6ece0*/  IMAD.MOV.U32 R23, RZ, RZ, R16 ;  /* 0x000000ffff177224 */ /* 0x002fe400078e0010 */
[----:B------:R-:W-:Y:S02]  /*6ecf0*/  IMAD.MOV.U32 R22, RZ, RZ, R17 ;  /* 0x000000ffff167224 */ /* 0x000fe400078e0011 */
[----:B------:R-:W4:Y:S01]  /*6ed00*/  LDL.LU.64 R18, [R1+0x3f30] ;  /* 0x003f300001127983 */ /* 0x000f220000300a00 */
[----:B------:R-:W4:Y:S02]  /*6ed10*/  LDL.LU.64 R16, [R1+0x3f28] ;  /* 0x003f280001107983 */ /* 0x000f240000300a00 */
[----:B------:R-:W-:Y:S01]  /*6ed20*/  STL.64 [R1+0x3e90], R22 ;  /* 0x003e901601007387 */ /* 0x000fe20000100a00 */
[----:B----4-:R-:W-:Y:S01]  /*6ed30*/  HMMA.16816.F32.BF16 R16, R4, R24, R16 ;  /* 0x000000180410723c */ /* 0x010fe20000041810 */
[----:B---3--:R0:W-:Y:S04]  /*6ed40*/  STL.64 [R1+0x3e88], R20 ;  /* 0x003e881401007387 */ /* 0x0081e80000100a00 */
[----:B0-----:R-:W3:Y:S04]  /*6ed50*/  LDL R20, [R1+0x7a0] ;  /* 0x0007a00001147983 */ /* 0x001ee80000100800 */
[----:B------:R-:W3:Y:S11]  /*6ed60*/  LDL R21, [R1+0x7a4] ;  /* 0x0007a40001157983 */ /* 0x000ef60000100800 */
[----:B------:R-:W-:Y:S03]  /*6ed70*/  @!UPT UIADD3 URZ, URZ, URZ, URZ ;  /* 0x0000003f3f3ff290 */ /* 0x000fe6000fffe03f */
[----:B------:R0:W-:Y:S01]  /*6ed80*/  STL.64 [R1+0x1870], R16 ;  /* 0x0018701001007387 */ /* 0x0001e20000100a00 */
[----:B------:R1:W-:Y:S03]  /*6ed90*/  STL.64 [R1+0x1878], R18 ;  /* 0x0018781201007387 */ /* 0x0003e60000100a00 */
[----:B0-----:R-:W4:Y:S01]  /*6eda0*/  LDL.LU.64 R16, [R1+0x3f20] ;  /* 0x003f200001107983 */ /* 0x001f220000300a00 */
[----:B-1----:R-:W-:Y:S02]  /*6edb0*/  IMAD.MOV.U32 R19, RZ, RZ, R24 ;  /* 0x000000ffff137224 */ /* 0x002fe400078e0018 */
[----:B------:R-:W-:Y:S02]  /*6edc0*/  IMAD.MOV.U32 R18, RZ, RZ, R25 ;  /* 0x000000ffff127224 */ /* 0x000fe400078e0019 */
[----:B------:R-:W2:Y:S01]  /*6edd0*/  LDL.LU.64 R26, [R1+0x3f18] ;  /* 0x003f1800011a7983 */ /* 0x000ea20000300a00 */
[----:B------:R-:W3:Y:S01]  /*6ede0*/  LDL.LU.64 R24, [R1+0x3f10] ;  /* 0x003f100001187983 */ /* 0x000ee20000300a00 */
[----:B--2---:R-:W-:-:S02]  /*6edf0*/  IMAD.MOV.U32 R8, RZ, RZ, R27 ;  /* 0x000000ffff087224 */ /* 0x004fc400078e001b */
[----:B------:R-:W-:Y:S02]  /*6ee00*/  IMAD.MOV.U32 R9, RZ, RZ, R26 ;  /* 0x000000ffff097224 */ /* 0x000fe400078e001a */
[C---:B---3--:R-:W-:Y:S03]  /*6ee10*/  HMMA.16816.F32.BF16 R24, R4.reuse, R24, R12 ;  /* 0x000000180418723c */ /* 0x048fe6000004180c */
[----:B------:R-:W-:Y:S01]  /*6ee20*/  STL.64 [R1+0x3e38], R8 ;  /* 0x003e380801007387 */ /* 0x000fe20000100a00 */
[----:B------:R-:W2:Y:S02]  /*6ee30*/  LDL.LU.64 R14, [R1+0x3f08] ;  /* 0x003f0800010e7983 */ /* 0x000ea40000300a00 */
[----:B------:R-:W2:Y:S11]  /*6ee40*/  LDL.LU.64 R12, [R1+0x3f00] ;  /* 0x003f0000010c7983 */ /* 0x000eb60000300a00 */
[----:B------:R-:W-:Y:S06]  /*6ee50*/  @!UPT UIADD3 URZ, URZ, URZ, URZ ;  /* 0x0000003f3f3ff290 */ /* 0x000fec000fffe03f */
[----:B------:R0:W-:Y:S01]  /*6ee60*/  STL.64 [R1+0x1890], R24 ;  /* 0x0018901801007387 */ /* 0x0001e20000100a00 */
[----:B------:R2:W-:Y:S03]  /*6ee70*/  STL.64 [R1+0x1898], R26 ;  /* 0x0018981a01007387 */ /* 0x0005e60000100a00 */
[----:B0-----:R-:W2:Y:S02]  /*6ee80*/  LDL.LU.64 R24, [R1+0x3ef8] ;  /* 0x003ef80001187983 */ /* 0x001ea40000300a00 */
[C---:B--2---:R-:W-:Y:S02]  /*6ee90*/  HMMA.16816.F32.BF16 R24, R4.reuse, R24, R12 ;  /* 0x000000180418723c */ /* 0x044fe4000004180c */
[----:B------:R-:W4:Y:S01]  /*6eea0*/  LDL.LU.64 R14, [R1+0x3ef0] ;  /* 0x003ef000010e7983 */ /* 0x000f220000300a00 */
[----:B------:R-:W4:Y:S11]  /*6eeb0*/  LDL.LU.64 R12, [R1+0x3ee8] ;  /* 0x003ee800010c7983 */ /* 0x000f360000300a00 */
[----:B------:R-:W-:Y:S09]  /*6eec0*/  @!UPT UIADD3 URZ, URZ, URZ, URZ ;  /* 0x0000003f3f3ff290 */ /* 0x000ff2000fffe03f */
[----:B------:R-:W-:Y:S01]  /*6eed0*/  STL.64 [R1+0x18b0], R24 ;  /* 0x0018b01801007387 */ /* 0x000fe20000100a00 */
[----:B------:R0:W-:Y:S03]  /*6eee0*/  STL.64 [R1+0x18b8], R26 ;  /* 0x0018b81a01007387 */ /* 0x0001e60000100a00 */
[----:B0-----:R-:W2:Y:S01]  /*6eef0*/  LDL.LU.64 R26, [R1+0x3ee0] ;  /* 0x003ee000011a7983 */ /* 0x001ea20000300a00 */
[----:B------:R-:W2:Y:S02]  /*6ef00*/  LDL.LU.64 R24, [R1+0x3ed8] ;  /* 0x003ed80001187983 */ /* 0x000ea40000300a00 */
[C---:B--2---:R-:W-:Y:S01]  /*6ef10*/  HMMA.16816.F32.BF16 R20, R4.reuse, R20, R24 ;  /* 0x000000140414723c */ /* 0x044fe20000041818 */
[----:B------:R-:W2:Y:S01]  /*6ef20*/  LDL.LU.64 R26, [R1+0x3ed0] ;  /* 0x003ed000011a7983 */ /* 0x000ea20000300a00 */
[----:B------:R-:W3:Y:S02]  /*6ef30*/  LDL.LU.64 R24, [R1+0x3ec8] ;  /* 0x003ec80001187983 */ /* 0x000ee40000300a00 */
[----:B------:R-:W2:Y:S04]  /*6ef40*/  LDL.64 R8, [R1+0x720] ;  /* 0x0007200001087983 */ /* 0x000ea80000100a00 */
[----:B----4-:R-:W-:Y:S01]  /*6ef50*/  HMMA.16816.F32.BF16 R12, R4, R16, R12 ;  /* 0x00000010040c723c */ /* 0x010fe2000004180c */
[----:B--2---:R0:W-:Y:S11]  /*6ef60*/  STL.64 [R1+0x3e50], R8 ;  /* 0x003e500801007387 */ /* 0x0041f60000100a00 */
[----:B------:R-:W-:Y:S03]  /*6ef70*/  @!UPT UIADD3 URZ, URZ, URZ, URZ ;  /* 0x0000003f3f3ff290 */ /* 0x000fe6000fffe03f */
[----:B------:R-:W-:Y:S02]  /*6ef80*/  STL.64 [R1+0x18d0], R20 ;  /* 0x0018d01401007387 */ /* 0x000fe40000100a00 */
[----:B------:R-:W-:Y:S06]  /*6ef90*/  STL.64 [R1+0x18d8], R22 ;  /* 0x0018d81601007387 */ /* 0x000fec0000100a00 */
[----:B------:R-:W-:Y:S01]  /*6efa0*/  STL.64 [R1+0x18f0], R12 ;  /* 0x0018f00c01007387 */ /* 0x000fe20000100a00 */
[----:B------:R-:W-:Y:S02]  /*6efb0*/  STL.64 [R1+0x18f8], R14 ;  /* 0x0018f80e01007387 */ /* 0x000fe40000100a00 */
[----:B------:R-:W1:Y:S04]  /*6efc0*/  LDSM.16.MT88.4 R12, [R0+0x8080] ;  /* 0x00808000000c783b */ /* 0x000e680000004200 */
[----:B0-----:R-:W-:-:S02]  /*6efd0*/  IMAD.MOV.U32 R8, RZ, RZ, R29 ;  /* 0x000000ffff087224 */ /* 0x001fc400078e001d */
[----:B------:R-:W-:-:S05]  /*6efe0*/  IMAD.MOV.U32 R9, RZ, RZ, R28 ;  /* 0x000000ffff097224 */ /* 0x000fca00078e001c */
[----:B------:R-:W-:Y:S01]  /*6eff0*/  STL.64 [R1+0x3e68], R8 ;  /* 0x003e680801007387 */ /* 0x000fe20000100a00 */
[----:B------:R0:W-:Y:S02]  /*6f000*/  STL.64 [R1+0x3db0], R16 ;  /* 0x003db01001007387 */ /* 0x0001e40000100a00 */
[----:B------:R2:W-:Y:S01]  /*6f010*/  STL.64 [R1+0x3e18], R18 ;  /* 0x003e181201007387 */ /* 0x0005e20000100a00 */
[----:B0-----:R-:W4:Y:S01]  /*6f020*/  LDL.LU R16, [R1+0x610] ;  /* 0x0006100001107983 */ /* 0x001f220000300800 */
[----:B------:R-:W4:Y:S02]  /*6f030*/  LDL.LU R17, [R1+0x614] ;  /* 0x0006140001117983 */ /* 0x000f240000300800 */
[----:B--2---:R-:W2:Y:S02]  /*6f040*/  LDL.LU R18, [R1+0x618] ;  /* 0x0006180001127983 */ /* 0x004ea40000300800 */
[----:B------:R-:W2:Y:S02]  /*6f050*/  LDL.LU R19, [R1+0x61c] ;  /* 0x00061c0001137983 */ /* 0x000ea40000300800 */
[----:B------:R-:W-:-:S02]  /*6f060*/  IMAD.MOV.U32 R8, RZ, RZ, R11 ;  /* 0x000000ffff087224 */ /* 0x000fc400078e000b */
        /* <DEDUP_REMOVED lines=31> */
[----:B----4-:R-:W-:Y:S01]  /*6f260*/  STL.64 [R1+0x3e48], R18 ;  /* 0x003e481201007387 */ /* 0x010fe20000100a00 */
[----:B------:R0:W-:Y:S03]  /*6f270*/  STL.64 [R1+0x3e40], R16 ;  /* 0x003e401001007387 */ /* 0x0001e60000100a00 */
        /* <DEDUP_REMOVED lines=19> */
[----:B-1----:R-:W-:Y:S01]  /*6f3b0*/  STL.64 [R1+0x3d18], R14 ;  /* 0x003d180e01007387 */ /* 0x002fe20000100a00 */
[----:B------:R-:W-:Y:S02]  /*6f3c0*/  STL.64 [R1+0x3d10], R12 ;  /* 0x003d100c01007387 */ /* 0x000fe40000100a00 */
[----:B------:R-:W4:Y:S02]  /*6f3d0*/  LDL.LU.64 R22, [R1+0x3ec0] ;  /* 0x003ec00001167983 */ /* 0x000f240000300a00 */
[----:B------:R-:W4:Y:S07]  /*6f3e0*/  LDL.LU.64 R20, [R1+0x3eb8] ;  /* 0x003eb80001147983 */ /* 0x000f2e0000300a00 */
        /* <DEDUP_REMOVED lines=9> */
[----:B------:R0:W-:Y:S03]  /*6f480*/  STL.64 [R1+0x3d90], R24 ;  /* 0x003d901801007387 */ /* 0x0001e60000100a00 */
[----:B0-----:R-:W4:Y:S01]  /*6f490*/  LDL.LU R24, [R1+0x600] ;  /* 0x0006000001187983 */ /* 0x001f220000300800 */
[----:B------:R-:W4:Y:S02]  /*6f4a0*/  LDL.LU R25, [R1+0x604] ;  /* 0x0006040001197983 */ /* 0x000f240000300800 */
[----:B------:R-:W4:Y:S02]  /*6f4b0*/  LDL.LU R26, [R1+0x608] ;  /* 0x00060800011a7983 */ /* 0x000f240000300800 */
[----:B------:R-:W4:Y:S01]  /*6f4c0*/  LDL.LU R27, [R1+0x60c] ;  /* 0x00060c00011b7983 */ /* 0x000f220000300800 */
[C---:B---3--:R-:W-:Y:S01]  /*6f4d0*/  HMMA.16816.F32.BF16 R20, R4.reuse, R20, R8 ;  /* 0x000000140414723c */ /* 0x048fe20000041808 */
[----:B------:R-:W3:Y:S01]  /*6f4e0*/  LDL.LU.64 R10, [R1+0x3ea0] ;  /* 0x003ea000010a7983 */ /* 0x000ee20000300a00 */
[----:B------:R-:W3:Y:S11]  /*6f4f0*/  LDL.LU.64 R8, [R1+0x3e98] ;  /* 0x003e980001087983 */ /* 0x000ef60000300a00 */
[----:B------:R-:W-:Y:S10]  /*6f500*/  @!UPT UIADD3 URZ, URZ, URZ, URZ ;  /* 0x0000003f3f3ff290 */ /* 0x000ff4000fffe03f */
[----:B------:R-:W-:Y:S01]  /*6f510*/  STL.64 [R1+0x1940], R20 ;  /* 0x0019401401007387 */ /* 0x000fe20000100a00 */
[----:B------:R0:W-:Y:S03]  /*6f520*/  STL.64 [R1+0x1948], R22 ;  /* 0x0019481601007387 */ /* 0x0001e60000100a00 */
[----:B0-----:R-:W2:Y:S01]  /*6f530*/  LDL.LU.64 R22, [R1+0x3e90] ;  /* 0x003e900001167983 */ /* 0x001ea20000300a00 */
[----:B------:R-:W3:Y:S02]  /*6f540*/  LDL.LU.64 R20, [R1+0x3e88] ;  /* 0x003e880001147983 */ /* 0x000ee40000300a00 */
[C---:B---3--:R-:W-:Y:S11]  /*6f550*/  HMMA.16816.F32.BF16 R8, R4.reuse, R20, R8 ;  /* 0x000000140408723c */ /* 0x048ff60000041808 */
[----:B------:R-:W-:Y:S11]  /*6f560*/  @!UPT UIADD3 URZ, URZ, URZ, URZ ;  /* 0x0000003f3f3ff290 */ /* 0x000ff6000fffe03f */
[----:B------:R-:W-:Y:S01]  /*6f570*/  @!UPT UIADD3 URZ, URZ, URZ, URZ ;  /* 0x0000003f3f3ff290 */ /* 0x000fe2000fffe03f */
[----:B------:R0:W-:Y:S01]  /*6f580*/  STL.64 [R1+0x1920], R8 ;  /* 0x0019200801007387 */ /* 0x0001e20000100a00 */
[----:B------:R2:W-:Y:S03]  /*6f590*/  STL.64 [R1+0x1928], R10 ;  /* 0x0019280a01007387 */ /* 0x0005e60000100a00 */
[----:B0-----:R-:W2:Y:S01]  /*6f5a0*/  LDL.LU.64 R8, [R1+0x3e80] ;  /* 0x003e800001087983 */ /* 0x001ea20000300a00 */
[----:B------:R-:W-:Y:S01]  /*6f5b0*/  STL.64 [R1+0x3d80], R20 ;  /* 0x003d801401007387 */ /* 0x000fe20000100a00 */
        /* <DEDUP_REMOVED lines=33> */
[----:B------:R-:W2:Y:S06]  /*6f7d0*/  LDL.LU.64 R18, [R1+0x3e18] ;  /* 0x003e180001127983 */ /* 0x000eac0000300a00 */
[----:B----4-:R-:W-:Y:S11]  /*6f7e0*/  HMMA.16816.F32.BF16 R4, R4, R12, R24 ;  /* 0x0000000c0404723c */ /* 0x010ff60000041818 */
[----:B------:R-:W-:Y:S04]  /*6f7f0*/  @!UPT UIADD3 URZ, URZ, URZ, URZ ;  /* 0x0000003f3f3ff290 */ /* 0x000fe8000fffe03f */
[----:B------:R-:W-:Y:S01]  /*6f800*/  STL.64 [R1+0x1880], R8 ;  /* 0x0018800801007387 */ /* 0x000fe20000100a00 */
[----:B------:R0:W-:Y:S03]  /*6f810*/  STL.64 [R1+0x1888], R10 ;  /* 0x0018880a01007387 */ /* 0x0001e60000100a00 */
[----:B0-----:R-:W3:Y:S01]  /*6f820*/  LDL.LU.64 R10, [R1+0x3e10] ;  /* 0x003e1000010a7983 */ /* 0x001ee20000300a00 */
[----:B------:R-:W3:Y:S02]  /*6f830*/  LDL.LU.64 R8, [R1+0x3e08] ;  /* 0x003e080001087983 */ /* 0x000ee40000300a00 */
[----:B------:R-:W4:Y:S02]  /*6f840*/  LDL.64 R24, [R1+0x780] ;  /* 0x0007800001187983 */ /* 0x000f240000100a00 */
[----:B----4-:R0:W-:Y:S01]  /*6f850*/  STL.64 [R1+0x3da8], R24 ;  /* 0x003da81801007387 */ /* 0x0101e20000100a00 */
[----:B------:R-:W-:Y:S02]  /*6f860*/  STL.64 [R1+0x1860], R4 ;  /* 0x0018600401007387 */ /* 0x000fe40000100a00 */
[----:B------:R-:W-:Y:S01]  /*6f870*/  STL.64 [R1+0x1868], R6 ;  /* 0x0018680601007387 */ /* 0x000fe20000100a00 */
[----:B0-----:R-:W4:Y:S01]  /*6f880*/  LDL.LU R24, [R1+0x350] ;  /* 0x0003500001187983 */ /* 0x001f220000300800 */
[----:B------:R-:W4:Y:S02]  /*6f890*/  LDL.LU R25, [R1+0x354] ;  /* 0x0003540001197983 */ /* 0x000f240000300800 */
[----:B------:R-:W2:Y:S02]  /*6f8a0*/  LDL.LU R26, [R1+0x358] ;  /* 0x00035800011a7983 */ /* 0x000ea40000300800 */
[----:B------:R-:W2:Y:S02]  /*6f8b0*/  LDL.LU R27, [R1+0x35c] ;  /* 0x00035c00011b7983 */ /* 0x000ea40000300800 */
[----:B--2---:R-:W-:Y:S01]  /*6f8c0*/  STL.64 [R1+0x3dc0], R26 ;  /* 0x003dc01a01007387 */ /* 0x004fe20000100a00 */
[----:B----4-:R0:W-:Y:S03]  /*6f8d0*/  STL.64 [R1+0x3db8], R24 ;  /* 0x003db81801007387 */ /* 0x0101e60000100a00 */
[----:B0-----:R-:W2:Y:S04]  /*6f8e0*/  LDL.64 R24, [R1+0x7b0] ;  /* 0x0007b00001187983 */ /* 0x001ea80000100a00 */
[----:B--2---:R0:W-:Y:S04]  /*6f8f0*/  STL.64 [R1+0x3dd0], R24 ;  /* 0x003dd01801007387 */ /* 0x0041e80000100a00 */
[----:B0-----:R-:W2:Y:S04]  /*6f900*/  LDL.64 R24, [R1+0x7c0] ;  /* 0x0007c00001187983 */ /* 0x001ea80000100a00 */
[----:B--2---:R0:W-:Y:S02]  /*6f910*/  STL.64 [R1+0x3dd8], R24 ;  /* 0x003dd81801007387 */ /* 0x0041e40000100a00 */
[----:B0-----:R-:W-:-:S02]  /*6f920*/  IMAD.MOV.U32 R24, RZ, RZ, R19 ;  /* 0x000000ffff187224 */ /* 0x001fc400078e0013 */
[----:B------:R-:W-:-:S05]  /*6f930*/  IMAD.MOV.U32 R25, RZ, RZ, R18 ;  /* 0x000000ffff197224 */ /* 0x000fca00078e0012 */
[----:B------:R-:W-:Y:S01]  /*6f940*/  STL.64 [R1+0x3df0], R24 ;  /* 0x003df01801007387 */ /* 0x000fe20000100a00 */
[----:B------:R-:W2:Y:S03]  /*6f950*/  LDL.64 R16, [R1+0x7a0] ;  /* 0x0007a00001107983 */ /* 0x000ea60000100a00 */
[----:B--2---:R0:W-:Y:S04]  /*6f960*/  STL.64 [R1+0x3dc8], R16 ;  /* 0x003dc81001007387 */ /* 0x0041e80000100a00 */
        /* <DEDUP_REMOVED lines=12> */
[----:B0-----:R-:W3:Y:S01]  /*6fa30*/  LDL.LU R16, [R1+0x3a0] ;  /* 0x0003a00001107983 */ /* 0x001ee20000300800 */
[----:B------:R-:W3:Y:S02]  /*6fa40*/  LDL.LU R17, [R1+0x3a4] ;  /* 0x0003a40001117983 */ /* 0x000ee40000300800 */
[----:B------:R-:W3:Y:S02]  /*6fa50*/  LDL.LU R18, [R1+0x3a8] ;  /* 0x0003a80001127983 */ /* 0x000ee40000300800 */
[----:B------:R-:W3:Y:S01]  /*6fa60*/  LDL.LU R19, [R1+0x3ac] ;  /* 0x0003ac0001137983 */ /* 0x000ee20000300800 */
[----:B------:R-:W2:Y:S01]  /*6fa70*/  LDL.64 R20, [R1+0x760] ;  /* 0x0007600001147983 */ /* 0x000ea20000100a00 */
[----:B------:R-:W-:-:S02]  /*6fa80*/  IMAD.MOV.U32 R25, RZ, RZ, R22 ;  /* 0x000000ffff197224 */ /* 0x000fc400078e0016 */
[----:B------:R-:W-:Y:S01]  /*6fa90*/  IMAD.MOV.U32 R24, RZ, RZ, R23 ;  /* 0x000000ffff187224 */ /* 0x000fe200078e0017 */
[----:B--2---:R0:W-:Y:S04]  /*6faa0*/  STL.64 [R1+0x3d88], R20 ;  /* 0x003d881401007387 */ /* 0x0041e80000100a00 */
[----:B0-----:R-:W2:Y:S01]  /*6fab0*/  LDL.LU R20, [R1+0x5c0] ;  /* 0x0005c00001147983 */ /* 0x001ea20000300800 */
[----:B------:R-:W2:Y:S02]  /*6fac0*/  LDL.LU R21, [R1+0x5c4] ;  /* 0x0005c40001157983 */ /* 0x000ea40000300800 */
[----:B------:R-:W4:Y:S02]  /*6fad0*/  LDL.LU R22, [R1+0x5c8] ;  /* 0x0005c80001167983 */ /* 0x000f240000300800 */
[----:B------:R-:W4:Y:S01]  /*6fae0*/  LDL.LU R23, [R1+0x5cc] ;  /* 0x0005cc0001177983 */ /* 0x000f220000300800 */
[----:B---3--:R-:W-:Y:S01]  /*6faf0*/  HMMA.16816.F32.BF16 R24, R8, R24, R16 ;  /* 0x000000180818723c */ /* 0x008fe20000041810 */
[----:B------:R-:W-:-:S02]  /*6fb00*/  IMAD.MOV.U32 R4, RZ, RZ, R3 ;  /* 0x000000ffff047224 */ /* 0x000fc400078e0003 */
[----:B------:R-:W-:Y:S01]  /*6fb10*/  IMAD.MOV.U32 R5, RZ, RZ, R2 ;  /* 0x000000ffff057224 */ /* 0x000fe200078e0002 */
[----:B----4-:R-:W-:Y:S01]  /*6fb20*/  STL.64 [R1+0x3da0], R22 ;  /* 0x003da01601007387 */ /* 0x010fe20000100a00 */
[----:B--2---:R0:W-:Y:S03]  /*6fb30*/  STL.64 [R1+0x3d98], R20 ;  /* 0x003d981401007387 */ /* 0x0041e60000100a00 */
[----:B0-----:R-:W2:Y:S01]  /*6fb40*/  LDL.LU R20, [R1+0x5d0] ;  /* 0x0005d00001147983 */ /* 0x001ea20000300800 */
[----:B------:R-:W2:Y:S02]  /*6fb50*/  LDL.LU R21, [R1+0x5d4] ;  /* 0x0005d40001157983 */ /* 0x000ea40000300800 */
[----:B------:R-:W2:Y:S02]  /*6fb60*/  LDL.LU R22, [R1+0x5d8] ;  /* 0x0005d80001167983 */ /* 0x000ea40000300800 */
[----:B------:R-:W2:Y:S01]  /*6fb70*/  LDL.LU R23, [R1+0x5dc] ;  /* 0x0005dc0001177983 */ /* 0x000ea20000300800 */
[----:B------:R0:W-:Y:S04]  /*6fb80*/  STL.64 [R1+0x3d28], R12 ;  /* 0x003d280c01007387 */ /* 0x0001e80000100a00 */
[----:B0-----:R-:W3:Y:S01]  /*6fb90*/  LDL.LU R12, [R1+0x360] ;  /* 0x00036000010c7983 */ /* 0x001ee20000300800 */
[----:B------:R-:W3:Y:S02]  /*6fba0*/  LDL.LU R13, [R1+0x364] ;  /* 0x00036400010d7983 */ /* 0x000ee40000300800 */
[----:B------:R-:W3:Y:S02]  /*6fbb0*/  LDL.LU R14, [R1+0x368] ;  /* 0x00036800010e7983 */ /* 0x000ee40000300800 */
[----:B------:R-:W3:Y:S01]  /*6fbc0*/  LDL.LU R15, [R1+0x36c] ;  /* 0x00036c00010f7983 */ /* 0x000ee20000300800 */
[----:B------:R0:W-:Y:S04]  /*6fbd0*/  STL.64 [R1+0x3d68], R4 ;  /* 0x003d680401007387 */ /* 0x0001e80000100a00 */
[----:B0-----:R-:W4:Y:S01]  /*6fbe0*/  LDL.LU R4, [R1+0x380] ;  /* 0x0003800001047983 */ /* 0x001f220000300800 */
[----:B------:R-:W4:Y:S02]  /*6fbf0*/  LDL.LU R5, [R1+0x384] ;  /* 0x0003840001057983 */ /* 0x000f240000300800 */
[----:B------:R-:W4:Y:S02]  /*6fc00*/  LDL.LU R6, [R1+0x388] ;  /* 0x0003880001067983 */ /* 0x000f240000300800 */
[----:B------:R-:W4:Y:S01]  /*6fc10*/  LDL.LU R7, [R1+0x38c] ;  /* 0x00038c0001077983 */ /* 0x000f220000300800 */
[----:B------:R-:W2:Y:S01]  /*6fc20*/  LDL.LU.64 R18, [R1+0x3e00] ;  /* 0x003e000001127983 */ /* 0x000ea20000300a00 */
[----:B------:R-:W2:Y:S02]  /*6fc30*/  LDL.LU.64 R16, [R1+0x3df8] ;  /* 0x003df80001107983 */ /* 0x000ea40000300a00 */
[----:B------:R0:W-:Y:S02]  /*6fc40*/  STL.64 [R1+0xfe0], R24 ;  /* 0x000fe01801007387 */ /* 0x0001e40000100a00 */
[----:B------:R2:W-:Y:S01]  /*6fc50*/  STL.64 [R1+0xfe8], R26 ;  /* 0x000fe81a01007387 */ /* 0x0005e20000100a00 */
[----:B0-----:R-:W2:Y:S02]  /*6fc60*/  LDL.LU.64 R24, [R1+0x3df0] ;  /* 0x003df00001187983 */ /* 0x001ea40000300a00 */
[C---:B--2---:R-:W-:Y:S02]  /*6fc70*/  HMMA.16816.F32.BF16 R24, R8.reuse, R24, R16 ;  /* 0x000000180818723c */ /* 0x044fe40000041810 */
[----:B------:R-:W2:Y:S01]  /*6fc80*/  LDL.LU.64 R18, [R1+0x3de8] ;  /* 0x003de80001127983 */ /* 0x000ea20000300a00 */
[----:B------:R-:W2:Y:S11]  /*6fc90*/  LDL.LU.64 R16, [R1+0x3de0] ;  /* 0x003de00001107983 */ /* 0x000eb60000300a00 */
        /* <DEDUP_REMOVED lines=21> */
[----:B------:R-:W2:Y:S02]  /*6fdf0*/  LDL.LU.64 R24, [R1+0x3db8] ;  /* 0x003db80001187983 */ /* 0x000ea40000300a00 */
[----:B------:R-:W-:Y:S02]  /*6fe00*/  STL.64 [R1+0x3d78], R6 ;  /* 0x003d780601007387 */ /* 0x000fe40000100a00 */
[----:B------:R0:W-:Y:S02]  /*6fe10*/  STL.64 [R1+0x3d70], R4 ;  /* 0x003d700401007387 */ /* 0x0001e40000100a00 */
[----:B0-----:R-:W4:Y:S01]  /*6fe20*/  LDL.LU R4, [R1+0x5a0] ;  /* 0x0005a00001047983 */ /* 0x001f220000300800 */
[----:B------:R-:W4:Y:S02]  /*6fe30*/  LDL.LU R5, [R1+0x5a4] ;  /* 0x0005a40001057983 */ /* 0x000f240000300800 */
[----:B------:R-:W4:Y:S02]  /*6fe40*/  LDL.LU R6, [R1+0x5a8] ;  /* 0x0005a80001067983 */ /* 0x000f240000300800 */
[----:B------:R-:W4:Y:S01]  /*6fe50*/  LDL.LU R7, [R1+0x5ac] ;  /* 0x0005ac0001077983 */ /* 0x000f220000300800 */
[C---:B---3--:R-:W-:Y:S11]  /*6fe60*/  HMMA.16816.F32.BF16 R12, R8.reuse, R16, R12 ;  /* 0x00000010080c723c */ /* 0x048ff6000004180c */
        /* <DEDUP_REMOVED lines=8> */
[----:B------:R-:W2:Y:S11]  /*6fef0*/  LDL.LU.64 R24, [R1+0x3da8] ;  /* 0x003da80001187983 */ /* 0x000eb60000300a00 */
[----:B------:R-:W-:Y:S10]  /*6ff00*/  @!UPT UIADD3 URZ, URZ, URZ, URZ ;  /* 0x0000003f3f3ff290 */ /* 0x000ff4000fffe03f */
[----:B------:R-:W-:Y:S01]  /*6ff10*/  STL.64 [R1+0x1080], R16 ;  /* 0x0010801001007387 */ /* 0x000fe20000100a00 */
[----:B------:R-:W-:Y:S02]  /*6ff20*/  STL.64 [R1+0x1088], R18 ;  /* 0x0010881201007387 */ /* 0x000fe40000100a00 */
[----:B------:R-:W0:Y:S02]  /*6ff30*/  LDSM.16.MT88.4 R16, [R0+0x8100] ;  /* 0x008100000010783b */ /* 0x000e240000004200 */
[----:B0-----:R-:W-:Y:S02]  /*6ff40*/  STL.64 [R1+0x3be0], R18 ;  /* 0x003be01201007387 */ /* 0x001fe40000100a00 */
[----:B------:R0:W-:Y:S02]  /*6ff50*/  STL.64 [R1+0x3bd8], R16 ;  /* 0x003bd81001007387 */ /* 0x0001e40000100a00 */
[----:B0-----:R-:W3:Y:S01]  /*6ff60*/  LDL.LU R16, [R1+0x5b0] ;  /* 0x0005b00001107983 */ /* 0x001ee20000300800 */
[----:B------:R-:W3:Y:S02]  /*6ff70*/  LDL.LU R17, [R1+0x5b4] ;  /* 0x0005b40001117983 */ /* 0x000ee40000300800 */
[----:B------:R-:W3:Y:S02]  /*6ff80*/  LDL.LU R18, [R1+0x5b8] ;  /* 0x0005b80001127983 */ /* 0x000ee40000300800 */
[----:B------:R-:W3:Y:S01]  /*6ff90*/  LDL.LU R19, [R1+0x5bc] ;  /* 0x0005bc0001137983 */ /* 0x000ee20000300800 */
        /* <DEDUP_REMOVED lines=12> */
[----:B------:R0:W-:Y:S01]  /*70060*/  STL.64 [R1+0x10c0], R20 ;  /* 0x0010c01401007387 */ /* 0x0001e20000100a00 */
[----:B------:R-:W-:Y:S03]  /*70070*/  STL.64 [R1+0x10c8], R22 ;  /* 0x0010c81601007387 */ /* 0x000fe60000100a00 */
[----:B0-----:R-:W3:Y:S01]  /*70080*/  LDL.LU.64 R20, [R1+0x3d88] ;  /* 0x003d880001147983 */ /* 0x001ee20000300a00 */
[----:B------:R0:W-:Y:S03]  /*70090*/  STL.64 [R1+0x3c70], R24 ;  /* 0x003c701801007387 */ /* 0x0001e60000100a00 */
[----:B0-----:R-:W2:Y:S01]  /*700a0*/  LDL.64 R24, [R1+0x740] ;  /* 0x0007400001187983 */ /* 0x001ea20000100a00 */
[C---:B---3--:R-:W-:Y:S11]  /*700b0*/  HMMA.16816.F32.BF16 R16, R8.reuse, R20, R16 ;  /* 0x000000140810723c */ /* 0x048ff60000041810 */
[----:B------:R-:W-:Y:S11]  /*700c0*/  @!UPT UIADD3 URZ, URZ, URZ, URZ ;  /* 0x0000003f3f3ff290 */ /* 0x000ff6000fffe03f */
[----:B------:R-:W-:Y:S01]  /*700d0*/  @!UPT UIADD3 URZ, URZ, URZ, URZ ;  /* 0x0000003f3f3ff290 */ /* 0x000fe2000fffe03f */
[----:B------:R0:W-:Y:S01]  /*700e0*/  STL.64 [R1+0x10e0], R16 ;  /* 0x0010e01001007387 */ /* 0x0001e20000100a00 */
[----:B------:R-:W-:Y:S02]  /*700f0*/  STL.64 [R1+0x10e8], R18 ;  /* 0x0010e81201007387 */ /* 0x000fe40000100a00 */
[----:B0-----:R-:W-:Y:S02]  /*70100*/  IMAD.MOV.U32 R17, RZ, RZ, R20 ;  /* 0x000000ffff117224 */ /* 0x001fe400078e0014 */
[----:B------:R-:W-:Y:S02]  /*70110*/  IMAD.MOV.U32 R16, RZ, RZ, R21 ;  /* 0x000000ffff107224 */ /* 0x000fe400078e0015 */
[----:B------:R-:W4:Y:S02]  /*70120*/  LDL.LU.64 R20, [R1+0x3d80] ;  /* 0x003d800001147983 */ /* 0x000f240000300a00 */
[C---:B----4-:R-:W-:Y:S11]  /*70130*/  HMMA.16816.F32.BF16 R4, R8.reuse, R20, R4 ;  /* 0x000000140804723c */ /* 0x050ff60000041804 */
[----:B------:R-:W-:Y:S11]  /*70140*/  @!UPT UIADD3 URZ, URZ, URZ, URZ ;  /* 0x0000003f3f3ff290 */ /* 0x000ff6000fffe03f */
[----:B------:R-:W-:Y:S01]  /*70150*/  @!UPT UIADD3 URZ, URZ, URZ, URZ ;  /* 0x0000003f3f3ff290 */ /* 0x000fe2000fffe03f */
[----:B------:R-:W-:Y:S01]  /*70160*/  STL.64 [R1+0x1100], R4 ;  /* 0x0011000401007387 */ /* 0x000fe20000100a00 */
[----:B------:R0:W-:Y:S03]  /*70170*/  STL.64 [R1+0x1108], R6 ;  /* 0x0011080601007387 */ /* 0x0001e60000100a00 */
[----:B0-----:R-:W3:Y:S01]  /*70180*/  LDL.LU.64 R6, [R1+0x3d78] ;  /* 0x003d780001067983 */ /* 0x001ee20000300a00 */
[----:B------:R-:W4:Y:S02]  /*70190*/  LDL.LU.64 R4, [R1+0x3d70] ;  /* 0x003d700001047983 */ /* 0x000f240000300a00 */
[----:B------:R0:W-:Y:S02]  /*701a0*/  STL.64 [R1+0x3c50], R20 ;  /* 0x003c501401007387 */ /* 0x0001e40000100a00 */
[----:B0-----:R-:W2:Y:S01]  /*701b0*/  LDL.LU R20, [R1+0x590] ;  /* 0x0005900001147983 */ /* 0x001ea20000300800 */
[----:B------:R-:W2:Y:S02]  /*701c0*/  LDL.LU R21, [R1+0x594] ;  /* 0x0005940001157983 */ /* 0x000ea40000300800 */
[----:B------:R-:W2:Y:S02]  /*701d0*/  LDL.LU R22, [R1+0x598] ;  /* 0x0005980001167983 */ /* 0x000ea40000300800 */
[----:B------:R-:W2:Y:S02]  /*701e0*/  LDL.LU R23, [R1+0x59c] ;  /* 0x00059c0001177983 */ /* 0x000ea40000300800 */
[----:B--2---:R-:W-:Y:S11]  /*701f0*/  HMMA.16816.F32.BF16 R20, R8, R24, R20 ;  /* 0x000000180814723c */ /* 0x004ff60000041814 */
[----:B------:R-:W-:Y:S11]  /*70200*/  @!UPT UIADD3 URZ, URZ, URZ, URZ ;  /* 0x0000003f3f3ff290 */ /* 0x000ff6000fffe03f */
[----:B------:R-:W-:Y:S01]  /*70210*/  @!UPT UIADD3 URZ, URZ, URZ, URZ ;  /* 0x0000003f3f3ff290 */ /* 0x000fe2000fffe03f */
[----:B------:R0:W-:Y:S01]  /*70220*/  STL.64 [R1+0x1120], R20 ;  /* 0x0011201401007387 */ /* 0x0001e20000100a00 */
[----:B------:R-:W-:Y:S02]  /*70230*/  STL.64 [R1+0x1128], R22 ;  /* 0x0011281601007387 */ /* 0x000fe40000100a00 */
[----:B0-----:R-:W-:Y:S02]  /*70240*/  IMAD.MOV.U32 R20, RZ, RZ, R17 ;  /* 0x000000ffff147224 */ /* 0x001fe400078e0011 */
[----:B------:R-:W-:-:S05]  /*70250*/  IMAD.MOV.U32 R21, RZ, RZ, R16 ;  /* 0x000000ffff157224 */ /* 0x000fca00078e0010 */
[----:B------:R0:W-:Y:S04]  /*70260*/  STL.64 [R1+0x3c68], R20 ;  /* 0x003c681401007387 */ /* 0x0001e80000100a00 */
[----:B0-----:R-:W2:Y:S01]  /*70270*/  LDL.LU R20, [R1+0x2c0] ;  /* 0x0002c00001147983 */ /* 0x001ea20000300800 */
[----:B------:R-:W2:Y:S02]  /*70280*/  LDL.LU R21, [R1+0x2c4] ;  /* 0x0002c40001157983 */ /* 0x000ea40000300800 */
[----:B------:R-:W2:Y:S02]  /*70290*/  LDL.LU R22, [R1+0x2c8] ;  /* 0x0002c80001167983 */ /* 0x000ea40000300800 */
[----:B------:R-:W2:Y:S02]  /*702a0*/  LDL.LU R23, [R1+0x2cc] ;  /* 0x0002cc0001177983 */ /* 0x000ea40000300800 */
[----:B------:R-:W-:-:S02]  /*702b0*/  IMAD.MOV.U32 R3, RZ, RZ, R24 ;  /* 0x000000ffff037224 */ /* 0x000fc400078e0018 */
[----:B------:R-:W-:Y:S02]  /*702c0*/  IMAD.MOV.U32 R2, RZ, RZ, R25 ;  /* 0x000000ffff027224 */ /* 0x000fe400078e0019 */
[----:B------:R-:W-:Y:S02]  /*702d0*/  IMAD.MOV.U32 R24, RZ, RZ, R15 ;  /* 0x000000ffff187224 */ /* 0x000fe400078e000f */
[----:B------:R-:W-:Y:S01]  /*702e0*/  IMAD.MOV.U32 R25, RZ, RZ, R14 ;  /* 0x000000ffff197224 */ /* 0x000fe200078e000e */
[----:B--2---:R-:W-:Y:S01]  /*702f0*/  STL.64 [R1+0x3c80], R22 ;  /* 0x003c801601007387 */ /* 0x004fe20000100a00 */
[----:B------:R-:W-:Y:S03]  /*70300*/  STL.64 [R1+0x3c78], R20 ;  /* 0x003c781401007387 */ /* 0x000fe60000100a00 */
[----:B------:R0:W-:Y:S02]  /*70310*/  STL.64 [R1+0x3c88], R24 ;  /* 0x003c881801007387 */ /* 0x0001e40000100a00 */
[----:B0-----:R-:W2:Y:S01]  /*70320*/  LDL.LU R24, [R1+0x2e0] ;  /* 0x0002e00001187983 */ /* 0x001ea20000300800 */
[----:B------:R-:W2:Y:S02]  /*70330*/  LDL.LU R25, [R1+0x2e4] ;  /* 0x0002e40001197983 */ /* 0x000ea40000300800 */
[----:B------:R-:W2:Y:S02]  /*70340*/  LDL.LU R26, [R1+0x2e8] ;  /* 0x0002e800011a7983 */ /* 0x000ea40000300800 */
[----:B------:R-:W2:Y:S02]  /*70350*/  LDL.LU R27, [R1+0x2ec] ;  /* 0x0002ec00011b7983 */ /* 0x000ea40000300800 */
[----:B--2---:R-:W-:Y:S01]  /*70360*/  STL.64 [R1+0x3c98], R26 ;  /* 0x003c981a01007387 */ /* 0x004fe20000100a00 */
[----:B------:R0:W-:Y:S02]  /*70370*/  STL.64 [R1+0x3c90], R24 ;  /* 0x003c901801007387 */ /* 0x0001e40000100a00 */
[----:B0-----:R-:W-:-:S02]  /*70380*/  IMAD.MOV.U32 R24, RZ, RZ, R13 ;  /* 0x000000ffff187224 */ /* 0x001fc400078e000d */
[----:B------:R-:W-:-:S05]  /*70390*/  IMAD.MOV.U32 R25, RZ, RZ, R12 ;  /* 0x000000ffff197224 */ /* 0x000fca00078e000c */
[----:B------:R3:W-:Y:S01]  /*703a0*/  STL.64 [R1+0x3cb0], R24 ;  /* 0x003cb01801007387 */ /* 0x0007e20000100a00 */
[----:B------:R-:W2:Y:S02]  /*703b0*/  LDL.LU R20, [R1+0x2d0] ;  /* 0x0002d00001147983 */ /* 0x000ea40000300800 */
[----:B------:R-:W2:Y:S02]  /*703c0*/  LDL.LU R21, [R1+0x2d4] ;  /* 0x0002d40001157983 */ /* 0x000ea40000300800 */
[----:B------:R-:W2:Y:S01]  /*703d0*/  LDL.LU R22, [R1+0x2d8] ;  /* 0x0002d80001167983 */ /* 0x000ea20000300800 */
[----:B------:R-:W2:Y:S01]  /*703e0*/  LDL.LU R23, [R1+0x2dc] ;  /* 0x0002dc0001177983 */ /* 0x000ea20000300800 */
[----:B---3--:R-:W-:Y:S02]  /*703f0*/  IMAD.MOV.U32 R24, RZ, RZ, R7 ;  /* 0x000000ffff187224 */ /* 0x008fe400078e0007 */
[----:B------:R-:W-:-:S05]  /*70400*/  IMAD.MOV.U32 R25, RZ, RZ, R6 ;  /* 0x000000ffff197224 */ /* 0x000fca00078e0006 */
[----:B------:R4:W-:Y:S02]  /*70410*/  STL.64 [R1+0x3cc8], R24 ;  /* 0x003cc81801007387 */ /* 0x0009e40000100a00 */
[----:B----4-:R-:W-:Y:S02]  /*70420*/  IMAD.MOV.U32 R24, RZ, RZ, R5 ;  /* 0x000000ffff187224 */ /* 0x010fe400078e0005 */
[----:B------:R-:W-:Y:S01]  /*70430*/  IMAD.MOV.U32 R25, RZ, RZ, R4 ;  /* 0x000000ffff197224 */ /* 0x000fe200078e0004 */
[----:B--2---:R-:W-:Y:S01]  /*70440*/  STL.64 [R1+0x3ca8], R22 ;  /* 0x003ca81601007387 */ /* 0x004fe20000100a00 */
[----:B------:R0:W-:Y:S03]  /*70450*/  STL.64 [R1+0x3ca0], R20 ;  /* 0x003ca01401007387 */ /* 0x0001e60000100a00 */
[----:B0-----:R-:W2:Y:S01]  /*70460*/  LDL.LU R20, [R1+0x2f0] ;  /* 0x0002f00001147983 */ /* 0x001ea20000300800 */
[----:B------:R-:W2:Y:S02]  /*70470*/  LDL.LU R21, [R1+0x2f4] ;  /* 0x0002f40001157983 */ /* 0x000ea40000300800 */
[----:B------:R-:W3:Y:S02]  /*70480*/  LDL.LU R22, [R1+0x2f8] ;  /* 0x0002f80001167983 */ /* 0x000ee40000300800 */
[----:B------:R-:W3:Y:S01]  /*70490*/  LDL.LU R23, [R1+0x2fc] ;  /* 0x0002fc0001177983 */ /* 0x000ee20000300800 */
[----:B------:R0:W-:Y:S04]  /*704a0*/  STL.64 [R1+0x3ce0], R24 ;  /* 0x003ce01801007387 */ /* 0x0001e80000100a00 */
[----:B0-----:R-:W4:Y:S04]  /*704b0*/  LDL.64 R24, [R1+0x7d0] ;  /* 0x0007d00001187983 */ /* 0x001f280000100a00 */
[----:B----4-:R-:W-:Y:S01]  /*704c0*/  STL.64 [R1+0x3cf8], R24 ;  /* 0x003cf81801007387 */ /* 0x010fe20000100a00 */
[----:B---3--:R-:W-:Y:S02]  /*704d0*/  STL.64 [R1+0x3cc0], R22 ;  /* 0x003cc01601007387 */ /* 0x008fe40000100a00 */
[----:B--2---:R0:W-:Y:S02]  /*704e0*/  STL.64 [R1+0x3cb8], R20 ;  /* 0x003cb81401007387 */ /* 0x0041e40000100a00 */
[----:B0-----:R-:W2:Y:S01]  /*704f0*/  LDL.LU R20, [R1+0x300] ;  /* 0x0003000001147983 */ /* 0x001ea20000300800 */
[----:B------:R-:W2:Y:S02]  /*70500*/  LDL.LU R21, [R1+0x304] ;  /* 0x0003040001157983 */ /* 0x000ea40000300800 */
[----:B------:R-:W3:Y:S02]  /*70510*/  LDL.LU R22, [R1+0x308] ;  /* 0x0003080001167983 */ /* 0x000ee40000300800 */
[----:B------:R-:W3:Y:S01]  /*70520*/  LDL.LU R23, [R1+0x30c] ;  /* 0x00030c0001177983 */ /* 0x000ee20000300800 */
[----:B------:R-:W4:Y:S04]  /*70530*/  LDL.64 R24, [R1+0x7e0] ;  /* 0x0007e00001187983 */ /* 0x000f280000100a00 */
[----:B----4-:R0:W-:Y:S04]  /*70540*/  STL.64 [R1+0x3d20], R24 ;  /* 0x003d201801007387 */ /* 0x0101e80000100a00 */
        /* <DEDUP_REMOVED lines=16> */
[----:B----4-:R-:W-:Y:S01]  /*70650*/  STL.64 [R1+0x3d60], R26 ;  /* 0x003d601a01007387 */ /* 0x010fe20000100a00 */
[----:B--2---:R0:W-:Y:S03]  /*70660*/  STL.64 [R1+0x3d58], R24 ;  /* 0x003d581801007387 */ /* 0x0041e60000100a00 */
[----:B0-----:R-:W2:Y:S01]  /*70670*/  LDL.64 R24, [R1+0x730] ;  /* 0x0007300001187983 */ /* 0x001ea20000100a00 */
        /* <DEDUP_REMOVED lines=8> */
[----:B------:R-:W2:Y:S02]  /*70700*/  LDL.LU R18, [R1+0x568] ;  /* 0x0005680001127983 */ /* 0x000ea40000300800 */
[----:B------:R-:W2:Y:S01]  /*70710*/  LDL.LU R19, [R1+0x56c] ;  /* 0x00056c0001137983 */ /* 0x000ea20000300800 */
[----:B------:R-:W4:Y:S01]  /*70720*/  LDL.64 R12, [R1+0x700] ;  /* 0x00070000010c7983 */ /* 0x000f220000100a00 */
[----:B---3--:R-:W-:Y:S02]  /*70730*/  STL.64 [R1+0x3cd8], R22 ;  /* 0x003cd81601007387 */ /* 0x008fe40000100a00 */
[----:B------:R0:W-:Y:S02]  /*70740*/  STL.64 [R1+0x3cd0], R20 ;  /* 0x003cd01401007387 */ /* 0x0001e40000100a00 */
[----:B0-----:R-:W3:Y:S01]  /*70750*/  LDL.LU R20, [R1+0x310] ;  /* 0x0003100001147983 */ /* 0x001ee20000300800 */
[----:B------:R-:W3:Y:S02]  /*70760*/  LDL.LU R21, [R1+0x314] ;  /* 0x0003140001157983 */ /* 0x000ee40000300800 */
[----:B------:R-:W2:Y:S02]  /*70770*/  LDL.LU R22, [R1+0x318] ;  /* 0x0003180001167983 */ /* 0x000ea40000300800 */
[----:B------:R-:W2:Y:S01]  /*70780*/  LDL.LU R23, [R1+0x31c] ;  /* 0x00031c0001177983 */ /* 0x000ea20000300800 */
[----:B------:R-:W-:Y:S01]  /*70790*/  HMMA.16816.F32.BF16 R4, R8, R24, R4 ;  /* 0x000000180804723c */ /* 0x000fe20000041804 */
        /* <DEDUP_REMOVED lines=12> */
[----:B------:R0:W-:Y:S01]  /*70860*/  STL.64 [R1+0x1140], R4 ;  /* 0x0011400401007387 */ /* 0x0001e20000100a00 */
[----:B------:R1:W-:Y:S03]  /*70870*/  STL.64 [R1+0x1148], R6 ;  /* 0x0011480601007387 */ /* 0x0003e60000100a00 */
[----:B0-----:R-:W3:Y:S01]  /*70880*/  LDL.LU.64 R4, [R1+0x3d68] ;  /* 0x003d680001047983 */ /* 0x001ee20000300a00 */
[----:B-1----:R-:W-:-:S02]  /*70890*/  IMAD.MOV.U32 R7, RZ, RZ, R24 ;  /* 0x000000ffff077224 */ /* 0x002fc400078e0018 */
[----:B------:R-:W-:Y:S02]  /*708a0*/  IMAD.MOV.U32 R6, RZ, RZ, R25 ;  /* 0x000000ffff067224 */ /* 0x000fe400078e0019 */
[----:B------:R-:W3:Y:S01]  /*708b0*/  LDL.LU.64 R26, [R1+0x3d60] ;  /* 0x003d6000011a7983 */ /* 0x000ee20000300a00 */
[----:B------:R-:W3:Y:S02]  /*708c0*/  LDL.LU.64 R24, [R1+0x3d58] ;  /* 0x003d580001187983 */ /* 0x000ee40000300a00 */
[C---:B---3--:R-:W-:Y:S11]  /*708d0*/  HMMA.16816.F32.BF16 R24, R8.reuse, R4, R24 ;  /* 0x000000040818723c */ /* 0x048ff60000041818 */
[----:B------:R-:W-:Y:S11]  /*708e0*/  @!UPT UIADD3 URZ, URZ, URZ, URZ ;  /* 0x0000003f3f3ff290 */ /* 0x000ff6000fffe03f */
[----:B------:R-:W-:Y:S01]  /*708f0*/  @!UPT UIADD3 URZ, URZ, URZ, URZ ;  /* 0x0000003f3f3ff290 */ /* 0x000fe2000fffe03f */
[----:B------:R0:W-:Y:S01]  /*70900*/  STL.64 [R1+0x1160], R24 ;  /* 0x0011601801007387 */ /* 0x0001e20000100a00 */
[----:B------:R-:W-:Y:S03]  /*70910*/  STL.64 [R1+0x1168], R26 ;  /* 0x0011681a01007387 */ /* 0x000fe60000100a00 */
[----:B0-----:R-:W3:Y:S01]  /*70920*/  LDL.LU.64 R24, [R1+0x3d50] ;  /* 0x003d500001187983 */ /* 0x001ee20000300a00 */
[----:B------:R-:W-:Y:S01]  /*70930*/  STL.64 [R1+0x3c20], R4 ;  /* 0x003c200401007387 */ /* 0x000fe20000100a00 */
[C---:B---3--:R-:W-:Y:S11]  /*70940*/  HMMA.16816.F32.BF16 R16, R8.reuse, R24, R16 ;  /* 0x000000180810723c */ /* 0x048ff60000041810 */
[----:B------:R-:W-:Y:S11]  /*70950*/  @!UPT UIADD3 URZ, URZ, URZ, URZ ;  /* 0x0000003f3f3ff290 */ /* 0x000ff6000fffe03f */
[----:B------:R-:W-:Y:S01]  /*70960*/  @!UPT UIADD3 URZ, URZ, URZ, URZ ;  /* 0x0000003f3f3ff290 */ /* 0x000fe2000fffe03f */
[----:B------:R-:W-:Y:S01]  /*70970*/  STL.64 [R1+0x1180], R16 ;  /* 0x0011801001007387 */ /* 0x000fe20000100a00 */
[----:B------:R0:W-:Y:S03]  /*70980*/  STL.64 [R1+0x1188], R18 ;  /* 0x0011881201007387 */ /* 0x0001e60000100a00 */
[----:B0-----:R-:W4:Y:S01]  /*70990*/  LDL.LU.64 R18, [R1+0x3d48] ;  /* 0x003d480001127983 */ /* 0x001f220000300a00 */
[----:B------:R-:W4:Y:S02]  /*709a0*/  LDL.LU.64 R16, [R1+0x3d40] ;  /* 0x003d400001107983 */ /* 0x000f240000300a00 */
[----:B------:R-:W-:Y:S02]  /*709b0*/  IMAD.MOV.U32 R5, RZ, RZ, R24 ;  /* 0x000000ffff057224 */ /* 0x000fe400078e0018 */
[----:B------:R-:W-:Y:S01]  /*709c0*/  IMAD.MOV.U32 R4, RZ, RZ, R25 ;  /* 0x000000ffff047224 */ /* 0x000fe200078e0019 */
[----:B------:R-:W3:Y:S01]  /*709d0*/  LDL.LU.64 R26, [R1+0x3d38] ;  /* 0x003d3800011a7983 */ /* 0x000ee20000300a00 */
[----:B------:R-:W3:Y:S02]  /*709e0*/  LDL.LU.64 R24, [R1+0x3d30] ;  /* 0x003d300001187983 */ /* 0x000ee40000300a00 */
[----:B------:R-:W-:Y:S01]  /*709f0*/  STL.64 [R1+0x3c60], R6 ;  /* 0x003c600601007387 */ /* 0x000fe20000100a00 */
[----:B------:R0:W-:Y:S04]  /*70a00*/  STL.64 [R1+0x3c58], R4 ;  /* 0x003c580401007387 */ /* 0x0001e80000100a00 */
        /* <DEDUP_REMOVED lines=8> */
[----:B------:R-:W-:Y:S02]  /*70a90*/  STL.64 [R1+0x1198], R18 ;  /* 0x0011981201007387 */ /* 0x000fe40000100a00 */
[----:B0-----:R-:W-:Y:S02]  /*70aa0*/  IMAD.MOV.U32 R17, RZ, RZ, R12 ;  /* 0x000000ffff117224 */ /* 0x001fe400078e000c */
[----:B------:R-:W-:Y:S02]  /*70ab0*/  IMAD.MOV.U32 R16, RZ, RZ, R13 ;  /* 0x000000ffff107224 */ /* 0x000fe400078e000d */
[----:B------:R-:W3:Y:S02]  /*70ac0*/  LDL.LU.64 R12, [R1+0x3d28] ;  /* 0x003d2800010c7983 */ /* 0x000ee40000300a00 */
[----:B---3--:R-:W-:Y:S02]  /*70ad0*/  HMMA.16816.F32.BF16 R8, R8, R12, R24 ;  /* 0x0000000c0808723c */ /* 0x008fe40000041818 */
[----:B------:R-:W2:Y:S01]  /*70ae0*/  LDL.LU.64 R24, [R1+0x3d20] ;  /* 0x003d200001187983 */ /* 0x000ea20000300a00 */
[----:B------:R-:W2:Y:S02]  /*70af0*/  LDL.LU.64 R14, [R1+0x3d18] ;  /* 0x003d1800010e7983 */ /* 0x000ea40000300a00 */
[----:B------:R-:W2:Y:S11]  /*70b00*/  LDL.LU.64 R12, [R1+0x3d10] ;  /* 0x003d1000010c7983 */ /* 0x000eb60000300a00 */
[----:B------:R-:W-:Y:S07]  /*70b10*/  @!UPT UIADD3 URZ, URZ, URZ, URZ ;  /* 0x0000003f3f3ff290 */ /* 0x000fee000fffe03f */
[----:B------:R0:W-:Y:S01]  /*70b20*/  STL.64 [R1+0x11b0], R8 ;  /* 0x0011b00801007387 */ /* 0x0001e20000100a00 */
[----:B------:R1:W-:Y:S03]  /*70b30*/  STL.64 [R1+0x11b8], R10 ;  /* 0x0011b80a01007387 */ /* 0x0003e60000100a00 */
[----:B0-----:R-:W3:Y:S01]  /*70b40*/  LDL.64 R8, [R1+0x790] ;  /* 0x0007900001087983 */ /* 0x001ee20000100a00 */
[C---:B--2---:R-:W-:Y:S01]  /*70b50*/  HMMA.16816.F32.BF16 R20, R12.reuse, R24, R20 ;  /* 0x000000180c14723c */ /* 0x044fe20000041814 */
[----:B-1----:R-:W-:Y:S02]  /*70b60*/  IMAD.MOV.U32 R11, RZ, RZ, R24 ;  /* 0x000000ffff0b7224 */ /* 0x002fe400078e0018 */
        /* <DEDUP_REMOVED lines=63> */
[C---:B--2---:R-:W-:Y:S01]  /*70f60*/  HMMA.16816.F32.BF16 R20, R12.reuse, R20, R4 ;  /* 0x000000140c14723c */ /* 0x044fe20000041804 */
[----:B------:R-:W2:Y:S01]  /*70f70*/  LDL.LU.64 R6, [R1+0x3c60] ;  /* 0x003c600001067983 */ /* 0x000ea20000300a00 */
[----:B------:R-:W4:Y:S11]  /*70f80*/  LDL.LU.64 R4, [R1+0x3c58] ;  /* 0x003c580001047983 */ /* 0x000f360000300a00 */
[----:B------:R-:W-:Y:S10]  /*70f90*/  @!UPT UIADD3 URZ, URZ, URZ, URZ ;  /* 0x0000003f3f3ff290 */ /* 0x000ff4000fffe03f */
[----:B------:R0:W-:Y:S01]  /*70fa0*/  STL.64 [R1+0x12e0], R20 ;  /* 0x0012e01401007387 */ /* 0x0001e20000100a00 */
[----:B------:R-:W-:Y:S03]  /*70fb0*/  STL.64 [R1+0x12e8], R22 ;  /* 0x0012e81601007387 */ /* 0x000fe60000100a00 */
[----:B0-----:R-:W3:Y:S02]  /*70fc0*/  LDL.LU.64 R20, [R1+0x3c50] ;  /* 0x003c500001147983 */ /* 0x001ee40000300a00 */
[----:B---3--:R-:W-:Y:S02]  /*70fd0*/  HMMA.16816.F32.BF16 R24, R12, R20, R24 ;  /* 0x000000140c18723c */ /* 0x008fe40000041818 */
[----:B------:R0:W-:Y:S04]  /*70fe0*/  STL.64 [R1+0x3b88], R20 ;  /* 0x003b881401007387 */ /* 0x0001e80000100a00 */
[----:B0-----:R-:W3:Y:S11]  /*70ff0*/  LDL.LU R20, [R1+0x220] ;  /* 0x0002200001147983 */ /* 0x001ef60000300800 */
[----:B------:R-:W-:Y:S06]  /*71000*/  @!UPT UIADD3 URZ, URZ, URZ, URZ ;  /* 0x0000003f3f3ff290 */ /* 0x000fec000fffe03f */
[----:B------:R-:W-:Y:S01]  /*71010*/  STL.64 [R1+0x12d0], R24 ;  /* 0x0012d01801007387 */ /* 0x000fe20000100a00 */
[----:B------:R-:W-:Y:S02]  /*71020*/  STL.64 [R1+0x12d8], R26 ;  /* 0x0012d81a01007387 */ /* 0x000fe40000100a00 */
[----:B------:R-:W3:Y:S02]  /*71030*/  LDL.LU R21, [R1+0x224] ;  /* 0x0002240001157983 */ /* 0x000ee40000300800 */
[----:B------:R-:W2:Y:S01]  /*71040*/  LDL.LU R22, [R1+0x228] ;  /* 0x0002280001167983 */ /* 0x000ea20000300800 */
[----:B------:R-:W2:Y:S04]  /*71050*/  LDL.LU R23, [R1+0x22c] ;  /* 0x00022c0001177983 */ /* 0x000ea80000300800 */
[----:B--2---:R-:W-:Y:S01]  /*71060*/  STL.64 [R1+0x3b98], R22 ;  /* 0x003b981601007387 */ /* 0x004fe20000100a00 */
[----:B---3--:R0:W-:Y:S03]  /*71070*/  STL.64 [R1+0x3b90], R20 ;  /* 0x003b901401007387 */ /* 0x0081e60000100a00 */
[----:B0-----:R-:W2:Y:S04]  /*71080*/  LDL.64 R20, [R1+0x7c0] ;  /* 0x0007c00001147983 */ /* 0x001ea80000100a00 */
[----:B--2---:R0:W-:Y:S02]  /*71090*/  STL.64 [R1+0x3ba8], R20 ;  /* 0x003ba81401007387 */ /* 0x0041e40000100a00 */
[----:B0-----:R-:W-:-:S02]  /*710a0*/  IMAD.MOV.U32 R20, RZ, RZ, R19 ;  /* 0x000000ffff147224 */ /* 0x001fc400078e0013 */
[----:B------:R-:W-:-:S05]  /*710b0*/  IMAD.MOV.U32 R21, RZ, RZ, R18 ;  /* 0x000000ffff157224 */ /* 0x000fca00078e0012 */
[----:B------:R0:W-:Y:S01]  /*710c0*/  STL.64 [R1+0x3bc0], R20 ;  /* 0x003bc01401007387 */ /* 0x0001e20000100a00 */
[----:B------:R-:W2:Y:S02]  /*710d0*/  LDL.LU R24, [R1+0x210] ;  /* 0x0002100001187983 */ /* 0x000ea40000300800 */
[----:B------:R-:W2:Y:S02]  /*710e0*/  LDL.LU R25, [R1+0x214] ;  /* 0x0002140001197983 */ /* 0x000ea40000300800 */
[----:B------:R-:W3:Y:S01]  /*710f0*/  LDL.LU R26, [R1+0x218] ;  /* 0x00021800011a7983 */ /* 0x000ee20000300800 */
[----:B------:R-:W3:Y:S01]  /*71100*/  LDL.LU R27, [R1+0x21c] ;  /* 0x00021c00011b7983 */ /* 0x000ee20000300800 */
[----:B0-----:R-:W-:Y:S02]  /*71110*/  IMAD.MOV.U32 R20, RZ, RZ, R11 ;  /* 0x000000ffff147224 */ /* 0x001fe400078e000b */
[----:B------:R-:W-:-:S05]  /*71120*/  IMAD.MOV.U32 R21, RZ, RZ, R10 ;  /* 0x000000ffff157224 */ /* 0x000fca00078e000a */
[----:B------:R0:W-:Y:S02]  /*71130*/  STL.64 [R1+0x3be8], R20 ;  /* 0x003be81401007387 */ /* 0x0001e40000100a00 */
[----:B0-----:R-:W-:Y:S02]  /*71140*/  IMAD.MOV.U32 R20, RZ, RZ, R17 ;  /* 0x000000ffff147224 */ /* 0x001fe400078e0011 */
[----:B------:R-:W-:-:S05]  /*71150*/  IMAD.MOV.U32 R21, RZ, RZ, R16 ;  /* 0x000000ffff157224 */ /* 0x000fca00078e0010 */
[----:B------:R4:W-:Y:S01]  /*71160*/  STL.64 [R1+0x3c00], R20 ;  /* 0x003c001401007387 */ /* 0x0009e20000100a00 */
[----:B------:R-:W2:Y:S02]  /*71170*/  LDL.LU R16, [R1+0x260] ;  /* 0x0002600001107983 */ /* 0x000ea40000300800 */
[----:B------:R-:W2:Y:S02]  /*71180*/  LDL.LU R17, [R1+0x264] ;  /* 0x0002640001117983 */ /* 0x000ea40000300800 */
[----:B------:R-:W2:Y:S01]  /*71190*/  LDL.LU R18, [R1+0x268] ;  /* 0x0002680001127983 */ /* 0x000ea20000300800 */
[----:B------:R-:W2:Y:S01]  /*711a0*/  LDL.LU R19, [R1+0x26c] ;  /* 0x00026c0001137983 */ /* 0x000ea20000300800 */
[----:B----4-:R-:W-:Y:S02]  /*711b0*/  IMAD.MOV.U32 R20, RZ, RZ, R5 ;  /* 0x000000ffff147224 */ /* 0x010fe400078e0005 */
[----:B------:R-:W-:-:S05]  /*711c0*/  IMAD.MOV.U32 R21, RZ, RZ, R4 ;  /* 0x000000ffff157224 */ /* 0x000fca00078e0004 */
[----:B------:R0:W-:Y:S04]  /*711d0*/  STL.64 [R1+0x3c18], R20 ;  /* 0x003c181401007387 */ /* 0x0001e80000100a00 */
        /* <DEDUP_REMOVED lines=8> */
[----:B------:R-:W-:Y:S01]  /*71260*/  STL.64 [R1+0x3c38], R4 ;  /* 0x003c380401007387 */ /* 0x000fe20000100a00 */
        /* <DEDUP_REMOVED lines=10> */
[----:B------:R-:W-:Y:S01]  /*71310*/  STL.64 [R1+0x3bf8], R18 ;  /* 0x003bf81201007387 */ /* 0x000fe20000100a00 */
[----:B------:R0:W-:Y:S03]  /*71320*/  STL.64 [R1+0x3bf0], R16 ;  /* 0x003bf01001007387 */ /* 0x0001e60000100a00 */
        /* <DEDUP_REMOVED lines=10> */
[----:B---3--:R-:W-:Y:S01]  /*713d0*/  STL.64 [R1+0x3b80], R26 ;  /* 0x003b801a01007387 */ /* 0x008fe20000100a00 */
[----:B------:R0:W-:Y:S03]  /*713e0*/  STL.64 [R1+0x3b78], R24 ;  /* 0x003b781801007387 */ /* 0x0001e60000100a00 */
[----:B0-----:R-:W3:Y:S04]  /*713f0*/  LDL.64 R24, [R1+0x7b0] ;  /* 0x0007b00001187983 */ /* 0x001ee80000100a00 */
[----:B---3--:R0:W-:Y:S04]  /*71400*/  STL.64 [R1+0x3ba0], R24 ;  /* 0x003ba01801007387 */ /* 0x0081e80000100a00 */
        /* <DEDUP_REMOVED lines=12> */
[----:B------:R-:W4:Y:S02]  /*714d0*/  LDL.LU R27, [R1+0x24c] ;  /* 0x00024c00011b7983 */ /* 0x000f240000300800 */
[----:B----4-:R-:W-:Y:S01]  /*714e0*/  STL.64 [R1+0x3bd0], R26 ;  /* 0x003bd01a01007387 */ /* 0x010fe20000100a00 */
[----:B---3--:R0:W-:Y:S03]  /*714f0*/  STL.64 [R1+0x3bc8], R24 ;  /* 0x003bc81801007387 */ /* 0x0081e60000100a00 */
[----:B0-----:R-:W3:Y:S01]  /*71500*/  LDL.LU R24, [R1+0x250] ;  /* 0x0002500001187983 */ /* 0x001ee20000300800 */
[----:B------:R-:W3:Y:S02]  /*71510*/  LDL.LU R25, [R1+0x254] ;  /* 0x0002540001197983 */ /* 0x000ee40000300800 */
[----:B------:R-:W3:Y:S02]  /*71520*/  LDL.LU R26, [R1+0x258] ;  /* 0x00025800011a7983 */ /* 0x000ee40000300800 */
[----:B------:R-:W3:Y:S01]  /*71530*/  LDL.LU R27, [R1+0x25c] ;  /* 0x00025c00011b7983 */ /* 0x000ee20000300800 */
[----:B------:R-:W4:Y:S01]  /*71540*/  LDL.64 R8, [R1+0x7a0] ;  /* 0x0007a00001087983 */ /* 0x000f220000100a00 */
[----:B------:R-:W2:Y:S02]  /*71550*/  LDL.LU.64 R22, [R1+0x3c48] ;  /* 0x003c480001167983 */ /* 0x000ea40000300a00 */
[----:B------:R-:W2:Y:S02]  /*71560*/  LDL.LU.64 R20, [R1+0x3c40] ;  /* 0x003c400001147983 */ /* 0x000ea40000300a00 */
[----:B------:R0:W-:Y:S01]  /*71570*/  STL.64 [R1+0x12c0], R4 ;  /* 0x0012c00401007387 */ /* 0x0001e20000100a00 */
[----:B------:R2:W-:Y:S04]  /*71580*/  STL.64 [R1+0x12c8], R6 ;  /* 0x0012c80601007387 */ /* 0x0005e80000100a00 */
        /* <DEDUP_REMOVED lines=16> */
[----:B0-----:R-:W3:Y:S01]  /*71690*/  LDL.64 R4, [R1+0x6f0] ;  /* 0x0006f00001047983 */ /* 0x001ee20000100a00 */
[C---:B--2---:R-:W-:Y:S03]  /*716a0*/  HMMA.16816.F32.BF16 R20, R12.reuse, R20, R16 ;  /* 0x000000140c14723c */ /* 0x044fe60000041810 */
[----:B------:R-:W2:Y:S01]  /*716b0*/  LDL.LU.64 R18, [R1+0x3c10] ;  /* 0x003c100001127983 */ /* 0x000ea20000300a00 */
[----:B------:R-:W2:Y:S11]  /*716c0*/  LDL.LU.64 R16, [R1+0x3c08] ;  /* 0x003c080001107983 */ /* 0x000eb60000300a00 */
[----:B------:R-:W-:Y:S08]  /*716d0*/  @!UPT UIADD3 URZ, URZ, URZ, URZ ;  /* 0x0000003f3f3ff290 */ /* 0x000ff0000fffe03f */
[----:B------:R0:W-:Y:S01]  /*716e0*/  STL.64 [R1+0x11c0], R20 ;  /* 0x0011c01401007387 */ /* 0x0001e20000100a00 */
[----:B------:R2:W-:Y:S03]  /*716f0*/  STL.64 [R1+0x11c8], R22 ;  /* 0x0011c81601007387 */ /* 0x0005e60000100a00 */
[----:B0-----:R-:W2:Y:S02]  /*71700*/  LDL.LU.64 R20, [R1+0x3c00] ;  /* 0x003c000001147983 */ /* 0x001ea40000300a00 */
[C---:B--2---:R-:W-:Y:S02]  /*71710*/  HMMA.16816.F32.BF16 R20, R12.reuse, R20, R16 ;  /* 0x000000140c14723c */ /* 0x044fe40000041810 */
[----:B------:R-:W3:Y:S01]  /*71720*/  LDL.LU.64 R18, [R1+0x3bf8] ;  /* 0x003bf80001127983 */ /* 0x000ee20000300a00 */
[----:B------:R-:W3:Y:S11]  /*71730*/  LDL.LU.64 R16, [R1+0x3bf0] ;  /* 0x003bf00001107983 */ /* 0x000ef60000300a00 */
[----:B------:R-:W-:Y:S09]  /*71740*/  @!UPT UIADD3 URZ, URZ, URZ, URZ ;  /* 0x0000003f3f3ff290 */ /* 0x000ff2000fffe03f */
[----:B------:R0:W-:Y:S01]  /*71750*/  STL.64 [R1+0x11a0], R20 ;  /* 0x0011a01401007387 */ /* 0x0001e20000100a00 */
[----:B------:R-:W-:Y:S03]  /*71760*/  STL.64 [R1+0x11a8], R22 ;  /* 0x0011a81601007387 */ /* 0x000fe60000100a00 */
[----:B0-----:R-:W2:Y:S01]  /*71770*/  LDL.LU.64 R20, [R1+0x3be8] ;  /* 0x003be80001147983 */ /* 0x001ea20000300a00 */
[----:B---3--:R-:W-:Y:S03]  /*71780*/  HMMA.16816.F32.BF16 R12, R12, R4, R16 ;  /* 0x000000040c0c723c */ /* 0x008fe60000041810 */
        /* <DEDUP_REMOVED lines=9> */
[----:B------:R0:W-:Y:S04]  /*71820*/  STL.64 [R1+0x3ae8], R4 ;  /* 0x003ae80401007387 */ /* 0x0001e80000100a00 */
        /* <DEDUP_REMOVED lines=30> */
[----:B------:R0:W-:Y:S01]  /*71a10*/  STL.64 [R1+0x10f0], R20 ;  /* 0x0010f01401007387 */ /* 0x0001e20000100a00 */
[----:B------:R1:W-:Y:S03]  /*71a20*/  STL.64 [R1+0x10f8], R22 ;  /* 0x0010f81601007387 */ /* 0x0003e60000100a00 */
[----:B0-----:R-:W2:Y:S01]  /*71a30*/  LDL.LU.64 R20, [R1+0x3b88] ;  /* 0x003b880001147983 */ /* 0x001ea20000300a00 */
[----:B-1----:R-:W-:Y:S02]  /*71a40*/  IMAD.MOV.U32 R23, RZ, RZ, R24 ;  /* 0x000000ffff177224 */ /* 0x002fe400078e0018 */
[----:B------:R-:W-:Y:S02]  /*71a50*/  IMAD.MOV.U32 R22, RZ, RZ, R25 ;  /* 0x000000ffff167224 */ /* 0x000fe400078e0019 */
[----:B------:R-:W2:Y:S01]  /*71a60*/  LDL.LU.64 R26, [R1+0x3b80] ;  /* 0x003b8000011a7983 */ /* 0x000ea20000300a00 */
[----:B------:R-:W2:Y:S02]  /*71a70*/  LDL.LU.64 R24, [R1+0x3b78] ;  /* 0x003b780001187983 */ /* 0x000ea40000300a00 */
[----:B------:R-:W-:Y:S02]  /*71a80*/  STL.64 [R1+0x3b60], R22 ;  /* 0x003b601601007387 */ /* 0x000fe40000100a00 */
[----:B----4-:R-:W-:-:S02]  /*71a90*/  IMAD.MOV.U32 R29, RZ, RZ, R8 ;  /* 0x000000ffff1d7224 */ /* 0x010fc400078e0008 */
[----:B------:R-:W-:Y:S01]  /*71aa0*/  IMAD.MOV.U32 R28, RZ, RZ, R9 ;  /* 0x000000ffff1c7224 */ /* 0x000fe200078e0009 */
[C---:B--2---:R-:W-:Y:S01]  /*71ab0*/  HMMA.16816.F32.BF16 R24, R16.reuse, R8, R24 ;  /* 0x000000081018723c */ /* 0x044fe20000041818 */
[----:B------:R0:W-:Y:S04]  /*71ac0*/  STL.64 [R1+0x3b58], R20 ;  /* 0x003b581401007387 */ /* 0x0001e80000100a00 */
[----:B0-----:R-:W2:Y:S11]  /*71ad0*/  LDL.64 R20, [R1+0x780] ;  /* 0x0007800001147983 */ /* 0x001eb60000100a00 */
[----:B------:R-:W-:Y:S07]  /*71ae0*/  @!UPT UIADD3 URZ, URZ, URZ, URZ ;  /* 0x0000003f3f3ff290 */ /* 0x000fee000fffe03f */
[----:B------:R0:W-:Y:S01]  /*71af0*/  STL.64 [R1+0x10d0], R24 ;  /* 0x0010d01801007387 */ /* 0x0001e20000100a00 */
[----:B------:R-:W-:Y:S03]  /*71b00*/  STL.64 [R1+0x10d8], R26 ;  /* 0x0010d81a01007387 */ /* 0x000fe60000100a00 */
[----:B0-----:R-:W4:Y:S01]  /*71b10*/  LDL.LU.64 R24, [R1+0x3b70] ;  /* 0x003b700001187983 */ /* 0x001f220000300a00 */
[----:B------:R-:W3:Y:S02]  /*71b20*/  LDL.LU.64 R8, [R1+0x3b68] ;  /* 0x003b680001087983 */ /* 0x000ee40000300a00 */
[C---:B---3--:R-:W-:Y:S11]  /*71b30*/  HMMA.16816.F32.BF16 R12, R16.reuse, R8, R12 ;  /* 0x00000008100c723c */ /* 0x048ff6000004180c */
[----:B------:R-:W-:Y:S11]  /*71b40*/  @!UPT UIADD3 URZ, URZ, URZ, URZ ;  /* 0x0000003f3f3ff290 */ /* 0x000ff6000fffe03f */
[----:B------:R-:W-:Y:S01]  /*71b50*/  @!UPT UIADD3 URZ, URZ, URZ, URZ ;  /* 0x0000003f3f3ff290 */ /* 0x000fe2000fffe03f */
[----:B------:R0:W-:Y:S02]  /*71b60*/  STL.64 [R1+0x10b0], R12 ;  /* 0x0010b00c01007387 */ /* 0x0001e40000100a00 */
[----:B0-----:R-:W-:Y:S02]  /*71b70*/  IMAD.MOV.U32 R13, RZ, RZ, R8 ;  /* 0x000000ffff0d7224 */ /* 0x001fe400078e0008 */
[----:B------:R-:W-:Y:S02]  /*71b80*/  IMAD.MOV.U32 R12, RZ, RZ, R9 ;  /* 0x000000ffff0c7224 */ /* 0x000fe400078e0009 */
[----:B------:R-:W0:Y:S04]  /*71b90*/  LDSM.16.MT88.4 R8, [R0+0x8200] ;  /* 0x008200000008783b */ /* 0x000e280000004200 */
[----:B------:R-:W-:Y:S01]  /*71ba0*/  STL.64 [R1+0x10b8], R14 ;  /* 0x0010b80e01007387 */ /* 0x000fe20000100a00 */
[----:B------:R1:W-:Y:S03]  /*71bb0*/  STL.64 [R1+0x3ae0], R12 ;  /* 0x003ae00c01007387 */ /* 0x0003e60000100a00 */
[----:B-1----:R-:W2:Y:S01]  /*71bc0*/  LDL.LU R12, [R1+0x520] ;  /* 0x00052000010c7983 */ /* 0x002ea20000300800 */
[----:B------:R-:W2:Y:S02]  /*71bd0*/  LDL.LU R13, [R1+0x524] ;  /* 0x00052400010d7983 */ /* 0x000ea40000300800 */
[----:B------:R-:W2:Y:S02]  /*71be0*/  LDL.LU R14, [R1+0x528] ;  /* 0x00052800010e7983 */ /* 0x000ea40000300800 */
[----:B------:R-:W2:Y:S01]  /*71bf0*/  LDL.LU R15, [R1+0x52c] ;  /* 0x00052c00010f7983 */ /* 0x000ea20000300800 */
[----:B0-----:R-:W-:Y:S01]  /*71c00*/  STL.64 [R1+0x39d0], R10 ;  /* 0x0039d00a01007387 */ /* 0x001fe20000100a00 */
[----:B------:R0:W-:Y:S03]  /*71c10*/  STL.64 [R1+0x39c8], R8 ;  /* 0x0039c80801007387 */ /* 0x0001e60000100a00 */
[----:B0-----:R-:W3:Y:S04]  /*71c20*/  LDL.64 R8, [R1+0x700] ;  /* 0x0007000001087983 */ /* 0x001ee80000100a00 */
[----:B---3--:R2:W-:Y:S02]  /*71c30*/  STL.64 [R1+0x3af0], R8 ;  /* 0x003af00801007387 */ /* 0x0085e40000100a00 */
[C---:B--2---:R-:W-:Y:S11]  /*71c40*/  HMMA.16816.F32.BF16 R8, R16.reuse, R20, R12 ;  /* 0x000000141008723c */ /* 0x044ff6000004180c */
[----:B------:R-:W-:Y:S11]  /*71c50*/  @!UPT UIADD3 URZ, URZ, URZ, URZ ;  /* 0x0000003f3f3ff290 */ /* 0x000ff6000fffe03f */
[----:B------:R-:W-:Y:S01]  /*71c60*/  @!UPT UIADD3 URZ, URZ, URZ, URZ ;  /* 0x0000003f3f3ff290 */ /* 0x000fe2000fffe03f */
[----:B------:R-:W-:Y:S01]  /*71c70*/  STL.64 [R1+0x1090], R8 ;  /* 0x0010900801007387 */ /* 0x000fe20000100a00 */
[----:B------:R4:W-:Y:S02]  /*71c80*/  STL.64 [R1+0x1098], R10 ;  /* 0x0010980a01007387 */ /* 0x0009e40000100a00 */
[----:B----4-:R-:W-:Y:S01]  /*71c90*/  HMMA.16816.F32.BF16 R8, R16, R24, R4 ;  /* 0x000000181008723c */ /* 0x010fe20000041804 */
[----:B------:R-:W2:Y:S11]  /*71ca0*/  LDL.LU R4, [R1+0x4a0] ;  /* 0x0004a00001047983 */ /* 0x000eb60000300800 */
[----:B------:R-:W-:Y:S11]  /*71cb0*/  @!UPT UIADD3 URZ, URZ, URZ, URZ ;  /* 0x0000003f3f3ff290 */ /* 0x000ff6000fffe03f */
[----:B------:R0:W-:Y:S01]  /*71cc0*/  STL.64 [R1+0x1070], R8 ;  /* 0x0010700801007387 */ /* 0x0001e20000100a00 */
[----:B------:R-:W-:Y:S02]  /*71cd0*/  STL.64 [R1+0x1078], R10 ;  /* 0x0010780a01007387 */ /* 0x000fe40000100a00 */
[----:B------:R-:W2:Y:S02]  /*71ce0*/  LDL.LU R5, [R1+0x4a4] ;  /* 0x0004a40001057983 */ /* 0x000ea40000300800 */
[----:B------:R-:W3:Y:S01]  /*71cf0*/  LDL.LU R6, [R1+0x4a8] ;  /* 0x0004a80001067983 */ /* 0x000ee20000300800 */
[----:B------:R-:W3:Y:S04]  /*71d00*/  LDL.LU R7, [R1+0x4ac] ;  /* 0x0004ac0001077983 */ /* 0x000ee80000300800 */
[----:B---3--:R-:W-:Y:S01]  /*71d10*/  STL.64 [R1+0x3b00], R6 ;  /* 0x003b000601007387 */ /* 0x008fe20000100a00 */
[----:B--2---:R-:W-:Y:S02]  /*71d20*/  STL.64 [R1+0x3af8], R4 ;  /* 0x003af80401007387 */ /* 0x004fe40000100a00 */
[----:B0-----:R-:W2:Y:S02]  /*71d30*/  LDL R8, [R1+0x710] ;  /* 0x0007100001087983 */ /* 0x001ea40000100800 */
[----:B------:R-:W2:Y:S02]  /*71d40*/  LDL R9, [R1+0x714] ;  /* 0x0007140001097983 */ /* 0x000ea40000100800 */
[----:B--2---:R0:W-:Y:S04]  /*71d50*/  STL.64 [R1+0x3b08], R8 ;  /* 0x003b080801007387 */ /* 0x0041e80000100a00 */
[----:B0-----:R-:W2:Y:S04]  /*71d60*/  LDL.64 R8, [R1+0x720] ;  /* 0x0007200001087983 */ /* 0x001ea80000100a00 */
[----:B--2---:R0:W-:Y:S04]  /*71d70*/  STL.64 [R1+0x3b20], R8 ;  /* 0x003b200801007387 */ /* 0x0041e80000100a00 */
[----:B0-----:R-:W2:Y:S04]  /*71d80*/  LDL R8, [R1+0x730] ;  /* 0x0007300001087983 */ /* 0x001ea80000100800 */
[----:B------:R-:W2:Y:S04]  /*71d90*/  LDL R9, [R1+0x734] ;  /* 0x0007340001097983 */ /* 0x000ea80000100800 */
[----:B--2---:R0:W-:Y:S04]  /*71da0*/  STL.64 [R1+0x3b38], R8 ;  /* 0x003b380801007387 */ /* 0x0041e80000100a00 */
[----:B0-----:R-:W2:Y:S04]  /*71db0*/  LDL R8, [R1+0x740] ;  /* 0x0007400001087983 */ /* 0x001ea80000100800 */
[----:B------:R-:W2:Y:S01]  /*71dc0*/  LDL R9, [R1+0x744] ;  /* 0x0007440001097983 */ /* 0x000ea20000100800 */
[----:B------:R-:W-:-:S02]  /*71dd0*/  IMAD.MOV.U32 R27, RZ, RZ, R20 ;  /* 0x000000ffff1b7224 */ /* 0x000fc400078e0014 */
[----:B------:R-:W-:Y:S01]  /*71de0*/  IMAD.MOV.U32 R26, RZ, RZ, R21 ;  /* 0x000000ffff1a7224 */ /* 0x000fe200078e0015 */
[----:B--2---:R0:W-:Y:S01]  /*71df0*/  STL.64 [R1+0x3b50], R8 ;  /* 0x003b500801007387 */ /* 0x0041e20000100a00 */
[----:B------:R-:W2:Y:S02]  /*71e00*/  LDL.LU R4, [R1+0x4b0] ;  /* 0x0004b00001047983 */ /* 0x000ea40000300800 */
[----:B------:R-:W2:Y:S02]  /*71e10*/  LDL.LU R5, [R1+0x4b4] ;  /* 0x0004b40001057983 */ /* 0x000ea40000300800 */
[----:B------:R-:W3:Y:S01]  /*71e20*/  LDL.LU R6, [R1+0x4b8] ;  /* 0x0004b80001067983 */ /* 0x000ee20000300800 */
[----:B------:R-:W3:Y:S01]  /*71e30*/  LDL.LU R7, [R1+0x4bc] ;  /* 0x0004bc0001077983 */ /* 0x000ee20000300800 */
[----:B------:R-:W4:Y:S02]  /*71e40*/  LDL.LU R20, [R1+0x500] ;  /* 0x0005000001147983 */ /* 0x000f240000300800 */
[----:B------:R-:W4:Y:S02]  /*71e50*/  LDL.LU R21, [R1+0x504] ;  /* 0x0005040001157983 */ /* 0x000f240000300800 */
[----:B------:R-:W4:Y:S01]  /*71e60*/  LDL.LU R22, [R1+0x508] ;  /* 0x0005080001167983 */ /* 0x000f220000300800 */
[----:B------:R-:W4:Y:S04]  /*71e70*/  LDL.LU R23, [R1+0x50c] ;  /* 0x00050c0001177983 */ /* 0x000f280000300800 */
[----:B0-----:R-:W4:Y:S01]  /*71e80*/  LDL.LU R8, [R1+0x4f0] ;  /* 0x0004f00001087983 */ /* 0x001f220000300800 */
        /* <DEDUP_REMOVED lines=26> */
[----:B------:R-:W-:Y:S03]  /*72030*/  STL.64 [R1+0x3aa0], R26 ;  /* 0x003aa01a01007387 */ /* 0x000fe60000100a00 */
[----:B0-----:R-:W2:Y:S04]  /*72040*/  LDL R24, [R1+0x7d0] ;  /* 0x0007d00001187983 */ /* 0x001ea80000100800 */
[----:B------:R-:W2:Y:S04]  /*72050*/  LDL R25, [R1+0x7d4] ;  /* 0x0007d40001197983 */ /* 0x000ea80000100800 */
[----:B--2---:R0:W-:Y:S04]  /*72060*/  STL.64 [R1+0x3ab8], R24 ;  /* 0x003ab81801007387 */ /* 0x0041e80000100a00 */
[----:B0-----:R-:W4:Y:S04]  /*72070*/  LDL R24, [R1+0x760] ;  /* 0x0007600001187983 */ /* 0x001f280000100800 */
[----:B------:R-:W4:Y:S02]  /*72080*/  LDL R25, [R1+0x764] ;  /* 0x0007640001197983 */ /* 0x000f240000100800 */
[C---:B----4-:R-:W-:Y:S02]  /*72090*/  HMMA.16816.F32.BF16 R24, R16.reuse, R24, R20 ;  /* 0x000000181018723c */ /* 0x050fe40000041814 */
[----:B------:R-:W2:Y:S01]  /*720a0*/  LDL.LU.64 R22, [R1+0x3b60] ;  /* 0x003b600001167983 */ /* 0x000ea20000300a00 */
[----:B------:R-:W4:Y:S11]  /*720b0*/  LDL.LU.64 R20, [R1+0x3b58] ;  /* 0x003b580001147983 */ /* 0x000f360000300a00 */
[----:B------:R-:W-:Y:S09]  /*720c0*/  @!UPT UIADD3 URZ, URZ, URZ, URZ ;  /* 0x0000003f3f3ff290 */ /* 0x000ff2000fffe03f */
[----:B------:R0:W-:Y:S01]  /*720d0*/  STL.64 [R1+0x1050], R24 ;  /* 0x0010501801007387 */ /* 0x0001e20000100a00 */
[----:B------:R-:W-:Y:S03]  /*720e0*/  STL.64 [R1+0x1058], R26 ;  /* 0x0010581a01007387 */ /* 0x000fe60000100a00 */
[----:B0-----:R-:W2:Y:S04]  /*720f0*/  LDL R24, [R1+0x7e0] ;  /* 0x0007e00001187983 */ /* 0x001ea80000100800 */
[----:B------:R-:W2:Y:S01]  /*72100*/  LDL R25, [R1+0x7e4] ;  /* 0x0007e40001197983 */ /* 0x000ea20000100800 */
[C---:B----4-:R-:W-:Y:S11]  /*72110*/  HMMA.16816.F32.BF16 R8, R16.reuse, R20, R8 ;  /* 0x000000141008723c */ /* 0x050ff60000041808 */
[----:B------:R-:W-:Y:S11]  /*72120*/  @!UPT UIADD3 URZ, URZ, URZ, URZ ;  /* 0x0000003f3f3ff290 */ /* 0x000ff6000fffe03f */
[----:B------:R-:W-:Y:S01]  /*72130*/  @!UPT UIADD3 URZ, URZ, URZ, URZ ;  /* 0x0000003f3f3ff290 */ /* 0x000fe2000fffe03f */
[----:B------:R0:W-:Y:S01]  /*72140*/  STL.64 [R1+0x1030], R8 ;  /* 0x0010300801007387 */ /* 0x0001e20000100a00 */
[----:B------:R1:W-:Y:S03]  /*72150*/  STL.64 [R1+0x1038], R10 ;  /* 0x0010380a01007387 */ /* 0x0003e60000100a00 */
[----:B0-----:R-:W1:Y:S01]  /*72160*/  LDL.LU.64 R8, [R1+0x3b50] ;  /* 0x003b500001087983 */ /* 0x001e620000300a00 */
[----:B------:R-:W-:Y:S01]  /*72170*/  STL.64 [R1+0x3a28], R20 ;  /* 0x003a281401007387 */ /* 0x000fe20000100a00 */
        /* <DEDUP_REMOVED lines=23> */
[----:B--2---:R-:W-:Y:S01]  /*722f0*/  STL.64 [R1+0x3ab0], R22 ;  /* 0x003ab01601007387 */ /* 0x004fe20000100a00 */
[----:B------:R0:W-:Y:S04]  /*72300*/  STL.64 [R1+0x3aa8], R20 ;  /* 0x003aa81401007387 */ /* 0x0001e80000100a00 */
[----:B0-----:R-:W2:Y:S01]  /*72310*/  LDL.LU R20, [R1+0x480] ;  /* 0x0004800001147983 */ /* 0x001ea20000300800 */
[----:B------:R-:W2:Y:S02]  /*72320*/  LDL.LU R21, [R1+0x484] ;  /* 0x0004840001157983 */ /* 0x000ea40000300800 */
[----:B------:R-:W2:Y:S02]  /*72330*/  LDL.LU R22, [R1+0x488] ;  /* 0x0004880001167983 */ /* 0x000ea40000300800 */
[----:B------:R-:W2:Y:S01]  /*72340*/  LDL.LU R23, [R1+0x48c] ;  /* 0x00048c0001177983 */ /* 0x000ea20000300800 */
[C---:B----4-:R-:W-:Y:S01]  /*72350*/  HMMA.16816.F32.BF16 R8, R16.reuse, R8, R4 ;  /* 0x000000081008723c */ /* 0x050fe20000041804 */
[----:B--2---:R-:W-:Y:S01]  /*72360*/  STL.64 [R1+0x3ac8], R22 ;  /* 0x003ac81601007387 */ /* 0x004fe20000100a00 */
[----:B------:R0:W-:Y:S03]  /*72370*/  STL.64 [R1+0x3ac0], R20 ;  /* 0x003ac01401007387 */ /* 0x0001e60000100a00 */
[----:B0-----:R-:W2:Y:S01]  /*72380*/  LDL.LU R20, [R1+0x490] ;  /* 0x0004900001147983 */ /* 0x001ea20000300800 */
[----:B------:R-:W2:Y:S02]  /*72390*/  LDL.LU R21, [R1+0x494] ;  /* 0x0004940001157983 */ /* 0x000ea40000300800 */
[----:B------:R-:W2:Y:S02]  /*723a0*/  LDL.LU R22, [R1+0x498] ;  /* 0x0004980001167983 */ /* 0x000ea40000300800 */
[----:B------:R-:W2:Y:S01]  /*723b0*/  LDL.LU R23, [R1+0x49c] ;  /* 0x00049c0001177983 */ /* 0x000ea20000300800 */
[----:B------:R-:W4:Y:S01]  /*723c0*/  LDL.LU.64 R6, [R1+0x3b00] ;  /* 0x003b000001067983 */ /* 0x000f220000300a00 */
[----:B------:R-:W4:Y:S11]  /*723d0*/  LDL.LU.64 R4, [R1+0x3af8] ;  /* 0x003af80001047983 */ /* 0x000f360000300a00 */
[----:B------:R0:W-:Y:S02]  /*723e0*/  STL.64 [R1+0xfb0], R8 ;  /* 0x000fb00801007387 */ /* 0x0001e40000100a00 */
[----:B------:R-:W-:Y:S01]  /*723f0*/  STL.64 [R1+0xfb8], R10 ;  /* 0x000fb80a01007387 */ /* 0x000fe20000100a00 */
[----:B0-----:R-:W4:Y:S02]  /*72400*/  LDL.LU.64 R8, [R1+0x3af0] ;  /* 0x003af00001087983 */ /* 0x001f240000300a00 */
[C---:B----4-:R-:W-:Y:S11]  /*72410*/  HMMA.16816.F32.BF16 R4, R16.reuse, R8, R4 ;  /* 0x000000081004723c */ /* 0x050ff60000041804 */
[----:B------:R-:W-:Y:S11]  /*72420*/  @!UPT UIADD3 URZ, URZ, URZ, URZ ;  /* 0x0000003f3f3ff290 */ /* 0x000ff6000fffe03f */
[----:B------:R-:W-:Y:S01]  /*72430*/  @!UPT UIADD3 URZ, URZ, URZ, URZ ;  /* 0x0000003f3f3ff290 */ /* 0x000fe2000fffe03f */
[----:B------:R0:W-:Y:S01]  /*72440*/  STL.64 [R1+0xf90], R4 ;  /* 0x000f900401007387 */ /* 0x0001e20000100a00 */
[----:B------:R-:W-:Y:S03]  /*72450*/  STL.64 [R1+0xf98], R6 ;  /* 0x000f980601007387 */ /* 0x000fe60000100a00 */
[----:B0-----:R-:W3:Y:S01]  /*72460*/  LDL.LU.64 R4, [R1+0x3ae8] ;  /* 0x003ae80001047983 */ /* 0x001ee20000300a00 */
[----:B------:R0:W-:Y:S02]  /*72470*/  STL.64 [R1+0x39d8], R8 ;  /* 0x0039d80801007387 */ /* 0x0001e40000100a00 */
[----:B0-----:R-:W-:Y:S02]  /*72480*/  IMAD.MOV.U32 R8, RZ, RZ, R3 ;  /* 0x000000ffff087224 */ /* 0x001fe400078e0003 */
[----:B------:R-:W-:Y:S01]  /*72490*/  IMAD.MOV.U32 R9, RZ, RZ, R2 ;  /* 0x000000ffff097224 */ /* 0x000fe200078e0002 */
[----:B---3--:R-:W-:Y:S01]  /*724a0*/  HMMA.16816.F32.BF16 R16, R16, R4, R12 ;  /* 0x000000041010723c */ /* 0x008fe2000004180c */
[----:B------:R-:W3:Y:S01]  /*724b0*/  LDL.LU.64 R12, [R1+0x3ae0] ;  /* 0x003ae000010c7983 */ /* 0x000ee20000300a00 */
[----:B------:R-:W-:-:S02]  /*724c0*/  IMAD.MOV.U32 R3, RZ, RZ, R4 ;  /* 0x000000ffff037224 */ /* 0x000fc400078e0004 */
[----:B------:R-:W-:Y:S11]  /*724d0*/  IMAD.MOV.U32 R2, RZ, RZ, R5 ;  /* 0x000000ffff027224 */ /* 0x000ff600078e0005 */
[----:B------:R-:W-:Y:S08]  /*724e0*/  @!UPT UIADD3 URZ, URZ, URZ, URZ ;  /* 0x0000003f3f3ff290 */ /* 0x000ff0000fffe03f */
[----:B------:R3:W-:Y:S01]  /*724f0*/  STL.64 [R1+0xf60], R16 ;  /* 0x000f601001007387 */ /* 0x0007e20000100a00 */
[----:B------:R-:W-:Y:S02]  /*72500*/  STL.64 [R1+0xf68], R18 ;  /* 0x000f681201007387 */ /* 0x000fe40000100a00 */
[----:B------:R-:W2:Y:S02]  /*72510*/  LDL.LU.64 R6, [R1+0x3ad8] ;  /* 0x003ad80001067983 */ /* 0x000ea40000300a00 */
[----:B------:R-:W2:Y:S02]  /*72520*/  LDL.LU.64 R4, [R1+0x3ad0] ;  /* 0x003ad00001047983 */ /* 0x000ea40000300a00 */
[----:B---3--:R-:W-:Y:S02]  /*72530*/  IMAD.MOV.U32 R16, RZ, RZ, R13 ;  /* 0x000000ffff107224 */ /* 0x008fe400078e000d */
[----:B------:R-:W-:Y:S02]  /*72540*/  IMAD.MOV.U32 R17, RZ, RZ, R12 ;  /* 0x000000ffff117224 */ /* 0x000fe400078e000c */
[----:B------:R-:W0:Y:S04]  /*72550*/  LDSM.16.MT88.4 R12, [R0+0x8280] ;  /* 0x00828000000c783b */ /* 0x000e280000004200 */
[----:B------:R1:W-:Y:S04]  /*72560*/  STL.64 [R1+0x3a70], R16 ;  /* 0x003a701001007387 */ /* 0x0003e80000100a00 */
[----:B-1----:R-:W3:Y:S01]  /*72570*/  LDL.LU R16, [R1+0x470] ;  /* 0x0004700001107983 */ /* 0x002ee20000300800 */
[----:B------:R-:W3:Y:S02]  /*72580*/  LDL.LU R17, [R1+0x474] ;  /* 0x0004740001117983 */ /* 0x000ee40000300800 */
[----:B------:R-:W3:Y:S02]  /*72590*/  LDL.LU R18, [R1+0x478] ;  /* 0x0004780001127983 */ /* 0x000ee40000300800 */
[----:B------:R-:W3:Y:S01]  /*725a0*/  LDL.LU R19, [R1+0x47c] ;  /* 0x00047c0001137983 */ /* 0x000ee20000300800 */
[C---:B--2---:R-:W-:Y:S01]  /*725b0*/  HMMA.16816.F32.BF16 R24, R4.reuse, R24, R20 ;  /* 0x000000180418723c */ /* 0x044fe20000041814 */
[----:B------:R-:W-:Y:S01]  /*725c0*/  STL [R1+0x3930], R0 ;  /* 0x0039300001007387 */ /* 0x000fe20000100800 */
[----:B------:R-:W2:Y:S02]  /*725d0*/  LDL.LU.64 R22, [R1+0x3ac8] ;  /* 0x003ac80001167983 */ /* 0x000ea40000300a00 */
[----:B------:R-:W2:Y:S11]  /*725e0*/  LDL.LU.64 R20, [R1+0x3ac0] ;  /* 0x003ac00001147983 */ /* 0x000eb60000300a00 */
[----:B------:R-:W-:Y:S08]  /*725f0*/  @!UPT UIADD3 URZ, URZ, URZ, URZ ;  /* 0x0000003f3f3ff290 */ /* 0x000ff0000fffe03f */
[----:B------:R1:W-:Y:S01]  /*72600*/  STL.64 [R1+0xf40], R24 ;  /* 0x000f401801007387 */ /* 0x0003e20000100a00 */
[----:B------:R2:W-:Y:S03]  /*72610*/  STL.64 [R1+0xf48], R26 ;  /* 0x000f481a01007387 */ /* 0x0005e60000100a00 */
[----:B-1----:R-:W2:Y:S01]  /*72620*/  LDL.LU.64 R24, [R1+0x3ab8] ;  /* 0x003ab80001187983 */ /* 0x002ea20000300a00 */
[C---:B---3--:R-:W-:Y:S08]  /*72630*/  HMMA.16816.F32.BF16 R16, R4.reuse, R8, R16 ;  /* 0x000000080410723c */ /* 0x048ff00000041810 */
[----:B--2---:R-:W-:Y:S01]  /*72640*/  HMMA.16816.F32.BF16 R24, R4, R24, R20 ;  /* 0x000000180418723c */ /* 0x004fe20000041814 */
[----:B------:R-:W2:Y:S01]  /*72650*/  LDL.LU.64 R22, [R1+0x3ab0] ;  /* 0x003ab00001167983 */ /* 0x000ea20000300a00 */
[----:B------:R-:W3:Y:S11]  /*72660*/  LDL.LU.64 R20, [R1+0x3aa8] ;  /* 0x003aa80001147983 */ /* 0x000ef60000300a00 */
[----:B------:R-:W-:Y:S10]  /*72670*/  @!UPT UIADD3 URZ, URZ, URZ, URZ ;  /* 0x0000003f3f3ff290 */ /* 0x000ff4000fffe03f */
[----:B------:R-:W-:Y:S01]  /*72680*/  STL.64 [R1+0xf20], R24 ;  /* 0x000f201801007387 */ /* 0x000fe20000100a00 */
[----:B------:R1:W-:Y:S03]  /*72690*/  STL.64 [R1+0xf28], R26 ;  /* 0x000f281a01007387 */ /* 0x0003e60000100a00 */
[----:B-1----:R-:W4:Y:S01]  /*726a0*/  LDL.LU.64 R26, [R1+0x3aa0] ;  /* 0x003aa000011a7983 */ /* 0x002f220000300a00 */
[----:B------:R-:W2:Y:S02]  /*726b0*/  LDL.LU R8, [R1+0x3c0] ;  /* 0x0003c00001087983 */ /* 0x000ea40000300800 */
[----:B------:R-:W-:Y:S02]  /*726c0*/  STL.64 [R1+0xf00], R16 ;  /* 0x000f001001007387 */ /* 0x000fe40000100a00 */
[----:B------:R-:W-:Y:S01]  /*726d0*/  STL.64 [R1+0xf08], R18 ;  /* 0x000f081201007387 */ /* 0x000fe20000100a00 */
[----:B------:R-:W2:Y:S01]  /*726e0*/  LDL.LU R9, [R1+0x3c4] ;  /* 0x0003c40001097983 */ /* 0x000ea20000300800 */
[----:B------:R-:W2:Y:S02]  /*726f0*/  LDL.LU R10, [R1+0x3c8] ;  /* 0x0003c800010a7983 */ /* 0x000ea40000300800 */
[----:B------:R-:W2:Y:S02]  /*72700*/  LDL.LU R11, [R1+0x3cc] ;  /* 0x0003cc00010b7983 */ /* 0x000ea40000300800 */
[----:B--2---:R-:W-:Y:S01]  /*72710*/  STL.64 [R1+0x39e8], R10 ;  /* 0x0039e80a01007387 */ /* 0x004fe20000100a00 */
[----:B------:R3:W-:Y:S02]  /*72720*/  STL.64 [R1+0x39e0], R8 ;  /* 0x0039e00801007387 */ /* 0x0007e40000100a00 */
[----:B---3--:R-:W-:-:S02]  /*72730*/  IMAD.MOV.U32 R8, RZ, RZ, R21 ;  /* 0x000000ffff087224 */ /* 0x008fc400078e0015 */
[----:B------:R-:W-:-:S05]  /*72740*/  IMAD.MOV.U32 R9, RZ, RZ, R20 ;  /* 0x000000ffff097224 */ /* 0x000fca00078e0014 */
[----:B------:R1:W-:Y:S04]  /*72750*/  STL.64 [R1+0x39f8], R8 ;  /* 0x0039f80801007387 */ /* 0x0003e80000100a00 */
[----:B-1----:R-:W2:Y:S04]  /*72760*/  LDL.64 R8, [R1+0x730] ;  /* 0x0007300001087983 */ /* 0x002ea80000100a00 */
[----:B--2---:R1:W-:Y:S04]  /*72770*/  STL.64 [R1+0x3a08], R8 ;  /* 0x003a080801007387 */ /* 0x0043e80000100a00 */
[----:B-1----:R-:W2:Y:S04]  /*72780*/  LDL.64 R8, [R1+0x740] ;  /* 0x0007400001087983 */ /* 0x002ea80000100a00 */
[----:B--2---:R1:W-:Y:S04]  /*72790*/  STL.64 [R1+0x3a20], R8 ;  /* 0x003a200801007387 */ /* 0x0043e80000100a00 */
[----:B-1----:R-:W2:Y:S01]  /*727a0*/  LDL.LU R8, [R1+0x400] ;  /* 0x0004000001087983 */ /* 0x002ea20000300800 */
[----:B------:R-:W2:Y:S02]  /*727b0*/  LDL.LU R9, [R1+0x404] ;  /* 0x0004040001097983 */ /* 0x000ea40000300800 */
[----:B------:R-:W3:Y:S02]  /*727c0*/  LDL.LU R10, [R1+0x408] ;  /* 0x00040800010a7983 */ /* 0x000ee40000300800 */
[----:B------:R-:W3:Y:S02]  /*727d0*/  LDL.LU R11, [R1+0x40c] ;  /* 0x00040c00010b7983 */ /* 0x000ee40000300800 */
[----:B----4-:R-:W-:-:S02]  /*727e0*/  IMAD.MOV.U32 R24, RZ, RZ, R27 ;  /* 0x000000ffff187224 */ /* 0x010fc400078e001b */
[----:B------:R-:W-:Y:S01]  /*727f0*/  IMAD.MOV.U32 R25, RZ, RZ, R26 ;  /* 0x000000ffff197224 */ /* 0x000fe200078e001a */
[----:B---3--:R-:W-:Y:S01]  /*72800*/  STL.64 [R1+0x3a38], R10 ;  /* 0x003a380a01007387 */ /* 0x008fe20000100a00 */
[----:B--2---:R1:W-:Y:S03]  /*72810*/  STL.64 [R1+0x3a30], R8 ;  /* 0x003a300801007387 */ /* 0x0043e60000100a00 */
[----:B-1----:R-:W2:Y:S01]  /*72820*/  LDL.LU R8, [R1+0x410] ;  /* 0x0004100001087983 */ /* 0x002ea20000300800 */
[----:B------:R-:W2:Y:S02]  /*72830*/  LDL.LU R9, [R1+0x414] ;  /* 0x0004140001097983 */ /* 0x000ea40000300800 */
[----:B------:R-:W3:Y:S02]  /*72840*/  LDL.LU R10, [R1+0x418] ;  /* 0x00041800010a7983 */ /* 0x000ee40000300800 */
[----:B------:R-:W3:Y:S01]  /*72850*/  LDL.LU R11, [R1+0x41c] ;  /* 0x00041c00010b7983 */ /* 0x000ee20000300800 */
[----:B------:R1:W-:Y:S04]  /*72860*/  STL.64 [R1+0x3a68], R24 ;  /* 0x003a681801007387 */ /* 0x0003e80000100a00 */
[----:B-1----:R-:W4:Y:S01]  /*72870*/  LDL.LU R24, [R1+0x440] ;  /* 0x0004400001187983 */ /* 0x002f220000300800 */
        /* <DEDUP_REMOVED lines=8> */
[----:B-1----:R-:W2:Y:S01]  /*72900*/  LDL.LU R24, [R1+0x450] ;  /* 0x0004500001187983 */ /* 0x002ea20000300800 */
[----:B------:R-:W2:Y:S02]  /*72910*/  LDL.LU R25, [R1+0x454] ;  /* 0x0004540001197983 */ /* 0x000ea40000300800 */
[----:B------:R-:W4:Y:S02]  /*72920*/  LDL.LU R26, [R1+0x458] ;  /* 0x00045800011a7983 */ /* 0x000f240000300800 */
[----:B------:R-:W4:Y:S02]  /*72930*/  LDL.LU R27, [R1+0x45c] ;  /* 0x00045c00011b7983 */ /* 0x000f240000300800 */
[----:B----4-:R-:W-:Y:S01]  /*72940*/  STL.64 [R1+0x3a98], R26 ;  /* 0x003a981a01007387 */ /* 0x010fe20000100a00 */
[----:B--2---:R1:W-:Y:S03]  /*72950*/  STL.64 [R1+0x3a90], R24 ;  /* 0x003a901801007387 */ /* 0x0043e60000100a00 */
[----:B-1----:R-:W2:Y:S01]  /*72960*/  LDL.LU R24, [R1+0x460] ;  /* 0x0004600001187983 */ /* 0x002ea20000300800 */
[----:B------:R-:W2:Y:S02]  /*72970*/  LDL.LU R25, [R1+0x464] ;  /* 0x0004640001197983 */ /* 0x000ea40000300800 */
[----:B------:R-:W2:Y:S02]  /*72980*/  LDL.LU R26, [R1+0x468] ;  /* 0x00046800011a7983 */ /* 0x000ea40000300800 */
[----:B------:R-:W2:Y:S01]  /*72990*/  LDL.LU R27, [R1+0x46c] ;  /* 0x00046c00011b7983 */ /* 0x000ea20000300800 */
[----:B---3--:R-:W-:Y:S01]  /*729a0*/  STL.64 [R1+0x3a48], R10 ;  /* 0x003a480a01007387 */ /* 0x008fe20000100a00 */
[----:B------:R1:W-:Y:S03]  /*729b0*/  STL.64 [R1+0x3a40], R8 ;  /* 0x003a400801007387 */ /* 0x0003e60000100a00 */
[----:B-1----:R-:W3:Y:S01]  /*729c0*/  LDL.LU R8, [R1+0x420] ;  /* 0x0004200001087983 */ /* 0x002ee20000300800 */
[----:B------:R-:W3:Y:S02]  /*729d0*/  LDL.LU R9, [R1+0x424] ;  /* 0x0004240001097983 */ /* 0x000ee40000300800 */
[----:B------:R-:W4:Y:S02]  /*729e0*/  LDL.LU R10, [R1+0x428] ;  /* 0x00042800010a7983 */ /* 0x000f240000300800 */
[----:B------:R-:W4:Y:S02]  /*729f0*/  LDL.LU R11, [R1+0x42c] ;  /* 0x00042c00010b7983 */ /* 0x000f240000300800 */
[----:B------:R-:W-:-:S02]  /*72a00*/  IMAD.MOV.U32 R16, RZ, RZ, R23 ;  /* 0x000000ffff107224 */ /* 0x000fc400078e0017 */
[----:B------:R-:W-:Y:S01]  /*72a10*/  IMAD.MOV.U32 R17, RZ, RZ, R22 ;  /* 0x000000ffff117224 */ /* 0x000fe200078e0016 */
[----:B----4-:R-:W-:Y:S01]  /*72a20*/  STL.64 [R1+0x3a60], R10 ;  /* 0x003a600a01007387 */ /* 0x010fe20000100a00 */
[----:B---3--:R1:W-:Y:S03]  /*72a30*/  STL.64 [R1+0x3a58], R8 ;  /* 0x003a580801007387 */ /* 0x0083e60000100a00 */
[----:B-1----:R-:W3:Y:S01]  /*72a40*/  LDL.LU R8, [R1+0x430] ;  /* 0x0004300001087983 */ /* 0x002ee20000300800 */
[----:B------:R-:W3:Y:S02]  /*72a50*/  LDL.LU R9, [R1+0x434] ;  /* 0x0004340001097983 */ /* 0x000ee40000300800 */
[----:B------:R-:W3:Y:S02]  /*72a60*/  LDL.LU R10, [R1+0x438] ;  /* 0x00043800010a7983 */ /* 0x000ee40000300800 */
[----:B------:R-:W3:Y:S01]  /*72a70*/  LDL.LU R11, [R1+0x43c] ;  /* 0x00043c00010b7983 */ /* 0x000ee20000300800 */
[----:B------:R-:W4:Y:S01]  /*72a80*/  LDL.64 R20, [R1+0x760] ;  /* 0x0007600001147983 */ /* 0x000f220000100a00 */
[----:B0-----:R-:W-:Y:S02]  /*72a90*/  STL.64 [R1+0x2b0], R12 ;  /* 0x0002b00c01007387 */ /* 0x001fe40000100a00 */
[----:B------:R-:W-:Y:S02]  /*72aa0*/  STL.64 [R1+0x2b8], R14 ;  /* 0x0002b80e01007387 */ /* 0x000fe40000100a00 */
[----:B------:R-:W-:Y:S01]  /*72ab0*/  STL.64 [R1+0x3898], R14 ;  /* 0x0038980e01007387 */ /* 0x000fe20000100a00 */
[----:B------:R0:W-:Y:S02]  /*72ac0*/  STL.64 [R1+0x3890], R12 ;  /* 0x0038900c01007387 */ /* 0x0001e40000100a00 */
[----:B0-----:R-:W-:-:S02]  /*72ad0*/  IMAD.MOV.U32 R12, RZ, RZ, R3 ;  /* 0x000000ffff0c7224 */ /* 0x001fc400078e0003 */
[----:B------:R-:W-:-:S05]  /*72ae0*/  IMAD.MOV.U32 R13, RZ, RZ, R2 ;  /* 0x000000ffff0d7224 */ /* 0x000fca00078e0002 */
[----:B------:R0:W-:Y:S04]  /*72af0*/  STL.64 [R1+0x3a00], R12 ;  /* 0x003a000c01007387 */ /* 0x0001e80000100a00 */
        /* <DEDUP_REMOVED lines=34> */
[C---:B---3--:R-:W-:Y:S01]  /*72d20*/  HMMA.16816.F32.BF16 R24, R4.reuse, R24, R8 ;  /* 0x000000180418723c */ /* 0x048fe20000041808 */
[----:B------:R-:W3:Y:S01]  /*72d30*/  LDL.LU.64 R10, [R1+0x3a60] ;  /* 0x003a6000010a7983 */ /* 0x000ee20000300a00 */
[----:B------:R-:W3:Y:S11]  /*72d40*/  LDL.LU.64 R8, [R1+0x3a58] ;  /* 0x003a580001087983 */ /* 0x000ef60000300a00 */
[----:B------:R-:W-:Y:S10]  /*72d50*/  @!UPT UIADD3 URZ, URZ, URZ, URZ ;  /* 0x0000003f3f3ff290 */ /* 0x000ff4000fffe03f */
[----:B------:R0:W-:Y:S01]  /*72d60*/  STL.64 [R1+0xec0], R24 ;  /* 0x000ec01801007387 */ /* 0x0001e20000100a00 */
[----:B------:R-:W-:Y:S03]  /*72d70*/  STL.64 [R1+0xec8], R26 ;  /* 0x000ec81a01007387 */ /* 0x000fe60000100a00 */
[----:B0-----:R-:W3:Y:S02]  /*72d80*/  LDL.LU.64 R24, [R1+0x3a50] ;  /* 0x003a500001187983 */ /* 0x001ee40000300a00 */
        /* <DEDUP_REMOVED lines=8> */
[----:B----4-:R-:W-:Y:S02]  /*72e10*/  IMAD.MOV.U32 R3, RZ, RZ, R20 ;  /* 0x000000ffff037224 */ /* 0x010fe400078e0014 */
[----:B------:R-:W-:Y:S01]  /*72e20*/  IMAD.MOV.U32 R2, RZ, RZ, R21 ;  /* 0x000000ffff027224 */ /* 0x000fe200078e0015 */
        /* <DEDUP_REMOVED lines=17> */
[----:B0-----:R-:W2:Y:S01]  /*72f40*/  LDL.LU.64 R8, [R1+0x3a20] ;  /* 0x003a200001087983 */ /* 0x001ea20000300a00 */
[----:B------:R0:W-:Y:S03]  /*72f50*/  STL.64 [R1+0x3980], R20 ;  /* 0x0039801401007387 */ /* 0x0001e60000100a00 */
[----:B0-----:R-:W3:Y:S01]  /*72f60*/  LDL.64 R20, [R1+0x710] ;  /* 0x0007100001147983 */ /* 0x001ee20000100a00 */
        /* <DEDUP_REMOVED lines=18> */
[----:B------:R-:W-:Y:S01]  /*73090*/  STL [R1+0x3938], R15 ;  /* 0x0039380f01007387 */ /* 0x000fe20000100800 */
[C---:B--2---:R-:W-:Y:S02]  /*730a0*/  HMMA.16816.F32.BF16 R8, R4.reuse, R8, R16 ;  /* 0x000000080408723c */ /* 0x044fe40000041810 */
[----:B------:R-:W2:Y:S11]  /*730b0*/  LDL.LU.64 R16, [R1+0x39f0] ;  /* 0x0039f00001107983 */ /* 0x000eb60000300a00 */
        /* <DEDUP_REMOVED lines=10> */
[----:B0-----:R-:W4:Y:S01]  /*73160*/  LDL.LU.64 R8, [R1+0x39d8] ;  /* 0x0039d80001087983 */ /* 0x001f220000300a00 */
[----:B------:R-:W-:Y:S02]  /*73170*/  IMAD.MOV.U32 R15, RZ, RZ, R20 ;  /* 0x000000ffff0f7224 */ /* 0x000fe400078e0014 */
[----:B------:R-:W-:Y:S02]  /*73180*/  IMAD.MOV.U32 R0, RZ, RZ, R21 ;  /* 0x000000ffff007224 */ /* 0x000fe400078e0015 */
[----:B----4-:R-:W-:Y:S01]  /*73190*/  HMMA.16816.F32.BF16 R20, R4, R8, R24 ;  /* 0x000000080414723c */ /* 0x010fe20000041818 */
[----:B------:R-:W-:-:S02]  /*731a0*/  IMAD.MOV.U32 R19, RZ, RZ, R8 ;  /* 0x000000ffff137224 */ /* 0x000fc400078e0008 */
[----:B------:R-:W-:Y:S11]  /*731b0*/  IMAD.MOV.U32 R18, RZ, RZ, R9 ;  /* 0x000000ffff127224 */ /* 0x000ff600078e0009 */
[----:B------:R-:W-:Y:S09]  /*731c0*/  @!UPT UIADD3 URZ, URZ, URZ, URZ ;  /* 0x0000003f3f3ff290 */ /* 0x000ff2000fffe03f */
[----:B------:R0:W-:Y:S01]  /*731d0*/  STL.64 [R1+0xe20], R20 ;  /* 0x000e201401007387 */ /* 0x0001e20000100a00 */
[----:B------:R3:W-:Y:S02]  /*731e0*/  STL.64 [R1+0xe28], R22 ;  /* 0x000e281601007387 */ /* 0x0007e40000100a00 */
[----:B------:R-:W4:Y:S02]  /*731f0*/  LDL.LU R8, [R1+0x1e0] ;  /* 0x0001e00001087983 */ /* 0x000f240000300800 */
[----:B------:R-:W4:Y:S01]  /*73200*/  LDL.LU R9, [R1+0x1e4] ;  /* 0x0001e40001097983 */ /* 0x000f220000300800 */
[----:B-1----:R-:W4:Y:S01]  /*73210*/  LDL.LU R10, [R1+0x1e8] ;  /* 0x0001e800010a7983 */ /* 0x002f220000300800 */
[----:B------:R-:W4:Y:S03]  /*73220*/  LDL.LU R11, [R1+0x1ec] ;  /* 0x0001ec00010b7983 */ /* 0x000f260000300800 */
[----:B0-----:R-:W2:Y:S01]  /*73230*/  LDL.LU R20, [R1+0x1a0] ;  /* 0x0001a00001147983 */ /* 0x001ea20000300800 */
[----:B------:R-:W2:Y:S02]  /*73240*/  LDL.LU R21, [R1+0x1a4] ;  /* 0x0001a40001157983 */ /* 0x000ea40000300800 */
[----:B---3--:R-:W3:Y:S02]  /*73250*/  LDL.LU R22, [R1+0x1a8] ;  /* 0x0001a80001167983 */ /* 0x008ee40000300800 */
[----:B------:R-:W3:Y:S01]  /*73260*/  LDL.LU R23, [R1+0x1ac] ;  /* 0x0001ac0001177983 */ /* 0x000ee20000300800 */
[----:B------:R-:W2:Y:S01]  /*73270*/  LDL.LU R24, [R1+0x1c0] ;  /* 0x0001c00001187983 */ /* 0x000ea20000300800 */
[----:B------:R-:W2:Y:S02]  /*73280*/  LDL.LU R25, [R1+0x1c4] ;  /* 0x0001c40001197983 */ /* 0x000ea40000300800 */
[----:B------:R-:W2:Y:S02]  /*73290*/  LDL.LU R26, [R1+0x1c8] ;  /* 0x0001c800011a7983 */ /* 0x000ea40000300800 */
[----:B------:R-:W2:Y:S02]  /*732a0*/  LDL.LU R27, [R1+0x1cc] ;  /* 0x0001cc00011b7983 */ /* 0x000ea40000300800 */
[----:B--2---:R-:W-:Y:S01]  /*732b0*/  STL.64 [R1+0x39b8], R26 ;  /* 0x0039b81a01007387 */ /* 0x004fe20000100a00 */
[----:B------:R0:W-:Y:S03]  /*732c0*/  STL.64 [R1+0x39b0], R24 ;  /* 0x0039b01801007387 */ /* 0x0001e60000100a00 */
[----:B0-----:R-:W2:Y:S01]  /*732d0*/  LDL.64 R24, [R1+0x7e0] ;  /* 0x0007e00001187983 */ /* 0x001ea20000100a00 */
[----:B---3--:R-:W-:Y:S02]  /*732e0*/  STL.64 [R1+0x3990], R22 ;  /* 0x0039901601007387 */ /* 0x008fe40000100a00 */
[----:B------:R0:W-:Y:S02]  /*732f0*/  STL.64 [R1+0x3988], R20 ;  /* 0x0039881401007387 */ /* 0x0001e40000100a00 */
[----:B0-----:R-:W3:Y:S04]  /*73300*/  LDL.64 R20, [R1+0x7c0] ;  /* 0x0007c00001147983 */ /* 0x001ee80000100a00 */
[----:B---3--:R0:W-:Y:S04]  /*73310*/  STL.64 [R1+0x39a0], R20 ;  /* 0x0039a01401007387 */ /* 0x0081e80000100a00 */
[----:B0-----:R-:W3:Y:S04]  /*73320*/  LDL.64 R20, [R1+0x7d0] ;  /* 0x0007d00001147983 */ /* 0x001ee80000100a00 */
[----:B---3--:R0:W-:Y:S04]  /*73330*/  STL.64 [R1+0x39c0], R20 ;  /* 0x0039c01401007387 */ /* 0x0081e80000100a00 */
[----:B0-----:R-:W3:Y:S01]  /*73340*/  LDL.LU R20, [R1+0x1d0] ;  /* 0x0001d00001147983 */ /* 0x001ee20000300800 */
[----:B------:R-:W3:Y:S02]  /*73350*/  LDL.LU R21, [R1+0x1d4] ;  /* 0x0001d40001157983 */ /* 0x000ee40000300800 */
[----:B------:R-:W3:Y:S02]  /*73360*/  LDL.LU R22, [R1+0x1d8] ;  /* 0x0001d80001167983 */ /* 0x000ee40000300800 */
[----:B------:R-:W3:Y:S01]  /*73370*/  LDL.LU R23, [R1+0x1dc] ;  /* 0x0001dc0001177983 */ /* 0x000ee20000300800 */
[----:B------:R-:W-:Y:S01]  /*73380*/  STL.64 [R1+0x3960], R18 ;  /* 0x0039601201007387 */ /* 0x000fe20000100a00 */
[----:B------:R0:W-:Y:S03]  /*73390*/  STL.64 [R1+0x3958], R16 ;  /* 0x0039581001007387 */ /* 0x0001e60000100a00 */
[----:B0-----:R-:W2:Y:S01]  /*733a0*/  LDL.64 R16, [R1+0x7a0] ;  /* 0x0007a00001107983 */ /* 0x001ea20000100a00 */
[----:B----4-:R-:W-:Y:S03]  /*733b0*/  HMMA.16816.F32.BF16 R4, R4, R12, R8 ;  /* 0x0000000c0404723c */ /* 0x010fe60000041808 */
[----:B--2---:R0:W-:Y:S04]  /*733c0*/  STL.64 [R1+0x3978], R16 ;  /* 0x0039781001007387 */ /* 0x0041e80000100a00 */
[----:B0-----:R-:W2:Y:S04]  /*733d0*/  LDL.64 R16, [R1+0x7b0] ;  /* 0x0007b00001107983 */ /* 0x001ea80000100a00 */
[----:B--2---:R0:W-:Y:S04]  /*733e0*/  STL.64 [R1+0x3998], R16 ;  /* 0x0039981001007387 */ /* 0x0041e80000100a00 */
[----:B0-----:R-:W2:Y:S01]  /*733f0*/  LDL.LU R16, [R1+0x1b0] ;  /* 0x0001b00001107983 */ /* 0x001ea20000300800 */
[----:B------:R-:W2:Y:S02]  /*73400*/  LDL.LU R17, [R1+0x1b4] ;  /* 0x0001b40001117983 */ /* 0x000ea40000300800 */
[----:B------:R-:W2:Y:S02]  /*73410*/  LDL.LU R18, [R1+0x1b8] ;  /* 0x0001b80001127983 */ /* 0x000ea40000300800 */
[----:B------:R-:W2:Y:S01]  /*73420*/  LDL.LU R19, [R1+0x1bc] ;  /* 0x0001bc0001137983 */ /* 0x000ea20000300800 */
[----:B------:R-:W3:Y:S01]  /*73430*/  LDL.LU.64 R10, [R1+0x39d0] ;  /* 0x0039d000010a7983 */ /* 0x000ee20000300a00 */
[----:B------:R-:W3:Y:S02]  /*73440*/  LDL.LU.64 R8, [R1+0x39c8] ;  /* 0x0039c80001087983 */ /* 0x000ee40000300a00 */
[----:B------:R0:W-:Y:S02]  /*73450*/  STL.64 [R1+0x38a8], R12 ;  /* 0x0038a80c01007387 */ /* 0x0001e40000100a00 */
[----:B------:R1:W-:Y:S01]  /*73460*/  STL.64 [R1+0x3950], R14 ;  /* 0x0039500e01007387 */ /* 0x0003e20000100a00 */
[----:B------:R4:W-:Y:S01]  /*73470*/  STL.64 [R1+0xe00], R4 ;  /* 0x000e000401007387 */ /* 0x0009e20000100a00 */
[----:B------:R-:W-:Y:S03]  /*73480*/  STL.64 [R1+0xe08], R6 ;  /* 0x000e080601007387 */ /* 0x000fe60000100a00 */
[----:B0-----:R-:W2:Y:S01]  /*73490*/  LDL.LU R12, [R1+0x180] ;  /* 0x00018000010c7983 */ /* 0x001ea20000300800 */
[----:B------:R-:W2:Y:S02]  /*734a0*/  LDL.LU R13, [R1+0x184] ;  /* 0x00018400010d7983 */ /* 0x000ea40000300800 */
[----:B-1----:R-:W2:Y:S02]  /*734b0*/  LDL.LU R14, [R1+0x188] ;  /* 0x00018800010e7983 */ /* 0x002ea40000300800 */
[----:B------:R-:W2:Y:S02]  /*734c0*/  LDL.LU R15, [R1+0x18c] ;  /* 0x00018c00010f7983 */ /* 0x000ea40000300800 */
[----:B----4-:R-:W-:-:S02]  /*734d0*/  IMAD.MOV.U32 R4, RZ, RZ, R3 ;  /* 0x000000ffff047224 */ /* 0x010fc400078e0003 */
[----:B------:R-:W-:Y:S02]  /*734e0*/  IMAD.MOV.U32 R5, RZ, RZ, R2 ;  /* 0x000000ffff057224 */ /* 0x000fe400078e0002 */
[----:B------:R-:W-:Y:S02]  /*734f0*/  IMAD.MOV.U32 R2, RZ, RZ, R24 ;  /* 0x000000ffff027224 */ /* 0x000fe400078e0018 */
[----:B------:R-:W-:Y:S01]  /*73500*/  IMAD.MOV.U32 R3, RZ, RZ, R25 ;  /* 0x000000ffff037224 */ /* 0x000fe200078e0019 */
[C---:B---3--:R-:W-:Y:S01]  /*73510*/  HMMA.16816.F32.BF16 R20, R8.reuse, R24, R20 ;  /* 0x000000180814723c */ /* 0x048fe20000041814 */
[----:B--2---:R-:W-:Y:S01]  /*73520*/  STL.64 [R1+0x3970], R14 ;  /* 0x0039700e01007387 */ /* 0x004fe20000100a00 */
[----:B------:R0:W-:Y:S03]  /*73530*/  STL.64 [R1+0x3968], R12 ;  /* 0x0039680c01007387 */ /* 0x0001e60000100a00 */
[----:B0-----:R-:W2:Y:S01]  /*73540*/  LDL.LU R12, [R1+0x190] ;  /* 0x00019000010c7983 */ /* 0x001ea20000300800 */
[----:B------:R-:W2:Y:S02]  /*73550*/  LDL.LU R13, [R1+0x194] ;  /* 0x00019400010d7983 */ /* 0x000ea40000300800 */
[----:B------:R-:W2:Y:S02]  /*73560*/  LDL.LU R14, [R1+0x198] ;  /* 0x00019800010e7983 */ /* 0x000ea40000300800 */
[----:B------:R-:W2:Y:S11]  /*73570*/  LDL.LU R15, [R1+0x19c] ;  /* 0x00019c00010f7983 */ /* 0x000eb60000300800 */
[----:B------:R-:W-:Y:S02]  /*73580*/  @!UPT UIADD3 URZ, URZ, URZ, URZ ;  /* 0x0000003f3f3ff290 */ /* 0x000fe4000fffe03f */
[----:B------:R0:W-:Y:S01]  /*73590*/  STL.64 [R1+0xdf0], R20 ;  /* 0x000df01401007387 */ /* 0x0001e20000100a00 */
[----:B------:R-:W-:Y:S03]  /*735a0*/  STL.64 [R1+0xdf8], R22 ;  /* 0x000df81601007387 */ /* 0x000fe60000100a00 */
        /* <DEDUP_REMOVED lines=11> */
[----:B------:R-:W4:Y:S03]  /*73660*/  LDL.LU.64 R20, [R1+0x39a0] ;  /* 0x0039a00001147983 */ /* 0x000f260000300a00 */
[----:B------:R-:W-:Y:S01]  /*73670*/  STL.64 [R1+0x3948], R26 ;  /* 0x0039481a01007387 */ /* 0x000fe20000100a00 */
[----:B----4-:R-:W-:Y:S01]  /*73680*/  HMMA.16816.F32.BF16 R16, R8, R20, R16 ;  /* 0x000000140810723c */ /* 0x010fe20000041810 */
[----:B---3--:R0:W-:Y:S01]  /*73690*/  STL.64 [R1+0x3940], R24 ;  /* 0x0039401801007387 */ /* 0x0081e20000100a00 */
[----:B------:R-:W-:-:S02]  /*736a0*/  IMAD.MOV.U32 R28, RZ, RZ, R20 ;  /* 0x000000ffff1c7224 */ /* 0x000fc400078e0014 */
[----:B------:R-:W-:Y:S01]  /*736b0*/  IMAD.MOV.U32 R29, RZ, RZ, R21 ;  /* 0x000000ffff1d7224 */ /* 0x000fe200078e0015 */
[----:B0-----:R-:W3:Y:S11]  /*736c0*/  LDL.64 R24, [R1+0x780] ;  /* 0x0007800001187983 */ /* 0x001ef60000100a00 */
[----:B------:R-:W-:Y:S07]  /*736d0*/  @!UPT UIADD3 URZ, URZ, URZ, URZ ;  /* 0x0000003f3f3ff290 */ /* 0x000fee000fffe03f */
[----:B------:R0:W-:Y:S01]  /*736e0*/  STL.64 [R1+0xdd0], R16 ;  /* 0x000dd01001007387 */ /* 0x0001e20000100a00 */
[----:B------:R-:W-:Y:S03]  /*736f0*/  STL.64 [R1+0xdd8], R18 ;  /* 0x000dd81201007387 */ /* 0x000fe60000100a00 */
        /* <DEDUP_REMOVED lines=12> */
[----:B------:R-:W-:Y:S01]  /*737c0*/  STL.64 [R1+0x3928], R22 ;  /* 0x0039281601007387 */ /* 0x000fe20000100a00 */
[----:B--2---:R-:W-:Y:S01]  /*737d0*/  HMMA.16816.F32.BF16 R12, R8, R16, R12 ;  /* 0x00000010080c723c */ /* 0x004fe2000004180c */
[----:B----4-:R0:W-:Y:S01]  /*737e0*/  STL.64 [R1+0x3920], R20 ;  /* 0x0039201401007387 */ /* 0x0101e20000100a00 */
[----:B------:R-:W-:-:S02]  /*737f0*/  IMAD.MOV.U32 R7, RZ, RZ, R16 ;  /* 0x000000ffff077224 */ /* 0x000fc400078e0010 */
[----:B------:R-:W-:Y:S01]  /*73800*/  IMAD.MOV.U32 R6, RZ, RZ, R17 ;  /* 0x000000ffff067224 */ /* 0x000fe200078e0011 */
        /* <DEDUP_REMOVED lines=8> */
[----:B------:R-:W4:Y:S02]  /*73890*/  LDL.LU.64 R12, [R1+0x3968] ;  /* 0x00396800010c7983 */ /* 0x000f240000300a00 */
[----:B------:R-:W2:Y:S02]  /*738a0*/  LDL.LU.64 R18, [R1+0x3960] ;  /* 0x0039600001127983 */ /* 0x000ea40000300a00 */
[----:B------:R-:W4:Y:S02]  /*738b0*/  LDL.LU.64 R16, [R1+0x3958] ;  /* 0x0039580001107983 */ /* 0x000f240000300a00 */
[C---:B----4-:R-:W-:Y:S11]  /*738c0*/  HMMA.16816.F32.BF16 R12, R8.reuse, R16, R12 ;  /* 0x00000010080c723c */ /* 0x050ff6000004180c */
[----:B------:R-:W-:Y:S11]  /*738d0*/  @!UPT UIADD3 URZ, URZ, URZ, URZ ;  /* 0x0000003f3f3ff290 */ /* 0x000ff6000fffe03f */
[----:B------:R-:W-:Y:S01]  /*738e0*/  @!UPT UIADD3 URZ, URZ, URZ, URZ ;  /* 0x0000003f3f3ff290 */ /* 0x000fe2000fffe03f */
[----:B------:R2:W-:Y:S01]  /*738f0*/  STL.64 [R1+0xda0], R12 ;  /* 0x000da00c01007387 */ /* 0x0005e20000100a00 */
[----:B------:R0:W-:Y:S02]  /*73900*/  STL.64 [R1+0xda8], R14 ;  /* 0x000da80e01007387 */ /* 0x0001e40000100a00 */
[----:B--2---:R-:W-:Y:S02]  /*73910*/  IMAD.MOV.U32 R12, RZ, RZ, R19 ;  /* 0x000000ffff0c7224 */ /* 0x004fe400078e0013 */
[----:B------:R-:W-:Y:S01]  /*73920*/  IMAD.MOV.U32 R13, RZ, RZ, R18 ;  /* 0x000000ffff0d7224 */ /* 0x000fe200078e0012 */
[----:B0-----:R-:W2:Y:S04]  /*73930*/  LDL.LU.64 R14, [R1+0x3950] ;  /* 0x00395000010e7983 */ /* 0x001ea80000300a00 */
[----:B------:R-:W-:Y:S01]  /*73940*/  STL.64 [R1+0x38c0], R12 ;  /* 0x0038c00c01007387 */ /* 0x000fe20000100a00 */
[----:B------:R0:W-:Y:S03]  /*73950*/  STL.64 [R1+0x3850], R16 ;  /* 0x0038501001007387 */ /* 0x0001e60000100a00 */
[----:B0-----:R-:W3:Y:S01]  /*73960*/  LDL.LU R16, [R1+0x170] ;  /* 0x0001700001107983 */ /* 0x001ee20000300800 */
[----:B------:R-:W3:Y:S02]  /*73970*/  LDL.LU R17, [R1+0x174] ;  /* 0x0001740001117983 */ /* 0x000ee40000300800 */
[----:B------:R-:W3:Y:S02]  /*73980*/  LDL.LU R18, [R1+0x178] ;  /* 0x0001780001127983 */ /* 0x000ee40000300800 */
[----:B------:R-:W3:Y:S02]  /*73990*/  LDL.LU R19, [R1+0x17c] ;  /* 0x00017c0001137983 */ /* 0x000ee40000300800 */
[----:B---3--:R-:W-:Y:S11]  /*739a0*/  HMMA.16816.F32.BF16 R16, R8, R24, R16 ;  /* 0x000000180810723c */ /* 0x008ff60000041810 */
[----:B------:R-:W-:Y:S11]  /*739b0*/  @!UPT UIADD3 URZ, URZ, URZ, URZ ;  /* 0x0000003f3f3ff290 */ /* 0x000ff6000fffe03f */
[----:B------:R-:W-:Y:S01]  /*739c0*/  @!UPT UIADD3 URZ, URZ, URZ, URZ ;  /* 0x0000003f3f3ff290 */ /* 0x000fe2000fffe03f */
[----:B------:R-:W-:Y:S01]  /*739d0*/  STL.64 [R1+0xd90], R16 ;  /* 0x000d901001007387 */ /* 0x000fe20000100a00 */
[----:B------:R0:W-:Y:S02]  /*739e0*/  STL.64 [R1+0xd98], R18 ;  /* 0x000d981201007387 */ /* 0x0001e40000100a00 */
[----:B------:R-:W3:Y:S02]  /*739f0*/  LDL.LU.64 R26, [R1+0x3948] ;  /* 0x00394800011a7983 */ /* 0x000ee40000300a00 */
[----:B0-----:R-:W-:Y:S02]  /*73a00*/  IMAD.MOV.U32 R19, RZ, RZ, R24 ;  /* 0x000000ffff137224 */ /* 0x001fe400078e0018 */
[----:B------:R-:W-:Y:S02]  /*73a10*/  IMAD.MOV.U32 R18, RZ, RZ, R25 ;  /* 0x000000ffff127224 */ /* 0x000fe400078e0019 */
[----:B------:R-:W4:Y:S03]  /*73a20*/  LDL.LU.64 R24, [R1+0x3940] ;  /* 0x0039400001187983 */ /* 0x000f260000300a00 */
[----:B------:R4:W-:Y:S02]  /*73a30*/  STL.64 [R1+0x3868], R18 ;  /* 0x0038681201007387 */ /* 0x0009e40000100a00 */
[----:B--2---:R-:W-:-:S02]  /*73a40*/  IMAD.MOV.U32 R12, RZ, RZ, R15 ;  /* 0x000000ffff0c7224 */ /* 0x004fc400078e000f */
[----:B------:R-:W-:Y:S01]  /*73a50*/  IMAD.MOV.U32 R13, RZ, RZ, R0 ;  /* 0x000000ffff0d7224 */ /* 0x000fe200078e0000 */
[----:B------:R-:W2:Y:S01]  /*73a60*/  LDL.LU R15, [R1+0x3938] ;  /* 0x00393800010f7983 */ /* 0x000ea20000300800 */
[----:B----4-:R-:W-:Y:S11]  /*73a70*/  HMMA.16816.F32.BF16 R16, R8, R24, R20 ;  /* 0x000000180810723c */ /* 0x010ff60000041814 */
[----:B------:R-:W-:Y:S11]  /*73a80*/  @!UPT UIADD3 URZ, URZ, URZ, URZ ;  /* 0x0000003f3f3ff290 */ /* 0x000ff6000fffe03f */
[----:B------:R-:W-:Y:S01]  /*73a90*/  @!UPT UIADD3 URZ, URZ, URZ, URZ ;  /* 0x0000003f3f3ff290 */ /* 0x000fe2000fffe03f */
[----:B------:R-:W-:Y:S01]  /*73aa0*/  STL.64 [R1+0xd80], R16 ;  /* 0x000d801001007387 */ /* 0x000fe20000100a00 */
[----:B------:R-:W-:Y:S02]  /*73ab0*/  STL.64 [R1+0xd88], R18 ;  /* 0x000d881201007387 */ /* 0x000fe40000100a00 */
[----:B------:R-:W4:Y:S02]  /*73ac0*/  LDL.LU R0, [R1+0x3934] ;  /* 0x0039340001007983 */ /* 0x000f240000300800 */
[----:B------:R-:W-:Y:S01]  /*73ad0*/  STL.64 [R1+0x38d8], R12 ;  /* 0x0038d80c01007387 */ /* 0x000fe20000100a00 */
[----:B------:R0:W-:Y:S01]  /*73ae0*/  STL.64 [R1+0x3830], R24 ;  /* 0x0038301801007387 */ /* 0x0001e20000100a00 */
[----:B---3--:R1:W-:Y:S03]  /*73af0*/  STL.64 [R1+0x38a0], R26 ;  /* 0x0038a01a01007387 */ /* 0x0083e60000100a00 */
[----:B0-----:R-:W3:Y:S01]  /*73b00*/  LDL.LU R24, [R1+0xd0] ;  /* 0x0000d00001187983 */ /* 0x001ee20000300800 */
[----:B------:R-:W3:Y:S02]  /*73b10*/  LDL.LU R25, [R1+0xd4] ;  /* 0x0000d40001197983 */ /* 0x000ee40000300800 */
[----:B-1----:R-:W2:Y:S02]  /*73b20*/  LDL.LU R26, [R1+0xd8] ;  /* 0x0000d800011a7983 */ /* 0x002ea40000300800 */
[----:B------:R-:W2:Y:S01]  /*73b30*/  LDL.LU R27, [R1+0xdc] ;  /* 0x0000dc00011b7983 */ /* 0x000ea20000300800 */
[----:B------:R-:W2:Y:S04]  /*73b40*/  LDL R16, [R1+0x740] ;  /* 0x0007400001107983 */ /* 0x000ea80000100800 */
[----:B------:R-:W3:Y:S04]  /*73b50*/  LDL R12, [R1+0x720] ;  /* 0x00072000010c7983 */ /* 0x000ee80000100800 */
[----:B------:R-:W3:Y:S01]  /*73b60*/  LDL R13, [R1+0x724] ;  /* 0x00072400010d7983 */ /* 0x000ee20000100800 */
[----:B----4-:R-:W-:-:S03]  /*73b70*/  IMAD.MOV.U32 R17, RZ, RZ, R0 ;  /* 0x000000ffff117224 */ /* 0x010fc600078e0000 */
[----:B------:R-:W4:Y:S01]  /*73b80*/  LDL.LU R0, [R1+0x3930] ;  /* 0x0039300001007983 */ /* 0x000f220000300800 */
[----:B------:R-:W4:Y:S02]  /*73b90*/  LDL.LU R20, [R1+0x150] ;  /* 0x0001500001147983 */ /* 0x000f240000300800 */
[----:B------:R-:W4:Y:S02]  /*73ba0*/  LDL.LU R21, [R1+0x154] ;  /* 0x0001540001157983 */ /* 0x000f240000300800 */
[----:B------:R-:W4:Y:S01]  /*73bb0*/  LDL.LU R22, [R1+0x158] ;  /* 0x0001580001167983 */ /* 0x000f220000300800 */
[----:B------:R-:W4:Y:S04]  /*73bc0*/  LDL.LU R23, [R1+0x15c] ;  /* 0x00015c0001177983 */ /* 0x000f280000300800 */
[----:B--2---:R-:W-:Y:S01]  /*73bd0*/  STL.64 [R1+0x3910], R16 ;  /* 0x0039101001007387 */ /* 0x004fe20000100a00 */
[----:B---3--:R-:W-:Y:S02]  /*73be0*/  STL.64 [R1+0x38f0], R12 ;  /* 0x0038f00c01007387 */ /* 0x008fe40000100a00 */
[----:B------:R-:W-:Y:S02]  /*73bf0*/  STL.64 [R1+0x38b8], R26 ;  /* 0x0038b81a01007387 */ /* 0x000fe40000100a00 */
[----:B------:R0:W-:Y:S02]  /*73c00*/  STL.64 [R1+0x38b0], R24 ;  /* 0x0038b01801007387 */ /* 0x0001e40000100a00 */
[----:B0-----:R-:W2:Y:S01]  /*73c10*/  LDL.LU R24, [R1+0xf0] ;  /* 0x0000f00001187983 */ /* 0x001ea20000300800 */
[----:B------:R-:W2:Y:S02]  /*73c20*/  LDL.LU R25, [R1+0xf4] ;  /* 0x0000f40001197983 */ /* 0x000ea40000300800 */
[----:B------:R-:W3:Y:S02]  /*73c30*/  LDL.LU R26, [R1+0xf8] ;  /* 0x0000f800011a7983 */ /* 0x000ee40000300800 */
[----:B------:R-:W3:Y:S02]  /*73c40*/  LDL.LU R27, [R1+0xfc] ;  /* 0x0000fc00011b7983 */ /* 0x000ee40000300800 */
[----:B------:R-:W-:-:S02]  /*73c50*/  IMAD.MOV.U32 R12, RZ, RZ, R15 ;  /* 0x000000ffff0c7224 */ /* 0x000fc400078e000f */
[----:B------:R-:W-:Y:S01]  /*73c60*/  IMAD.MOV.U32 R13, RZ, RZ, R14 ;  /* 0x000000ffff0d7224 */ /* 0x000fe200078e000e */
[----:B------:R-:W4:Y:S01]  /*73c70*/  LDL.LU R16, [R1+0x140] ;  /* 0x0001400001107983 */ /* 0x000f220000300800 */
[----:B------:R-:W4:Y:S02]  /*73c80*/  LDL.LU R17, [R1+0x144] ;  /* 0x0001440001117983 */ /* 0x000f240000300800 */
[----:B------:R-:W4:Y:S02]  /*73c90*/  LDL.LU R18, [R1+0x148] ;  /* 0x0001480001127983 */ /* 0x000f240000300800 */
[----:B------:R-:W4:Y:S01]  /*73ca0*/  LDL.LU R19, [R1+0x14c] ;  /* 0x00014c0001137983 */ /* 0x000f220000300800 */
[----:B------:R0:W-:Y:S04]  /*73cb0*/  STL.64 [R1+0x3908], R12 ;  /* 0x0039080c01007387 */ /* 0x0001e80000100a00 */
        /* <DEDUP_REMOVED lines=27> */
[----:B------:R0:W-:Y:S02]  /*73e70*/  STL.64 [R1+0x3828], R4 ;  /* 0x0038280401007387 */ /* 0x0001e40000100a00 */
[----:B------:R-:W-:Y:S02]  /*73e80*/  STL.64 [R1+0x3870], R6 ;  /* 0x0038700601007387 */ /* 0x000fe40000100a00 */
[----:B0-----:R-:W-:-:S02]  /*73e90*/  IMAD.MOV.U32 R4, RZ, RZ, R2 ;  /* 0x000000ffff047224 */ /* 0x001fc400078e0002 */
[----:B------:R-:W-:Y:S01]  /*73ea0*/  IMAD.MOV.U32 R5, RZ, RZ, R3 ;  /* 0x000000ffff057224 */ /* 0x000fe200078e0003 */
[----:B------:R-:W2:Y:S01]  /*73eb0*/  LDL.LU R2, [R1+0x391c] ;  /* 0x00391c0001027983 */ /* 0x000ea20000300800 */
[----:B------:R0:W5:Y:S01]  /*73ec0*/  LDL.LU R3, [R1+0x3918] ;  /* 0x0039180001037983 */ /* 0x0001620000300800 */
[C---:B----4-:R-:W-:Y:S11]  /*73ed0*/  HMMA.16816.F32.BF16 R16, R8.reuse, R20, R16 ;  /* 0x000000140810723c */ /* 0x050ff60000041810 */
[----:B------:R-:W-:Y:S11]  /*73ee0*/  @!UPT UIADD3 URZ, URZ, URZ, URZ ;  /* 0x0000003f3f3ff290 */ /* 0x000ff6000fffe03f */
[----:B------:R-:W-:Y:S01]  /*73ef0*/  @!UPT UIADD3 URZ, URZ, URZ, URZ ;  /* 0x0000003f3f3ff290 */ /* 0x000fe2000fffe03f */
[----:B------:R1:W-:Y:S01]  /*73f00*/  STL.64 [R1+0xd60], R16 ;  /* 0x000d601001007387 */ /* 0x0003e20000100a00 */
[----:B------:R4:W-:Y:S03]  /*73f10*/  STL.64 [R1+0xd68], R18 ;  /* 0x000d681201007387 */ /* 0x0009e60000100a00 */
[----:B-1----:R-:W4:Y:S01]  /*73f20*/  LDL.LU.64 R16, [R1+0x3910] ;  /* 0x0039100001107983 */ /* 0x002f220000300a00 */
[----:B------:R-:W-:Y:S01]  /*73f30*/  STL.64 [R1+0x3838], R20 ;  /* 0x0038381401007387 */ /* 0x000fe20000100a00 */
[C---:B----4-:R-:W-:Y:S02]  /*73f40*/  HMMA.16816.F32.BF16 R16, R8.reuse, R16, R12 ;  /* 0x000000100810723c */ /* 0x050fe4000004180c */
[----:B------:R-:W2:Y:S11]  /*73f50*/  LDL.LU.64 R12, [R1+0x3908] ;  /* 0x00390800010c7983 */ /* 0x000eb60000300a00 */
[----:B------:R-:W-:Y:S10]  /*73f60*/  @!UPT UIADD3 URZ, URZ, URZ, URZ ;  /* 0x0000003f3f3ff290 */ /* 0x000ff4000fffe03f */
[----:B------:R1:W-:Y:S01]  /*73f70*/  STL.64 [R1+0xd50], R16 ;  /* 0x000d501001007387 */ /* 0x0003e20000100a00 */
[----:B------:R4:W-:Y:S03]  /*73f80*/  STL.64 [R1+0xd58], R18 ;  /* 0x000d581201007387 */ /* 0x0009e60000100a00 */
[----:B-1----:R-:W3:Y:S01]  /*73f90*/  LDL.LU R16, [R1+0x5e0] ;  /* 0x0005e00001107983 */ /* 0x002ee20000300800 */
[----:B------:R-:W3:Y:S02]  /*73fa0*/  LDL.LU R17, [R1+0x5e4] ;  /* 0x0005e40001117983 */ /* 0x000ee40000300800 */
[----:B----4-:R-:W4:Y:S02]  /*73fb0*/  LDL.LU R18, [R1+0x5e8] ;  /* 0x0005e80001127983 */ /* 0x010f240000300800 */
[----:B------:R-:W4:Y:S01]  /*73fc0*/  LDL.LU R19, [R1+0x5ec] ;  /* 0x0005ec0001137983 */ /* 0x000f220000300800 */
[C---:B--2---:R-:W-:Y:S01]  /*73fd0*/  HMMA.16816.F32.BF16 R12, R8.reuse, R12, R24 ;  /* 0x0000000c080c723c */ /* 0x044fe20000041818 */
[----:B----4-:R-:W-:Y:S01]  /*73fe0*/  STL.64 [R1+0x3880], R18 ;  /* 0x0038801201007387 */ /* 0x010fe20000100a00 */
[----:B---3--:R1:W-:Y:S03]  /*73ff0*/  STL.64 [R1+0x3878], R16 ;  /* 0x0038781001007387 */ /* 0x0083e60000100a00 */
[----:B-1----:R-:W2:Y:S01]  /*74000*/  LDL.LU R16, [R1+0xe0] ;  /* 0x0000e00001107983 */ /* 0x002ea20000300800 */
[----:B------:R-:W2:Y:S02]  /*74010*/  LDL.LU R17, [R1+0xe4] ;  /* 0x0000e40001117983 */ /* 0x000ea40000300800 */
[----:B------:R-:W2:Y:S02]  /*74020*/  LDL.LU R18, [R1+0xe8] ;  /* 0x0000e80001127983 */ /* 0x000ea40000300800 */
[----:B------:R-:W2:Y:S01]  /*74030*/  LDL.LU R19, [R1+0xec] ;  /* 0x0000ec0001137983 */ /* 0x000ea20000300800 */
[----:B------:R-:W3:Y:S01]  /*74040*/  LDL.LU.64 R26, [R1+0x3900] ;  /* 0x00390000011a7983 */ /* 0x000ee20000300a00 */
[----:B------:R-:W3:Y:S11]  /*74050*/  LDL.LU.64 R24, [R1+0x38f8] ;  /* 0x0038f80001187983 */ /* 0x000ef60000300a00 */
[----:B------:R1:W-:Y:S02]  /*74060*/  STL.64 [R1+0xd20], R12 ;  /* 0x000d200c01007387 */ /* 0x0003e40000100a00 */
[----:B------:R3:W-:Y:S01]  /*74070*/  STL.64 [R1+0xd28], R14 ;  /* 0x000d280e01007387 */ /* 0x0007e20000100a00 */
[----:B-1----:R-:W3:Y:S02]  /*74080*/  LDL.LU.64 R12, [R1+0x38f0] ;  /* 0x0038f000010c7983 */ /* 0x002ee40000300a00 */
[C---:B---3--:R-:W-:Y:S02]  /*74090*/  HMMA.16816.F32.BF16 R12, R8.reuse, R12, R24 ;  /* 0x0000000c080c723c */ /* 0x048fe40000041818 */
[----:B------:R-:W3:Y:S01]  /*740a0*/  LDL.LU.64 R26, [R1+0x38e8] ;  /* 0x0038e800011a7983 */ /* 0x000ee20000300a00 */
[----:B------:R-:W3:Y:S11]  /*740b0*/  LDL.LU.64 R24, [R1+0x38e0] ;  /* 0x0038e00001187983 */ /* 0x000ef60000300a00 */
[----:B------:R-:W-:Y:S09]  /*740c0*/  @!UPT UIADD3 URZ, URZ, URZ, URZ ;  /* 0x0000003f3f3ff290 */ /* 0x000ff2000fffe03f */
[----:B------:R1:W-:Y:S01]  /*740d0*/  STL.64 [R1+0xd10], R12 ;  /* 0x000d100c01007387 */ /* 0x0003e20000100a00 */
[----:B------:R3:W-:Y:S03]  /*740e0*/  STL.64 [R1+0xd18], R14 ;  /* 0x000d180e01007387 */ /* 0x0007e60000100a00 */
        /* <DEDUP_REMOVED lines=15> */
[----:B---3--:R-:W-:Y:S02]  /*741e0*/  HMMA.16816.F32.BF16 R8, R8, R12, R24 ;  /* 0x0000000c0808723c */ /* 0x008fe40000041818 */
[----:B------:R-:W3:Y:S01]  /*741f0*/  LDL.LU.64 R26, [R1+0x38a0] ;  /* 0x0038a000011a7983 */ /* 0x000ee20000300a00 */
[----:B----4-:R-:W2:Y:S02]  /*74200*/  LDL.LU.64 R14, [R1+0x3898] ;  /* 0x00389800010e7983 */ /* 0x010ea40000300a00 */
[----:B------:R-:W2:Y:S11]  /*74210*/  LDL.LU.64 R12, [R1+0x3890] ;  /* 0x00389000010c7983 */ /* 0x000eb60000300a00 */
[----:B------:R-:W-:Y:S07]  /*74220*/  @!UPT UIADD3 URZ, URZ, URZ, URZ ;  /* 0x0000003f3f3ff290 */ /* 0x000fee000fffe03f */
[----:B------:R1:W-:Y:S01]  /*74230*/  STL.64 [R1+0xca0], R8 ;  /* 0x000ca00801007387 */ /* 0x0003e20000100a00 */
[----:B------:R-:W-:Y:S02]  /*74240*/  STL.64 [R1+0xca8], R10 ;  /* 0x000ca80a01007387 */ /* 0x000fe40000100a00 */
[----:B-1----:R-:W-:Y:S02]  /*74250*/  IMAD.MOV.U32 R8, RZ, RZ, R28 ;  /* 0x000000ffff087224 */ /* 0x002fe400078e001c */
[----:B------:R-:W-:Y:S01]  /*74260*/  IMAD.MOV.U32 R9, RZ, RZ, R29 ;  /* 0x000000ffff097224 */ /* 0x000fe200078e001d */
[----:B------:R0:W5:Y:S01]  /*74270*/  LDL.LU R28, [R1+0x388c] ;  /* 0x00388c00011c7983 */ /* 0x0001620000300800 */
[----:B------:R0:W5:Y:S03]  /*74280*/  LDL.LU R29, [R1+0x3888] ;  /* 0x00388800011d7983 */ /* 0x0001660000300800 */
[----:B------:R3:W-:Y:S02]  /*74290*/  STL.64 [R1+0x3860], R8 ;  /* 0x0038600801007387 */ /* 0x0007e40000100a00 */
[----:B---3--:R-:W-:-:S02]  /*742a0*/  IMAD.MOV.U32 R8, RZ, RZ, R27 ;  /* 0x000000ffff087224 */ /* 0x008fc400078e001b */
[----:B------:R-:W-:Y:S02]  /*742b0*/  IMAD.MOV.U32 R9, RZ, RZ, R26 ;  /* 0x000000ffff097224 */ /* 0x000fe400078e001a */
[----:B------:R-:W1:Y:S01]  /*742c0*/  LDSM.16.MT88.4 R24, [R2+0xc000] ;  /* 0x00c000000218783b */ /* 0x000e620000004200 */
[----:B--2---:R-:W-:Y:S03]  /*742d0*/  HMMA.16816.F32.BF16 R4, R12, R4, R16 ;  /* 0x000000040c04723c */ /* 0x004fe60000041810 */
[----:B-1----:R1:W-:Y:S01]  /*742e0*/  STL.64 [R1+0x6e0], R24 ;  /* 0x0006e01801007387 */ /* 0x0023e20000100a00 */
[----:B------:R-:W-:Y:S02]  /*742f0*/  STL.64 [R1+0x6e8], R26 ;  /* 0x0006e81a01007387 */ /* 0x000fe40000100a00 */
[----:B-1----:R-:W-:Y:S02]  /*74300*/  IMAD.MOV.U32 R24, RZ, RZ, R23 ;  /* 0x000000ffff187224 */ /* 0x002fe400078e0017 */
[----:B------:R-:W-:-:S05]  /*74310*/  IMAD.MOV.U32 R25, RZ, RZ, R22 ;  /* 0x000000ffff197224 */ /* 0x000fca00078e0016 */
[----:B------:R1:W-:Y:S04]  /*74320*/  STL.64 [R1+0x3858], R24 ;  /* 0x0038581801007387 */ /* 0x0003e80000100a00 */
        /* <DEDUP_REMOVED lines=8> */
[----:B------:R-:W4:Y:S01]  /*743b0*/  LDL.LU.64 R18, [R1+0x3880] ;  /* 0x0038800001127983 */ /* 0x000f220000300a00 */
[----:B------:R-:W4:Y:S02]  /*743c0*/  LDL.LU.64 R16, [R1+0x3878] ;  /* 0x0038780001107983 */ /* 0x000f240000300a00 */
[----:B------:R-:W-:Y:S02]  /*743d0*/  STL.64 [R1+0xc80], R4 ;  /* 0x000c800401007387 */ /* 0x000fe40000100a00 */
[----:B------:R-:W-:Y:S02]  /*743e0*/  STL.64 [R1+0xc88], R6 ;  /* 0x000c880601007387 */ /* 0x000fe40000100a00 */
[----:B------:R-:W1:Y:S04]  /*743f0*/  LDSM.16.MT88.4 R4, [R2+0x10000] ;  /* 0x010000000204783b */ /* 0x000e680000004200 */
[----:B-1----:R-:W-:Y:S01]  /*74400*/  STL.64 [R1+0x6d0], R4 ;  /* 0x0006d00401007387 */ /* 0x002fe20000100a00 */
[----:B------:R-:W-:Y:S02]  /*74410*/  STL.64 [R1+0x6d8], R6 ;  /* 0x0006d80601007387 */ /* 0x000fe40000100a00 */
[----:B------:R-:W1:Y:S02]  /*74420*/  LDSM.16.MT88.4 R4, [R2+0x14000] ;  /* 0x014000000204783b */ /* 0x000e640000004200 */
[----:B-1----:R-:W-:Y:S02]  /*74430*/  STL.64 [R1+0x6c0], R4 ;  /* 0x0006c00401007387 */ /* 0x002fe40000100a00 */
        /* <DEDUP_REMOVED lines=15> */
[----:B------:R1:W-:Y:S02]  /*74530*/  STL.64 [R1+0x678], R6 ;  /* 0x0006780601007387 */ /* 0x0003e40000100a00 */
[----:B-1----:R-:W2:Y:S01]  /*74540*/  LDL.LU.64 R6, [R1+0x3870] ;  /* 0x0038700001067983 */ /* 0x002ea20000300a00 */
[----:B----4-:R-:W-:Y:S01]  /*74550*/  HMMA.16816.F32.BF16 R8, R12, R8, R16 ;  /* 0x000000080c08723c */ /* 0x010fe20000041810 */
[----:B------:R-:W4:Y:S11]  /*74560*/  LDL.LU.64 R18, [R1+0x3868] ;  /* 0x0038680001127983 */ /* 0x000f360000300a00 */
[----:B------:R-:W-:Y:S11]  /*74570*/  @!UPT UIADD3 URZ, URZ, URZ, URZ ;  /* 0x0000003f3f3ff290 */ /* 0x000ff6000fffe03f */
[----:B------:R-:W-:Y:S01]  /*74580*/  STL.64 [R1+0xc60], R8 ;  /* 0x000c600801007387 */ /* 0x000fe20000100a00 */
        /* <DEDUP_REMOVED lines=13> */
[----:B------:R-:W1:Y:S04]  /*74660*/  LDSM.16.MT88.4 R8, [R2+0x14100] ;  /* 0x014100000208783b */ /* 0x000e680000004200 */
[----:B------:R-:W3:Y:S01]  /*74670*/  LDL.LU R4, [R1+0x800] ;  /* 0x0008000001047983 */ /* 0x000ee20000300800 */
[----:B------:R-:W3:Y:S01]  /*74680*/  LDL.LU R5, [R1+0x804] ;  /* 0x0008040001057983 */ /* 0x000ee20000300800 */
[----:B--2---:R-:W-:-:S02]  /*74690*/  IMAD.MOV.U32 R17, RZ, RZ, R6 ;  /* 0x000000ffff117224 */ /* 0x004fc400078e0006 */
[----:B------:R-:W-:Y:S01]  /*746a0*/  IMAD.MOV.U32 R16, RZ, RZ, R7 ;  /* 0x000000ffff107224 */ /* 0x000fe200078e0007 */
[----:B------:R-:W2:Y:S01]  /*746b0*/  LDL.LU R6, [R1+0x808] ;  /* 0x0008080001067983 */ /* 0x000ea20000300800 */
[----:B------:R-:W2:Y:S02]  /*746c0*/  LDL.LU R7, [R1+0x80c] ;  /* 0x00080c0001077983 */ /* 0x000ea40000300800 */
[----:B-1----:R-:W-:Y:S02]  /*746d0*/  STL.64 [R1+0x620], R8 ;  /* 0x0006200801007387 */ /* 0x002fe40000100a00 */
[----:B------:R-:W-:Y:S02]  /*746e0*/  STL.64 [R1+0x628], R10 ;  /* 0x0006280a01007387 */ /* 0x000fe40000100a00 */
[----:B------:R-:W1:Y:S04]  /*746f0*/  LDSM.16.MT88.4 R8, [R2+0x18100] ;  /* 0x018100000208783b */ /* 0x000e680000004200 */
[----:B-1----:R-:W-:Y:S01]  /*74700*/  STL.64 [R1+0x610], R8 ;  /* 0x0006100801007387 */ /* 0x002fe20000100a00 */
[----:B------:R-:W-:Y:S02]  /*74710*/  STL.64 [R1+0x618], R10 ;  /* 0x0006180a01007387 */ /* 0x000fe40000100a00 */
[----:B------:R-:W1:Y:S02]  /*74720*/  LDSM.16.MT88.4 R8, [R2+0x1c100] ;  /* 0x01c100000208783b */ /* 0x000e640000004200 */
[----:B-1----:R1:W-:Y:S02]  /*74730*/  STL.64 [R1+0x600], R8 ;  /* 0x0006000801007387 */ /* 0x0023e40000100a00 */
[----:B------:R0:W-:Y:S02]  /*74740*/  STL.64 [R1+0x608], R10 ;  /* 0x0006080a01007387 */ /* 0x0001e40000100a00 */
[----:B-1----:R-:W0:Y:S02]  /*74750*/  LDL.LU.64 R8, [R1+0x3860] ;  /* 0x0038600001087983 */ /* 0x002e240000300a00 */
[C---:B0-----:R-:W-:Y:S02]  /*74760*/  HMMA.16816.F32.BF16 R8, R12.reuse, R8, R24 ;  /* 0x000000080c08723c */ /* 0x041fe40000041818 */
[----:B------:R-:W3:Y:S11]  /*74770*/  LDL.LU.64 R24, [R1+0x3858] ;  /* 0x0038580001187983 */ /* 0x000ef60000300a00 */
[----:B------:R-:W-:Y:S10]  /*74780*/  @!UPT UIADD3 URZ, URZ, URZ, URZ ;  /* 0x0000003f3f3ff290 */ /* 0x000ff4000fffe03f */
[----:B------:R-:W-:Y:S01]  /*74790*/  STL.64 [R1+0xc40], R8 ;  /* 0x000c400801007387 */ /* 0x000fe20000100a00 */
[----:B------:R-:W-:Y:S02]  /*747a0*/  STL.64 [R1+0xc48], R10 ;  /* 0x000c480a01007387 */ /* 0x000fe40000100a00 */
[----:B------:R-:W0:Y:S02]  /*747b0*/  LDSM.16.MT88.4 R8, [R2+0xc180] ;  /* 0x00c180000208783b */ /* 0x000e240000004200 */
[----:B0-----:R-:W-:Y:S02]  /*747c0*/  STL.64 [R1+0x5f0], R8 ;  /* 0x0005f00801007387 */ /* 0x001fe40000100a00 */
        /* <DEDUP_REMOVED lines=16> */
[----:B------:R-:W0:Y:S01]  /*748d0*/  LDSM.16.MT88.4 R8, [R2+0x10200] ;  /* 0x010200000208783b */ /* 0x000e220000004200 */
[----:B---3--:R-:W-:Y:S01]  /*748e0*/  HMMA.16816.F32.BF16 R24, R12, R24, R20 ;  /* 0x000000180c18723c */ /* 0x008fe20000041814 */
[----:B------:R-:W1:Y:S04]  /*748f0*/  LDSM.16.MT88.4 R20, [R2+0x14200] ;  /* 0x014200000214783b */ /* 0x000e680000004200 */
[----:B0-----:R-:W-:Y:S01]  /*74900*/  STL.64 [R1+0x590], R8 ;  /* 0x0005900801007387 */ /* 0x001fe20000100a00 */
[----:B------:R-:W-:Y:S02]  /*74910*/  STL.64 [R1+0x598], R10 ;  /* 0x0005980a01007387 */ /* 0x000fe40000100a00 */
[----:B------:R-:W0:Y:S11]  /*74920*/  LDSM.16.MT88.4 R8, [R2+0x18200] ;  /* 0x018200000208783b */ /* 0x000e360000004200 */
[----:B------:R-:W-:Y:S04]  /*74930*/  @!UPT UIADD3 URZ, URZ, URZ, URZ ;  /* 0x0000003f3f3ff290 */ /* 0x000fe8000fffe03f */
[----:B------:R-:W-:Y:S01]  /*74940*/  STL.64 [R1+0xc30], R24 ;  /* 0x000c301801007387 */ /* 0x000fe20000100a00 */
[----:B------:R-:W-:Y:S02]  /*74950*/  STL.64 [R1+0xc38], R26 ;  /* 0x000c381a01007387 */ /* 0x000fe40000100a00 */
[----:B------:R-:W3:Y:S01]  /*74960*/  LDSM.16.MT88.4 R24, [R2+0x1c200] ;  /* 0x01c200000218783b */ /* 0x000ee20000004200 */
[----:B-1----:R-:W-:Y:S03]  /*74970*/  STL.64 [R1+0x580], R20 ;  /* 0x0005801401007387 */ /* 0x002fe60000100a00 */
[----:B------:R-:W-:Y:S02]  /*74980*/  STL.64 [R1+0x588], R22 ;  /* 0x0005881601007387 */ /* 0x000fe40000100a00 */
[----:B------:R-:W1:Y:S01]  /*74990*/  LDSM.16.MT88.4 R20, [R2+0xc280] ;  /* 0x00c280000214783b */ /* 0x000e620000004200 */
[----:B0-----:R-:W-:Y:S03]  /*749a0*/  STL.64 [R1+0x570], R8 ;  /* 0x0005700801007387 */ /* 0x001fe60000100a00 */
[----:B------:R-:W-:Y:S02]  /*749b0*/  STL.64 [R1+0x578], R10 ;  /* 0x0005780a01007387 */ /* 0x000fe40000100a00 */
[----:B------:R-:W0:Y:S01]  /*749c0*/  LDSM.16.MT88.4 R8, [R2+0x10280] ;  /* 0x010280000208783b */ /* 0x000e220000004200 */
[----:B---3--:R4:W-:Y:S03]  /*749d0*/  STL.64 [R1+0x560], R24 ;  /* 0x0005601801007387 */ /* 0x0089e60000100a00 */
[----:B------:R-:W-:Y:S01]  /*749e0*/  STL.64 [R1+0x568], R26 ;  /* 0x0005681a01007387 */ /* 0x000fe20000100a00 */
[----:B-1----:R-:W-:Y:S01]  /*749f0*/  STL.64 [R1+0x550], R20 ;  /* 0x0005501401007387 */ /* 0x002fe20000100a00 */
[----:B------:R-:W-:Y:S03]  /*74a00*/  STL.64 [R1+0x558], R22 ;  /* 0x0005581601007387 */ /* 0x000fe60000100a00 */
[----:B0-----:R-:W-:Y:S01]  /*74a10*/  STL.64 [R1+0x540], R8 ;  /* 0x0005400801007387 */ /* 0x001fe20000100a00 */
[----:B------:R-:W-:Y:S02]  /*74a20*/  STL.64 [R1+0x548], R10 ;  /* 0x0005480a01007387 */ /* 0x000fe40000100a00 */
[----:B------:R-:W0:Y:S04]  /*74a30*/  LDSM.16.MT88.4 R8, [R2+0x14280] ;  /* 0x014280000208783b */ /* 0x000e280000004200 */
[----:B----4-:R-:W-:-:S02]  /*74a40*/  IMAD.MOV.U32 R24, RZ, RZ, R19 ;  /* 0x000000ffff187224 */ /* 0x010fc400078e0013 */
[----:B------:R-:W-:-:S05]  /*74a50*/  IMAD.MOV.U32 R25, RZ, RZ, R18 ;  /* 0x000000ffff197224 */ /* 0x000fca00078e0012 */
[----:B------:R1:W-:Y:S04]  /*74a60*/  STL.64 [R1+0x3840], R24 ;  /* 0x0038401801007387 */ /* 0x0003e80000100a00 */
[----:B-1----:R-:W3:Y:S01]  /*74a70*/  LDL.LU R24, [R1+0x810] ;  /* 0x0008100001187983 */ /* 0x002ee20000300800 */
[----:B------:R-:W3:Y:S02]  /*74a80*/  LDL.LU R25, [R1+0x814] ;  /* 0x0008140001197983 */ /* 0x000ee40000300800 */
[----:B------:R-:W3:Y:S02]  /*74a90*/  LDL.LU R26, [R1+0x818] ;  /* 0x00081800011a7983 */ /* 0x000ee40000300800 */
[----:B------:R-:W3:Y:S01]  /*74aa0*/  LDL.LU R27, [R1+0x81c] ;  /* 0x00081c00011b7983 */ /* 0x000ee20000300800 */
[----:B------:R-:W4:Y:S01]  /*74ab0*/  LDL.LU R20, [R1+0x820] ;  /* 0x0008200001147983 */ /* 0x000f220000300800 */
[----:B------:R-:W4:Y:S02]  /*74ac0*/  LDL.LU R21, [R1+0x824] ;  /* 0x0008240001157983 */ /* 0x000f240000300800 */
[----:B------:R-:W4:Y:S02]  /*74ad0*/  LDL.LU R22, [R1+0x828] ;  /* 0x0008280001167983 */ /* 0x000f240000300800 */
[----:B------:R-:W4:Y:S01]  /*74ae0*/  LDL.LU R23, [R1+0x82c] ;  /* 0x00082c0001177983 */ /* 0x000f220000300800 */
[----:B0-----:R-:W-:Y:S01]  /*74af0*/  STL.64 [R1+0x530], R8 ;  /* 0x0005300801007387 */ /* 0x001fe20000100a00 */
[----:B------:R-:W-:Y:S02]  /*74b00*/  STL.64 [R1+0x538], R10 ;  /* 0x0005380a01007387 */ /* 0x000fe40000100a00 */
[----:B------:R-:W0:Y:S01]  /*74b10*/  LDSM.16.MT88.4 R8, [R2+0x18280] ;  /* 0x018280000208783b */ /* 0x000e220000004200 */
[C---:B--2---:R-:W-:Y:S01]  /*74b20*/  HMMA.16816.F32.BF16 R16, R12.reuse, R16, R4 ;  /* 0x000000100c10723c */ /* 0x044fe20000041804 */
[----:B0-----:R-:W-:Y:S02]  /*74b30*/  STL.64 [R1+0x520], R8 ;  /* 0x0005200801007387 */ /* 0x001fe40000100a00 */
[----:B------:R-:W-:Y:S02]  /*74b40*/  STL.64 [R1+0x528], R10 ;  /* 0x0005280a01007387 */ /* 0x000fe40000100a00 */
[----:B------:R-:W0:Y:S04]  /*74b50*/  LDSM.16.MT88.4 R8, [R2+0x1c280] ;  /* 0x01c280000208783b */ /* 0x000e280000004200 */
[----:B------:R-:W2:Y:S11]  /*74b60*/  LDL.LU R4, [R1+0x830] ;  /* 0x0008300001047983 */ /* 0x000eb60000300800 */
[----:B------:R-:W-:Y:S03]  /*74b70*/  @!UPT UIADD3 URZ, URZ, URZ, URZ ;  /* 0x0000003f3f3ff290 */ /* 0x000fe6000fffe03f */
[----:B------:R-:W-:Y:S01]  /*74b80*/  STL.64 [R1+0xc10], R16 ;  /* 0x000c101001007387 */ /* 0x000fe20000100a00 */
[----:B------:R-:W-:Y:S02]  /*74b90*/  STL.64 [R1+0xc18], R18 ;  /* 0x000c181201007387 */ /* 0x000fe40000100a00 */
[----:B------:R-:W-:Y:S01]  /*74ba0*/  LDSM.16.MT88.4 R16, [R2+0xc300] ;  /* 0x00c300000210783b */ /* 0x000fe20000004200 */
[----:B0-----:R-:W-:Y:S03]  /*74bb0*/  STL.64 [R1+0x510], R8 ;  /* 0x0005100801007387 */ /* 0x001fe60000100a00 */
[----:B------:R-:W-:Y:S02]  /*74bc0*/  STL.64 [R1+0x518], R10 ;  /* 0x0005180a01007387 */ /* 0x000fe40000100a00 */
[----:B------:R-:W0:Y:S04]  /*74bd0*/  LDSM.16.MT88.4 R8, [R2+0x8300] ;  /* 0x008300000208783b */ /* 0x000e280000004200 */
[----:B------:R-:W2:Y:S01]  /*74be0*/  LDL.LU R5, [R1+0x834] ;  /* 0x0008340001057983 */ /* 0x000ea20000300800 */
[----:B------:R-:W2:Y:S01]  /*74bf0*/  LDL.LU R6, [R1+0x838] ;  /* 0x0008380001067983 */ /* 0x000ea20000300800 */
[----:B------:R-:W2:Y:S03]  /*74c00*/  LDL.LU R7, [R1+0x83c] ;  /* 0x00083c0001077983 */ /* 0x000ea60000300800 */
[----:B0-----:R-:W-:Y:S01]  /*74c10*/  STL.64 [R1+0x500], R8 ;  /* 0x0005000801007387 */ /* 0x001fe20000100a00 */
[----:B------:R-:W-:Y:S02]  /*74c20*/  STL.64 [R1+0x508], R10 ;  /* 0x0005080a01007387 */ /* 0x000fe40000100a00 */
[----:B------:R-:W0:Y:S04]  /*74c30*/  LDSM.16.MT88.4 R8, [R2+0x10300] ;  /* 0x010300000208783b */ /* 0x000e280000004200 */
[----:B------:R-:W-:Y:S01]  /*74c40*/  STL.64 [R1+0x4f0], R16 ;  /* 0x0004f01001007387 */ /* 0x000fe20000100a00 */
[----:B------:R-:W-:Y:S02]  /*74c50*/  STL.64 [R1+0x4f8], R18 ;  /* 0x0004f81201007387 */ /* 0x000fe40000100a00 */
[----:B------:R-:W1:Y:S02]  /*74c60*/  LDSM.16.MT88.4 R16, [R2+0x14300] ;  /* 0x014300000210783b */ /* 0x000e640000004200 */
[----:B0-----:R0:W-:Y:S02]  /*74c70*/  STL.64 [R1+0x4e0], R8 ;  /* 0x0004e00801007387 */ /* 0x0011e40000100a00 */
[----:B------:R1:W-:Y:S02]  /*74c80*/  STL.64 [R1+0x4e8], R10 ;  /* 0x0004e80a01007387 */ /* 0x0003e40000100a00 */
[----:B0-----:R-:W2:Y:S01]  /*74c90*/  LDL.LU R8, [R1+0x840] ;  /* 0x0008400001087983 */ /* 0x001ea20000300800 */
[----:B-1----:R-:W-:Y:S02]  /*74ca0*/  STL.64 [R1+0x4d0], R16 ;  /* 0x0004d01001007387 */ /* 0x002fe40000100a00 */
[----:B------:R-:W-:Y:S02]  /*74cb0*/  STL.64 [R1+0x4d8], R18 ;  /* 0x0004d81201007387 */ /* 0x000fe40000100a00 */
[----:B------:R-:W0:Y:S04]  /*74cc0*/  LDSM.16.MT88.4 R16, [R2+0x18300] ;  /* 0x018300000210783b */ /* 0x000e280000004200 */
[----:B------:R-:W2:Y:S01]  /*74cd0*/  LDL.LU R9, [R1+0x844] ;  /* 0x0008440001097983 */ /* 0x000ea20000300800 */
[----:B------:R-:W2:Y:S02]  /*74ce0*/  LDL.LU R10, [R1+0x848] ;  /* 0x00084800010a7983 */ /* 0x000ea40000300800 */
[----:B------:R-:W2:Y:S01]  /*74cf0*/  LDL.LU R11, [R1+0x84c] ;  /* 0x00084c00010b7983 */ /* 0x000ea20000300800 */
[----:B0-----:R-:W-:Y:S01]  /*74d00*/  STL.64 [R1+0x4c0], R16 ;  /* 0x0004c01001007387 */ /* 0x001fe20000100a00 */
[----:B------:R-:W-:Y:S02]  /*74d10*/  STL.64 [R1+0x4c8], R18 ;  /* 0x0004c81201007387 */ /* 0x000fe40000100a00 */
[----:B------:R-:W0:Y:S02]  /*74d20*/  LDSM.16.MT88.4 R16, [R2+0x1c300] ;  /* 0x01c300000210783b */ /* 0x000e240000004200 */
[----:B0-----:R0:W-:Y:S02]  /*74d30*/  STL.64 [R1+0x4b0], R16 ;  /* 0x0004b01001007387 */ /* 0x0011e40000100a00 */
[----:B------:R3:W-:Y:S02]  /*74d40*/  STL.64 [R1+0x4b8], R18 ;  /* 0x0004b81201007387 */ /* 0x0007e40000100a00 */
[----:B0-----:R-:W3:Y:S02]  /*74d50*/  LDL.LU.64 R16, [R1+0x3850] ;  /* 0x0038500001107983 */ /* 0x001ee40000300a00 */
[C---:B---3--:R-:W-:Y:S02]  /*74d60*/  HMMA.16816.F32.BF16 R16, R12.reuse, R16, R24 ;  /* 0x000000100c10723c */ /* 0x048fe40000041818 */
[----:B------:R-:W0:Y:S11]  /*74d70*/  LDSM.16.MT88.4 R24, [R2+0x8380] ;  /* 0x008380000218783b */ /* 0x000e360000004200 */
[----:B------:R-:W-:Y:S10]  /*74d80*/  @!UPT UIADD3 URZ, URZ, URZ, URZ ;  /* 0x0000003f3f3ff290 */ /* 0x000ff4000fffe03f */
[----:B------:R1:W-:Y:S01]  /*74d90*/  STL.64 [R1+0xc00], R16 ;  /* 0x000c001001007387 */ /* 0x0003e20000100a00 */
[----:B------:R3:W-:Y:S03]  /*74da0*/  STL.64 [R1+0xc08], R18 ;  /* 0x000c081201007387 */ /* 0x0007e60000100a00 */
[----:B-1----:R-:W2:Y:S04]  /*74db0*/  LDL.LU R16, [R1+0x850] ;  /* 0x0008500001107983 */ /* 0x002ea80000300800 */
[----:B0-----:R-:W-:Y:S01]  /*74dc0*/  STL.64 [R1+0x4a0], R24 ;  /* 0x0004a01801007387 */ /* 0x001fe20000100a00 */
[----:B------:R-:W-:Y:S02]  /*74dd0*/  STL.64 [R1+0x4a8], R26 ;  /* 0x0004a81a01007387 */ /* 0x000fe40000100a00 */
[----:B------:R-:W0:Y:S04]  /*74de0*/  LDSM.16.MT88.4 R24, [R2+0xc380] ;  /* 0x00c380000218783b */ /* 0x000e280000004200 */
[----:B------:R-:W2:Y:S01]  /*74df0*/  LDL.LU R17, [R1+0x854] ;  /* 0x0008540001117983 */ /* 0x000ea20000300800 */
[----:B---3--:R-:W3:Y:S01]  /*74e00*/  LDL.LU R18, [R1+0x858] ;  /* 0x0008580001127983 */ /* 0x008ee20000300800 */
[----:B------:R-:W3:Y:S03]  /*74e10*/  LDL.LU R19, [R1+0x85c] ;  /* 0x00085c0001137983 */ /* 0x000ee60000300800 */
[----:B0-----:R-:W-:Y:S01]  /*74e20*/  STL.64 [R1+0x490], R24 ;  /* 0x0004901801007387 */ /* 0x001fe20000100a00 */
        /* <DEDUP_REMOVED lines=10> */
[----:B------:R0:W1:Y:S02]  /*74ed0*/  LDSM.16.MT88.4 R24, [R2+0x1c380] ;  /* 0x01c380000218783b */ /* 0x0000640000004200 */
[----:B0-----:R-:W2:Y:S04]  /*74ee0*/  LDL.LU R2, [R1+0x3848] ;  /* 0x0038480001027983 */ /* 0x001ea80000300800 */
[----:B-1----:R-:W-:Y:S01]  /*74ef0*/  STL.64 [R1+0x450], R24 ;  /* 0x0004501801007387 */ /* 0x002fe20000100a00 */
[----:B------:R-:W-:Y:S02]  /*74f00*/  STL.64 [R1+0x458], R26 ;  /* 0x0004581a01007387 */ /* 0x000fe40000100a00 */
[----:B------:R-:W0:Y:S02]  /*74f10*/  LDSM.16.MT88.4 R24, [R0+0xc000] ;  /* 0x00c000000018783b */ /* 0x000e240000004200 */
[----:B0-----:R0:W-:Y:S02]  /*74f20*/  STL.64 [R1+0x440], R24 ;  /* 0x0004401801007387 */ /* 0x0011e40000100a00 */
[----:B------:R4:W-:Y:S02]  /*74f30*/  STL.64 [R1+0x448], R26 ;  /* 0x0004481a01007387 */ /* 0x0009e40000100a00 */
[----:B0-----:R-:W4:Y:S02]  /*74f40*/  LDL.LU.64 R24, [R1+0x3840] ;  /* 0x0038400001187983 */ /* 0x001f240000300a00 */
[C---:B----4-:R-:W-:Y:S02]  /*74f50*/  HMMA.16816.F32.BF16 R24, R12.reuse, R24, R20 ;  /* 0x000000180c18723c */ /* 0x050fe40000041814 */
        /* <DEDUP_REMOVED lines=23> */
[----:B0-----:R0:W-:Y:S02]  /*750d0*/  STL.64 [R1+0x3d0], R24 ;  /* 0x0003d01801007387 */ /* 0x0011e40000100a00 */
[----:B------:R2:W-:Y:S02]  /*750e0*/  STL.64 [R1+0x3d8], R26 ;  /* 0x0003d81a01007387 */ /* 0x0005e40000100a00 */
        /* <DEDUP_REMOVED lines=25> */
[C---:B--2---:R-:W-:Y:S01]  /*75280*/  HMMA.16816.F32.BF16 R8, R12.reuse, R4, R8 ;  /* 0x000000040c08723c */ /* 0x044fe20000041808 */
[----:B------:R-:W1:Y:S04]  /*75290*/  LDSM.16.MT88.4 R4, [R0+0xc180] ;  /* 0x00c180000004783b */ /* 0x000e680000004200 */
[----:B0-----:R0:W-:Y:S01]  /*752a0*/  STL.64 [R1+0x360], R24 ;  /* 0x0003601801007387 */ /* 0x0011e20000100a00 */
[----:B------:R-:W-:Y:S03]  /*752b0*/  STL.64 [R1+0x368], R26 ;  /* 0x0003681a01007387 */ /* 0x000fe60000100a00 */
[----:B0-----:R-:W2:Y:S11]  /*752c0*/  LDL.LU R24, [R1+0x3824] ;  /* 0x0038240001187983 */ /* 0x001eb60000300800 */
[----:B------:R-:W-:Y:S03]  /*752d0*/  @!UPT UIADD3 URZ, URZ, URZ, URZ ;  /* 0x0000003f3f3ff290 */ /* 0x000fe6000fffe03f */
[----:B------:R-:W-:Y:S02]  /*752e0*/  STL.64 [R1+0xbb0], R8 ;  /* 0x000bb00801007387 */ /* 0x000fe40000100a00 */
[----:B------:R-:W-:Y:S02]  /*752f0*/  STL.64 [R1+0xbb8], R10 ;  /* 0x000bb80a01007387 */ /* 0x000fe40000100a00 */
[----:B------:R-:W0:Y:S04]  /*75300*/  LDSM.16.MT88.4 R8, [R0+0x10180] ;  /* 0x010180000008783b */ /* 0x000e280000004200 */
[----:B-1----:R-:W-:Y:S01]  /*75310*/  STL.64 [R1+0x350], R4 ;  /* 0x0003500401007387 */ /* 0x002fe20000100a00 */
[----:B------:R-:W-:Y:S02]  /*75320*/  STL.64 [R1+0x358], R6 ;  /* 0x0003580601007387 */ /* 0x000fe40000100a00 */
[----:B------:R-:W1:Y:S01]  /*75330*/  LDSM.16.MT88.4 R4, [R0+0x14180] ;  /* 0x014180000004783b */ /* 0x000e620000004200 */
[----:B0-----:R-:W-:Y:S03]  /*75340*/  STL.64 [R1+0x340], R8 ;  /* 0x0003400801007387 */ /* 0x001fe60000100a00 */
[----:B------:R-:W-:Y:S02]  /*75350*/  STL.64 [R1+0x348], R10 ;  /* 0x0003480a01007387 */ /* 0x000fe40000100a00 */
[----:B------:R-:W0:Y:S01]  /*75360*/  LDSM.16.MT88.4 R8, [R0+0x18180] ;  /* 0x018180000008783b */ /* 0x000e220000004200 */
[----:B-1----:R-:W-:Y:S03]  /*75370*/  STL.64 [R1+0x330], R4 ;  /* 0x0003300401007387 */ /* 0x002fe60000100a00 */
        /* <DEDUP_REMOVED lines=8> */
[----:B---3--:R-:W-:Y:S01]  /*75400*/  HMMA.16816.F32.BF16 R12, R12, R20, R16 ;  /* 0x000000140c0c723c */ /* 0x008fe20000041810 */
[----:B0-----:R-:W-:Y:S02]  /*75410*/  STL.64 [R1+0x300], R8 ;  /* 0x0003000801007387 */ /* 0x001fe40000100a00 */
[----:B------:R-:W-:Y:S02]  /*75420*/  STL.64 [R1+0x308], R10 ;  /* 0x0003080a01007387 */ /* 0x000fe40000100a00 */
[----:B------:R-:W0:Y:S01]  /*75430*/  LDSM.16.MT88.4 R8, [R0+0x14200] ;  /* 0x014200000008783b */ /* 0x000e220000004200 */
[----:B-1----:R-:W-:Y:S03]  /*75440*/  STL.64 [R1+0x2f0], R4 ;  /* 0x0002f00401007387 */ /* 0x002fe60000100a00 */
[----:B------:R-:W-:Y:S02]  /*75450*/  STL.64 [R1+0x2f8], R6 ;  /* 0x0002f80601007387 */ /* 0x000fe40000100a00 */
[----:B------:R-:W1:Y:S11]  /*75460*/  LDSM.16.MT88.4 R4, [R0+0x18200] ;  /* 0x018200000004783b */ /* 0x000e760000004200 */
[----:B------:R-:W-:Y:S01]  /*75470*/  @!UPT UIADD3 URZ, URZ, URZ, URZ ;  /* 0x0000003f3f3ff290 */ /* 0x000fe2000fffe03f */
[----:B------:R-:W-:Y:S01]  /*75480*/  STL.64 [R1+0xba0], R12 ;  /* 0x000ba00c01007387 */ /* 0x000fe20000100a00 */
[----:B------:R-:W-:Y:S02]  /*75490*/  STL.64 [R1+0xba8], R14 ;  /* 0x000ba80e01007387 */ /* 0x000fe40000100a00 */
[----:B------:R-:W3:Y:S02]  /*754a0*/  LDSM.16.MT88.4 R12, [R0+0x1c200] ;  /* 0x01c20000000c783b */ /* 0x000ee40000004200 */
[----:B0-----:R-:W-:Y:S02]  /*754b0*/  STL.64 [R1+0x2e0], R8 ;  /* 0x0002e00801007387 */ /* 0x001fe40000100a00 */
[----:B------:R-:W-:Y:S02]  /*754c0*/  STL.64 [R1+0x2e8], R10 ;  /* 0x0002e80a01007387 */ /* 0x000fe40000100a00 */
[----:B------:R-:W0:Y:S01]  /*754d0*/  LDSM.16.MT88.4 R8, [R0+0xc280] ;  /* 0x00c280000008783b */ /* 0x000e220000004200 */
[----:B-1----:R-:W-:Y:S03]  /*754e0*/  STL.64 [R1+0x2d0], R4 ;  /* 0x0002d00401007387 */ /* 0x002fe60000100a00 */
[----:B------:R-:W-:Y:S02]  /*754f0*/  STL.64 [R1+0x2d8], R6 ;  /* 0x0002d80601007387 */ /* 0x000fe40000100a00 */
[----:B------:R-:W1:Y:S04]  /*75500*/  LDSM.16.MT88.4 R4, [R0+0x10280] ;  /* 0x010280000004783b */ /* 0x000e680000004200 */
[----:B---3--:R-:W-:Y:S01]  /*75510*/  STL.64 [R1+0x2c0], R12 ;  /* 0x0002c00c01007387 */ /* 0x008fe20000100a00 */
        /* <DEDUP_REMOVED lines=23> */
[----:B--2---:R-:W-:Y:S04]  /*75690*/  LDSM.16.M88.4 R16, [R24+0x2d080] ;  /* 0x02d080001810783b */ /* 0x004fe80000000200 */
[----:B------:R-:W-:Y:S04]  /*756a0*/  LDSM.16.M88.4 R20, [R24+0x2e080] ;  /* 0x02e080001814783b */ /* 0x000fe80000000200 */
[----:B-1----:R-:W-:Y:S01]  /*756b0*/  STL.64 [R1+0x230], R4 ;  /* 0x0002300401007387 */ /* 0x002fe20000100a00 */
[----:B------:R-:W-:Y:S02]  /*756c0*/  STL.64 [R1+0x238], R6 ;  /* 0x0002380601007387 */ /* 0x000fe40000100a00 */
[----:B------:R-:W1:Y:S04]  /*756d0*/  LDSM.16.MT88.4 R4, [R0+0x1c300] ;  /* 0x01c300000004783b */ /* 0x000e680000004200 */
[----:B---3--:R-:W-:Y:S01]  /*756e0*/  STL.64 [R1+0x220], R12 ;  /* 0x0002200c01007387 */ /* 0x008fe20000100a00 */
[----:B------:R-:W-:Y:S02]  /*756f0*/  STL.64 [R1+0x228], R14 ;  /* 0x0002280e01007387 */ /* 0x000fe40000100a00 */
[----:B------:R-:W2:Y:S02]  /*75700*/  LDSM.16.MT88.4 R12, [R0+0x8380] ;  /* 0x00838000000c783b */ /* 0x000ea40000004200 */
[----:B0-----:R-:W-:Y:S02]  /*75710*/  STL.64 [R1+0x210], R8 ;  /* 0x0002100801007387 */ /* 0x001fe40000100a00 */
[----:B------:R-:W-:Y:S02]  /*75720*/  STL.64 [R1+0x218], R10 ;  /* 0x0002180a01007387 */ /* 0x000fe40000100a00 */
[----:B------:R-:W0:Y:S01]  /*75730*/  LDSM.16.MT88.4 R8, [R0+0xc380] ;  /* 0x00c380000008783b */ /* 0x000e220000004200 */
[----:B-1----:R-:W-:Y:S03]  /*75740*/  STL.64 [R1+0x200], R4 ;  /* 0x0002000401007387 */ /* 0x002fe60000100a00 */
[----:B------:R-:W-:Y:S02]  /*75750*/  STL.64 [R1+0x208], R6 ;  /* 0x0002080601007387 */ /* 0x000fe40000100a00 */
[----:B------:R-:W1:Y:S04]  /*75760*/  LDSM.16.MT88.4 R4, [R0+0x10380] ;  /* 0x010380000004783b */ /* 0x000e680000004200 */
[----:B--2---:R-:W-:Y:S01]  /*75770*/  STL.64 [R1+0x1f0], R12 ;  /* 0x0001f00c01007387 */ /* 0x004fe20000100a00 */
[----:B------:R-:W-:Y:S02]  /*75780*/  STL.64 [R1+0x1f8], R14 ;  /* 0x0001f80e01007387 */ /* 0x000fe40000100a00 */
[----:B------:R-:W2:Y:S02]  /*75790*/  LDSM.16.MT88.4 R12, [R0+0x14380] ;  /* 0x01438000000c783b */ /* 0x000ea40000004200 */
[----:B0-----:R-:W-:Y:S02]  /*757a0*/  STL.64 [R1+0x1e0], R8 ;  /* 0x0001e00801007387 */ /* 0x001fe40000100a00 */
[----:B------:R-:W-:Y:S02]  /*757b0*/  STL.64 [R1+0x1e8], R10 ;  /* 0x0001e80a01007387 */ /* 0x000fe40000100a00 */
[----:B------:R-:W0:Y:S01]  /*757c0*/  LDSM.16.MT88.4 R8, [R0+0x18380] ;  /* 0x018380000008783b */ /* 0x000e220000004200 */
[----:B-1----:R-:W-:Y:S03]  /*757d0*/  STL.64 [R1+0x1d0], R4 ;  /* 0x0001d00401007387 */ /* 0x002fe60000100a00 */
[----:B------:R-:W-:Y:S02]  /*757e0*/  STL.64 [R1+0x1d8], R6 ;  /* 0x0001d80601007387 */ /* 0x000fe40000100a00 */
[----:B--2---:R-:W-:Y:S02]  /*757f0*/  STL.64 [R1+0x1c0], R12 ;  /* 0x0001c00c01007387 */ /* 0x004fe40000100a00 */
[----:B------:R1:W2:Y:S01]  /*75800*/  LDSM.16.MT88.4 R4, [R0+0x1c380] ;  /* 0x01c380000004783b */ /* 0x0002a20000004200 */
[----:B------:R-:W-:Y:S03]  /*75810*/  STL.64 [R1+0x1c8], R14 ;  /* 0x0001c80e01007387 */ /* 0x000fe60000100a00 */
[----:B------:R-:W-:Y:S01]  /*75820*/  LDSM.16.M88.4 R12, [R2+0x21080] ;  /* 0x02108000020c783b */ /* 0x000fe20000000200 */
[----:B-1----:R1:W5:Y:S04]  /*75830*/  LDL.LU R0, [R1+0x3820] ;  /* 0x0038200001007983 */ /* 0x0023680000300800 */
[----:B0-----:R-:W-:Y:S01]  /*75840*/  STL.64 [R1+0x1b0], R8 ;  /* 0x0001b00801007387 */ /* 0x001fe20000100a00 */
[----:B------:R-:W-:Y:S02]  /*75850*/  STL.64 [R1+0x1b8], R10 ;  /* 0x0001b80a01007387 */ /* 0x000fe40000100a00 */
[----:B------:R-:W0:Y:S01]  /*75860*/  LDSM.16.M88.4 R8, [R2+0x20080] ;  /* 0x020080000208783b */ /* 0x000e220000000200 */
[----:B--2---:R-:W-:Y:S03]  /*75870*/  STL.64 [R1+0x1a0], R4 ;  /* 0x0001a00401007387 */ /* 0x004fe60000100a00 */
[----:B------:R-:W-:Y:S02]  /*75880*/  STL.64 [R1+0x1a8], R6 ;  /* 0x0001a80601007387 */ /* 0x000fe40000100a00 */
[----:B------:R-:W2:Y:S01]  /*75890*/  LDSM.16.M88.4 R4, [R2+0x22080] ;  /* 0x022080000204783b */ /* 0x000ea20000000200 */
[----:B0-----:R-:W-:Y:S03]  /*758a0*/  STL.64 [R1+0x190], R8 ;  /* 0x0001900801007387 */ /* 0x001fe60000100a00 */
[----:B------:R-:W-:Y:S02]  /*758b0*/  STL.64 [R1+0x198], R10 ;  /* 0x0001980a01007387 */ /* 0x000fe40000100a00 */
[----:B------:R-:W0:Y:S04]  /*758c0*/  LDSM.16.M88.4 R8, [R2+0x23080] ;  /* 0x023080000208783b */ /* 0x000e280000000200 */
[----:B------:R-:W-:Y:S01]  /*758d0*/  STL.64 [R1+0x180], R12 ;  /* 0x0001800c01007387 */ /* 0x000fe20000100a00 */
[----:B------:R-:W-:Y:S02]  /*758e0*/  STL.64 [R1+0x188], R14 ;  /* 0x0001880e01007387 */ /* 0x000fe40000100a00 */
[----:B------:R-:W3:Y:S02]  /*758f0*/  LDSM.16.M88.4 R12, [R2+0x24080] ;  /* 0x02408000020c783b */ /* 0x000ee40000000200 */
[----:B--2---:R-:W-:Y:S02]  /*75900*/  STL.64 [R1+0x170], R4 ;  /* 0x0001700401007387 */ /* 0x004fe40000100a00 */
[----:B------:R-:W-:Y:S02]  /*75910*/  STL.64 [R1+0x178], R6 ;  /* 0x0001780601007387 */ /* 0x000fe40000100a00 */
[----:B------:R-:W2:Y:S01]  /*75920*/  LDSM.16.M88.4 R4, [R2+0x25080] ;  /* 0x025080000204783b */ /* 0x000ea20000000200 */
[----:B0-----:R-:W-:Y:S03]  /*75930*/  STL.64 [R1+0x160], R8 ;  /* 0x0001600801007387 */ /* 0x001fe60000100a00 */
[----:B------:R-:W-:Y:S02]  /*75940*/  STL.64 [R1+0x168], R10 ;  /* 0x0001680a01007387 */ /* 0x000fe40000100a00 */
[----:B------:R-:W0:Y:S04]  /*75950*/  LDSM.16.M88.4 R8, [R2+0x26080] ;  /* 0x026080000208783b */ /* 0x000e280000000200 */
[----:B---3--:R-:W-:Y:S01]  /*75960*/  STL.64 [R1+0x150], R12 ;  /* 0x0001500c01007387 */ /* 0x008fe20000100a00 */
        /* <DEDUP_REMOVED lines=56> */
[----:B--2---:R1:W-:Y:S02]  /*75cf0*/  STL.64 [R1+0x20], R4 ;  /* 0x0000200401007387 */ /* 0x0043e40000100a00 */
[----:B------:R1:W-:Y:S02]  /*75d00*/  STL.64 [R1+0x28], R6 ;  /* 0x0000280601007387 */ /* 0x0003e40000100a00 */
[----:B------:R1:W2:Y:S01]  /*75d10*/  LDSM.16.M88.4 R4, [R24+0x2a080] ;  /* 0x02a080001804783b */ /* 0x0002a20000000200 */
[----:B------:R-:W4:Y:S04]  /*75d20*/  S2R R2, SR_TID.X ;  /* 0x0000000000027919 */ /* 0x000f280000002100 */
[----:B0-----:R1:W-:Y:S01]  /*75d30*/  STL.64 [R1+0x10], R8 ;  /* 0x0000100801007387 */ /* 0x0013e20000100a00 */
[----:B------:R1:W-:Y:S02]  /*75d40*/  STL.64 [R1+0x18], R10 ;  /* 0x0000180a01007387 */ /* 0x0003e40000100a00 */
[----:B---3--:R1:W-:Y:S02]  /*75d50*/  STL.64 [R1], R12 ;  /* 0x0000000c01007387 */ /* 0x0083e40000100a00 */
[----:B------:R1:W-:Y:S01]  /*75d60*/  STL.64 [R1+0x8], R14 ;  /* 0x0000080e01007387 */ /* 0x0003e20000100a00 */
[----:B------:R1:W0:Y:S04]  /*75d70*/  LDSM.16.M88.4 R8, [R24+0x2b080] ;  /* 0x02b080001808783b */ /* 0x0002280000000200 */
[----:B------:R1:W3:Y:S02]  /*75d80*/  LDSM.16.M88.4 R12, [R24+0x2c080] ;  /* 0x02c08000180c783b */ /* 0x0002e40000000200 */
[----:B------:R-:W0:Y:S01]  /*75d90*/  LDSM.16.M88.4 R24, [R24+0x2f080] ;  /* 0x02f080001818783b */ /* 0x000e220000000200 */
[----:B----4-:R-:W-:-:S05]  /*75da0*/  LOP3.LUT R2, R2, 0x7f, RZ, 0xc0, !PT ;  /* 0x0000007f02027812 */ /* 0x010fca00078ec0ff */
[----:B------:R-:W-:Y:S02]  /*75db0*/  IMAD.SHL.U32 R2, R2, 0x2, RZ ;  /* 0x0000000202027824 */ /* 0x000fe400078e00ff */
[----:B-----5:R-:W-:Y:S04]  /*75dc0*/  STL [R1+0x98a0], R29 ;  /* 0x0098a01d01007387 */ /* 0x020fe80000100800 */
[----:B------:R-:W-:Y:S04]  /*75dd0*/  STL [R1+0x989c], R28 ;  /* 0x00989c1c01007387 */ /* 0x000fe80000100800 */
[----:B------:R-:W-:Y:S04]  /*75de0*/  STL [R1+0x9898], R3 ;  /* 0x0098980301007387 */ /* 0x000fe80000100800 */
[----:B------:R4:W-:Y:S04]  /*75df0*/  STL [R1+0x756c], R16 ;  /* 0x00756c1001007387 */ /* 0x0009e80000100800 */
[----:B------:R1:W-:Y:S04]  /*75e00*/  STL [R1+0x7568], R17 ;  /* 0x0075681101007387 */ /* 0x0003e80000100800 */
[----:B--2---:R-:W-:Y:S04]  /*75e10*/  STL [R1+0x5fc8], R7 ;  /* 0x005fc80701007387 */ /* 0x004fe80000100800 */
[----:B------:R-:W-:Y:S04]  /*75e20*/  STL [R1+0x71e0], R6 ;  /* 0x0071e00601007387 */ /* 0x000fe80000100800 */
[----:B------:R2:W-:Y:S04]  /*75e30*/  STL.64 [R1+0x71d8], R4 ;  /* 0x0071d80401007387 */ /* 0x0005e80000100a00 */
[----:B---3--:R-:W-:Y:S04]  /*75e40*/  STL [R1+0x5f4c], R12 ;  /* 0x005f4c0c01007387 */ /* 0x008fe80000100800 */
[----:B------:R3:W-:Y:S04]  /*75e50*/  STL [R1+0x5f48], R13 ;  /* 0x005f480d01007387 */ /* 0x0007e80000100800 */
[----:B0-----:R-:W-:Y:S04]  /*75e60*/  STL [R1+0x5f44], R24 ;  /* 0x005f441801007387 */ /* 0x001fe80000100800 */
[----:B------:R0:W-:Y:S04]  /*75e70*/  STL [R1+0x5f40], R25 ;  /* 0x005f401901007387 */ /* 0x0001e80000100800 */
[----:B------:R-:W-:Y:S04]  /*75e80*/  STL [R1+0x5000], R14 ;  /* 0x0050000e01007387 */ /* 0x000fe80000100800 */
[----:B------:R-:W-:Y:S04]  /*75e90*/  STL [R1+0x4fec], R18 ;  /* 0x004fec1201007387 */ /* 0x000fe80000100800 */
[----:B------:R-:W-:Y:S04]  /*75ea0*/  STL [R1+0x4fe8], R19 ;  /* 0x004fe81301007387 */ /* 0x000fe80000100800 */
[----:B----4-:R-:W4:Y:S04]  /*75eb0*/  LDL R16, [R1+0x780] ;  /* 0x0007800001107983 */ /* 0x010f280000100800 */
[----:B-1----:R-:W4:Y:S04]  /*75ec0*/  LDL R17, [R1+0x784] ;  /* 0x0007840001117983 */ /* 0x002f280000100800 */
[----:B----4-:R-:W-:Y:S04]  /*75ed0*/  STL.64 [R1+0x9c30], R16 ;  /* 0x009c301001007387 */ /* 0x010fe80000100a00 */
[----:B--2---:R-:W2:Y:S04]  /*75ee0*/  LDL R4, [R1+0x790] ;  /* 0x0007900001047983 */ /* 0x004ea80000100800 */
[----:B------:R-:W2:Y:S04]  /*75ef0*/  LDL R5, [R1+0x794] ;  /* 0x0007940001057983 */ /* 0x000ea80000100800 */
[----:B------:R-:W4:Y:S04]  /*75f00*/  LDL.LU R28, [R1+0x2b4] ;  /* 0x0002b400011c7983 */ /* 0x000f280000300800 */
[----:B------:R-:W3:Y:S04]  /*75f10*/  LDL.LU R29, [R1+0x2b8] ;  /* 0x0002b800011d7983 */ /* 0x000ee80000300800 */
[----:B------:R-:W4:Y:S04]  /*75f20*/  LDL.LU R2, [R1+0x2bc] ;  /* 0x0002bc0001027983 */ /* 0x000f280000300800 */
[----:B------:R-:W4:Y:S04]  /*75f30*/  LDL.LU R3, [R1+0x2b0] ;  /* 0x0002b00001037983 */ /* 0x000f280000300800 */
[----:B--2---:R-:W-:Y:S04]  /*75f40*/  STL.64 [R1+0x9c38], R4 ;  /* 0x009c380401007387 */ /* 0x004fe80000100a00 */
[----:B------:R-:W-:Y:S04]  /*75f50*/  STL [R1+0x4ee8], R15 ;  /* 0x004ee80f01007387 */ /* 0x000fe80000100800 */
[----:B---3--:R-:W2:Y:S04]  /*75f60*/  LDL.LU.64 R12, [R1+0x750] ;  /* 0x00075000010c7983 */ /* 0x008ea80000300a00 */
[----:B--2---:R-:W-:Y:S04]  /*75f70*/  STL.64 [R1+0x9c80], R12 ;  /* 0x009c800c01007387 */ /* 0x004fe80000100a00 */
[----:B------:R-:W-:Y:S04]  /*75f80*/  STL [R1+0x4cc4], R22 ;  /* 0x004cc41601007387 */ /* 0x000fe80000100800 */
[----:B------:R-:W-:Y:S04]  /*75f90*/  STL [R1+0x4cc0], R23 ;  /* 0x004cc01701007387 */ /* 0x000fe80000100800 */
[----:B------:R-:W-:Y:S04]  /*75fa0*/  STL.64 [R1+0x5fe0], R20 ;  /* 0x005fe01401007387 */ /* 0x000fe80000100a00 */
[----:B------:R-:W-:Y:S04]  /*75fb0*/  STL [R1+0x4c84], R26 ;  /* 0x004c841a01007387 */ /* 0x000fe80000100800 */
[----:B------:R-:W-:Y:S04]  /*75fc0*/  STL [R1+0x4c80], R27 ;  /* 0x004c801b01007387 */ /* 0x000fe80000100800 */
[----:B0-----:R-:W2:Y:S04]  /*75fd0*/  LDL.LU.64 R24, [R1+0x740] ;  /* 0x0007400001187983 */ /* 0x001ea80000300a00 */
[----:B------:R-:W-:Y:S04]  /*75fe0*/  STL [R1+0x4c60], R10 ;  /* 0x004c600a01007387 */ /* 0x000fe80000100800 */
[----:B------:R-:W-:Y:S04]  /*75ff0*/  STL [R1+0x4c5c], R11 ;  /* 0x004c5c0b01007387 */ /* 0x000fe80000100800 */
[----:B------:R0:W-:Y:S04]  /*76000*/  STL.64 [R1+0x6088], R8 ;  /* 0x0060880801007387 */ /* 0x0001e80000100a00 */
[----:B0-----:R-:W3:Y:S04]  /*76010*/  LDL.LU R8, [R1+0x710] ;  /* 0x0007100001087983 */ /* 0x001ee80000300800 */
[----:B------:R-:W3:Y:S04]  /*76020*/  LDL.LU R9, [R1+0x714] ;  /* 0x0007140001097983 */ /* 0x000ee80000300800 */
[----:B---3--:R-:W-:Y:S04]  /*76030*/  STL.64 [R1+0x9ce0], R8 ;  /* 0x009ce00801007387 */ /* 0x008fe80000100a00 */
[----:B------:R-:W3:Y:S04]  /*76040*/  LDL.LU R16, [R1+0x19c0] ;  /* 0x0019c00001107983 */ /* 0x000ee80000300800 */
[----:B------:R-:W3:Y:S04]  /*76050*/  LDL.LU R17, [R1+0x19c4] ;  /* 0x0019c40001117983 */ /* 0x000ee80000300800 */
[----:B------:R-:W2:Y:S04]  /*76060*/  LDL.LU R18, [R1+0x19c8] ;  /* 0x0019c80001127983 */ /* 0x000ea80000300800 */
[----:B------:R-:W2:Y:S04]  /*76070*/  LDL.LU R19, [R1+0x19cc] ;  /* 0x0019cc0001137983 */ /* 0x000ea80000300800 */
[----:B--2---:R-:W-:Y:S04]  /*76080*/  STL.64 [R1+0x9c48], R18 ;  /* 0x009c481201007387 */ /* 0x004fe80000100a00 */
[----:B---3--:R-:W-:Y:S04]  /*76090*/  STL.64 [R1+0x9c40], R16 ;  /* 0x009c401001007387 */ /* 0x008fe80000100a00 */
[----:B------:R-:W2:Y:S04]  /*760a0*/  LDL R4, [R1+0x7b0] ;  /* 0x0007b00001047983 */ /* 0x000ea80000100800 */
[----:B------:R-:W2:Y:S04]  /*760b0*/  LDL R5, [R1+0x7b4] ;  /* 0x0007b40001057983 */ /* 0x000ea80000100800 */
[----:B--2---:R0:W-:Y:S04]  /*760c0*/  STL.64 [R1+0x9c50], R4 ;  /* 0x009c500401007387 */ /* 0x0041e80000100a00 */
[----:B0-----:R-:W2:Y:S04]  /*760d0*/  LDL R4, [R1+0x7c0] ;  /* 0x0007c00001047983 */ /* 0x001ea80000100800 */
[----:B------:R-:W2:Y:S04]  /*760e0*/  LDL R5, [R1+0x7c4] ;  /* 0x0007c40001057983 */ /* 0x000ea80000100800 */
[----:B--2---:R0:W-:Y:S04]  /*760f0*/  STL.64 [R1+0x9c68], R4 ;  /* 0x009c680401007387 */ /* 0x0041e80000100a00 */
[----:B------:R-:W2:Y:S04]  /*76100*/  LDL.LU R16, [R1+0x19d0] ;  /* 0x0019d00001107983 */ /* 0x000ea80000300800 */
[----:B------:R-:W2:Y:S04]  /*76110*/  LDL.LU R17, [R1+0x19d4] ;  /* 0x0019d40001117983 */ /* 0x000ea80000300800 */
[----:B------:R-:W3:Y:S04]  /*76120*/  LDL.LU R18, [R1+0x19d8] ;  /* 0x0019d80001127983 */ /* 0x000ee80000300800 */
[----:B------:R-:W3:Y:S04]  /*76130*/  LDL.LU R19, [R1+0x19dc] ;  /* 0x0019dc0001137983 */ /* 0x000ee80000300800 */
[----:B0-----:R-:W2:Y:S04]  /*76140*/  LDL R4, [R1+0x7d0] ;  /* 0x0007d00001047983 */ /* 0x001ea80000100800 */
[----:B------:R-:W2:Y:S04]  /*76150*/  LDL R5, [R1+0x7d4] ;  /* 0x0007d40001057983 */ /* 0x000ea80000100800 */
[----:B--2---:R0:W-:Y:S04]  /*76160*/  STL.64 [R1+0x9c98], R4 ;  /* 0x009c980401007387 */ /* 0x0041e80000100a00 */
[----:B0-----:R-:W2:Y:S04]  /*76170*/  LDL.LU R4, [R1+0x1a00] ;  /* 0x001a000001047983 */ /* 0x001ea80000300800 */
[----:B------:R-:W2:Y:S04]  /*76180*/  LDL.LU R5, [R1+0x1a04] ;  /* 0x001a040001057983 */ /* 0x000ea80000300800 */
[----:B------:R-:W2:Y:S04]  /*76190*/  LDL.LU R6, [R1+0x1a08] ;  /* 0x001a080001067983 */ /* 0x000ea80000300800 */
[----:B------:R-:W2:Y:S04]  /*761a0*/  LDL.LU R7, [R1+0x1a0c] ;  /* 0x001a0c0001077983 */ /* 0x000ea80000300800 */
[----:B--2---:R0:W-:Y:S04]  /*761b0*/  STL.64 [R1+0x9ca8], R6 ;  /* 0x009ca80601007387 */ /* 0x0041e80000100a00 */
[----:B------:R1:W-:Y:S04]  /*761c0*/  STL.64 [R1+0x9ca0], R4 ;  /* 0x009ca00401007387 */ /* 0x0003e80000100a00 */
[----:B------:R-:W2:Y:S01]  /*761d0*/  LDL.64 R12, [R1+0x7e0] ;  /* 0x0007e000010c7983 */ /* 0x000ea20000100a00 */
[----:B0-----:R-:W-:-:S02]  /*761e0*/  IMAD.MOV.U32 R6, RZ, RZ, R29 ;  /* 0x000000ffff067224 */ /* 0x001fc400078e001d */
[----:B----4-:R-:W-:Y:S02]  /*761f0*/  IMAD.MOV.U32 R7, RZ, RZ, R2 ;  /* 0x000000ffff077224 */ /* 0x010fe400078e0002 */
[----:B-1----:R-:W-:Y:S02]  /*76200*/  IMAD.MOV.U32 R4, RZ, RZ, R3 ;  /* 0x000000ffff047224 */ /* 0x002fe400078e0003 */
[----:B------:R-:W-:Y:S01]  /*76210*/  IMAD.MOV.U32 R5, RZ, RZ, R28 ;  /* 0x000000ffff057224 */ /* 0x000fe200078e001c */
[----:B--2---:R0:W-:Y:S04]  /*76220*/  STL.64 [R1+0x9cb0], R12 ;  /* 0x009cb00c01007387 */ /* 0x0041e80000100a00 */
[----:B0-----:R-:W2:Y:S04]  /*76230*/  LDL R12, [R1+0x6f0] ;  /* 0x0006f000010c7983 */ /* 0x001ea80000100800 */
[----:B------:R-:W2:Y:S04]  /*76240*/  LDL R13, [R1+0x6f4] ;  /* 0x0006f400010d7983 */ /* 0x000ea80000100800 */
[----:B--2---:R-:W-:Y:S04]  /*76250*/  STL.64 [R1+0x9cc8], R12 ;  /* 0x009cc80c01007387 */ /* 0x004fe80000100a00 */
[----:B---3--:R-:W-:Y:S04]  /*76260*/  STL.64 [R1+0x9c60], R18 ;  /* 0x009c601201007387 */ /* 0x008fe80000100a00 */
[----:B------:R0:W-:Y:S04]  /*76270*/  STL.64 [R1+0x9c58], R16 ;  /* 0x009c581001007387 */ /* 0x0001e80000100a00 */
[----:B0-----:R-:W2:Y:S04]  /*76280*/  LDL.LU R16, [R1+0x19e0] ;  /* 0x0019e00001107983 */ /* 0x001ea80000300800 */
[----:B------:R-:W2:Y:S04]  /*76290*/  LDL.LU R17, [R1+0x19e4] ;  /* 0x0019e40001117983 */ /* 0x000ea80000300800 */
[----:B------:R-:W3:Y:S04]  /*762a0*/  LDL.LU R18, [R1+0x19e8] ;  /* 0x0019e80001127983 */ /* 0x000ee80000300800 */
[----:B------:R-:W3:Y:S04]  /*762b0*/  LDL.LU R19, [R1+0x19ec] ;  /* 0x0019ec0001137983 */ /* 0x000ee80000300800 */
[----:B------:R-:W4:Y:S04]  /*762c0*/  LDL R12, [R1+0x700] ;  /* 0x00070000010c7983 */ /* 0x000f280000100800 */
[----:B------:R-:W4:Y:S04]  /*762d0*/  LDL R13, [R1+0x704] ;  /* 0x00070400010d7983 */ /* 0x000f280000100800 */
[----:B----4-:R-:W-:Y:S04]  /*762e0*/  STL.64 [R1+0x9ce8], R12 ;  /* 0x009ce80c01007387 */ /* 0x010fe80000100a00 */
[----:B------:R-:W4:Y:S04]  /*762f0*/  LDL.LU R20, [R1+0x910] ;  /* 0x0009100001147983 */ /* 0x000f280000300800 */
[----:B------:R-:W4:Y:S04]  /*76300*/  LDL.LU R21, [R1+0x914] ;  /* 0x0009140001157983 */ /* 0x000f280000300800 */
[----:B------:R-:W2:Y:S04]  /*76310*/  LDL.LU R22, [R1+0x918] ;  /* 0x0009180001167983 */ /* 0x000ea80000300800 */
[----:B------:R-:W2:Y:S04]  /*76320*/  LDL.LU R23, [R1+0x91c] ;  /* 0x00091c0001177983 */ /* 0x000ea80000300800 */
[----:B--2---:R-:W-:Y:S04]  /*76330*/  STL.64 [R1+0x9cf8], R22 ;  /* 0x009cf81601007387 */ /* 0x004fe80000100a00 */
[----:B----4-:R0:W-:Y:S04]  /*76340*/  STL.64 [R1+0x9cf0], R20 ;  /* 0x009cf01401007387 */ /* 0x0101e80000100a00 */
[----:B------:R-:W2:Y:S04]  /*76350*/  LDL R8, [R1+0x720] ;  /* 0x0007200001087983 */ /* 0x000ea80000100800 */
[----:B------:R-:W2:Y:S04]  /*76360*/  LDL R9, [R1+0x724] ;  /* 0x0007240001097983 */ /* 0x000ea80000100800 */
[----:B--2---:R-:W-:Y:S04]  /*76370*/  STL.64 [R1+0x9d00], R8 ;  /* 0x009d000801007387 */ /* 0x004fe80000100a00 */
[----:B0-----:R-:W2:Y:S04]  /*76380*/  LDL R20, [R1+0x730] ;  /* 0x0007300001147983 */ /* 0x001ea80000100800 */
[----:B------:R-:W2:Y:S04]  /*76390*/  LDL R21, [R1+0x734] ;  /* 0x0007340001157983 */ /* 0x000ea80000100800 */
[----:B--2---:R0:W-:Y:S04]  /*763a0*/  STL.64 [R1+0x9d08], R20 ;  /* 0x009d081401007387 */ /* 0x0041e80000100a00 */
[----:B0-----:R-:W2:Y:S04]  /*763b0*/  LDL.LU R20, [R1+0x940] ;  /* 0x0009400001147983 */ /* 0x001ea80000300800 */
[----:B------:R-:W2:Y:S04]  /*763c0*/  LDL.LU R21, [R1+0x944] ;  /* 0x0009440001157983 */ /* 0x000ea80000300800 */
[----:B------:R-:W2:Y:S04]  /*763d0*/  LDL.LU R22, [R1+0x948] ;  /* 0x0009480001167983 */ /* 0x000ea80000300800 */
[----:B------:R-:W2:Y:S04]  /*763e0*/  LDL.LU R23, [R1+0x94c] ;  /* 0x00094c0001177983 */ /* 0x000ea80000300800 */
[----:B------:R-:W4:Y:S04]  /*763f0*/  LDL.LU R8, [R1+0x930] ;  /* 0x0009300001087983 */ /* 0x000f280000300800 */
[----:B------:R-:W4:Y:S04]  /*76400*/  LDL.LU R9, [R1+0x934] ;  /* 0x0009340001097983 */ /* 0x000f280000300800 */
[----:B------:R-:W4:Y:S04]  /*76410*/  LDL.LU R10, [R1+0x938] ;  /* 0x00093800010a7983 */ /* 0x000f280000300800 */
[----:B------:R-:W4:Y:S04]  /*76420*/  LDL.LU R11, [R1+0x93c] ;  /* 0x00093c00010b7983 */ /* 0x000f280000300800 */
[----:B------:R-:W2:Y:S04]  /*76430*/  LDL.LU R12, [R1+0x920] ;  /* 0x00092000010c7983 */ /* 0x000ea80000300800 */
[----:B------:R-:W2:Y:S04]  /*76440*/  LDL.LU R13, [R1+0x924] ;  /* 0x00092400010d7983 */ /* 0x000ea80000300800 */
[----:B------:R-:W2:Y:S04]  /*76450*/  LDL.LU R14, [R1+0x928] ;  /* 0x00092800010e7983 */ /* 0x000ea80000300800 */
[----:B------:R-:W2:Y:S04]  /*76460*/  LDL.LU R15, [R1+0x92c] ;  /* 0x00092c00010f7983 */ /* 0x000ea80000300800 */
[----:B---3--:R-:W-:Y:S04]  /*76470*/  STL.64 [R1+0x9c78], R18 ;  /* 0x009c781201007387 */ /* 0x008fe80000100a00 */
[----:B------:R0:W-:Y:S04]  /*76480*/  STL.64 [R1+0x9c70], R16 ;  /* 0x009c701001007387 */ /* 0x0001e80000100a00 */
[----:B0-----:R-:W3:Y:S04]  /*76490*/  LDL.LU R16, [R1+0x19f0] ;  /* 0x0019f00001107983 */ /* 0x001ee80000300800 */
[----:B------:R-:W3:Y:S04]  /*764a0*/  LDL.LU R17, [R1+0x19f4] ;  /* 0x0019f40001117983 */ /* 0x000ee80000300800 */
[----:B------:R-:W2:Y:S04]  /*764b0*/  LDL.LU R18, [R1+0x19f8] ;  /* 0x0019f80001127983 */ /* 0x000ea80000300800 */
[----:B------:R-:W2:Y:S04]  /*764c0*/  LDL.LU R19, [R1+0x19fc] ;  /* 0x0019fc0001137983 */ /* 0x000ea80000300800 */
[----:B--2---:R0:W-:Y:S04]  /*764d0*/  STL.64 [R1+0x9c90], R18 ;  /* 0x009c901201007387 */ /* 0x0041e80000100a00 */
[----:B---3--:R1:W-:Y:S04]  /*764e0*/  STL.64 [R1+0x9c88], R16 ;  /* 0x009c881001007387 */ /* 0x0083e80000100a00 */
[----:B0-----:R-:W2:Y:S04]  /*764f0*/  LDL.64 R18, [R1+0x508] ;  /* 0x0005080001127983 */ /* 0x001ea80000100a00 */
[----:B-1----:R-:W3:Y:S01]  /*76500*/  LDL.64 R16, [R1+0x500] ;  /* 0x0005000001107983 */ /* 0x002ee20000100a00 */
[C---:B------:R-:W-:Y:S03]  /*76510*/  HMMA.16816.F32.BF16 R20, R4.reuse, R24, R20 ;  /* 0x000000180414723c */ /* 0x040fe60000041814 */
[----:B--2---:R-:W-:Y:S04]  /*76520*/  STL.64 [R1+0x9cc0], R18 ;  /* 0x009cc01201007387 */ /* 0x004fe80000100a00 */
[----:B---3--:R0:W-:Y:S04]  /*76530*/  STL.64 [R1+0x9cb8], R16 ;  /* 0x009cb81001007387 */ /* 0x0081e80000100a00 */
[----:B0-----:R-:W2:Y:S04]  /*76540*/  LDL.LU R16, [R1+0x8f0] ;  /* 0x0008f00001107983 */ /* 0x001ea80000300800 */
[----:B------:R-:W2:Y:S04]  /*76550*/  LDL.LU R17, [R1+0x8f4] ;  /* 0x0008f40001117983 */ /* 0x000ea80000300800 */
[----:B------:R-:W3:Y:S04]  /*76560*/  LDL.LU R18, [R1+0x8f8] ;  /* 0x0008f80001127983 */ /* 0x000ee80000300800 */
[----:B------:R-:W3:Y:S04]  /*76570*/  LDL.LU R19, [R1+0x8fc] ;  /* 0x0008fc0001137983 */ /* 0x000ee80000300800 */
[----:B---3--:R-:W-:Y:S04]  /*76580*/  STL.64 [R1+0x9cd8], R18 ;  /* 0x009cd81201007387 */ /* 0x008fe80000100a00 */
[----:B--2---:R0:W-:Y:S04]  /*76590*/  STL.64 [R1+0x9cd0], R16 ;  /* 0x009cd01001007387 */ /* 0x0041e80000100a00 */
[----:B0-----:R-:W2:Y:S04]  /*765a0*/  LDL.LU R16, [R1+0x900] ;  /* 0x0009000001107983 */ /* 0x001ea80000300800 */
[----:B------:R-:W2:Y:S04]  /*765b0*/  LDL.LU R17, [R1+0x904] ;  /* 0x0009040001117983 */ /* 0x000ea80000300800 */
[----:B------:R-:W2:Y:S04]  /*765c0*/  LDL.LU R18, [R1+0x908] ;  /* 0x0009080001127983 */ /* 0x000ea80000300800 */
[----:B------:R-:W2:Y:S04]  /*765d0*/  LDL.LU R19, [R1+0x90c] ;  /* 0x00090c0001137983 */ /* 0x000ea80000300800 */
[----:B------:R-:W-:Y:S04]  /*765e0*/  STL [R1+0x3c58], R0 ;  /* 0x003c580001007387 */ /* 0x000fe80000100800 */
[----:B------:R0:W-:Y:S04]  /*765f0*/  STL.64 [R1+0xb90], R20 ;  /* 0x000b901401007387 */ /* 0x0001e80000100a00 */
[----:B------:R-:W-:Y:S04]  /*76600*/  STL.64 [R1+0xb98], R22 ;  /* 0x000b981601007387 */ /* 0x000fe80000100a00 */
[----:B0-----:R-:W4:Y:S04]  /*76610*/  LDL.LU.64 R20, [R1+0x9d08] ;  /* 0x009d080001147983 */ /* 0x001f280000300a00 */
[----:B------:R0:W-:Y:S04]  /*76620*/  STL.64 [R1+0x9c00], R24 ;  /* 0x009c001801007387 */ /* 0x0001e80000100a00 */
[----:B0-----:R-:W3:Y:S04]  /*76630*/  LDL.LU R24, [R1+0x19b0] ;  /* 0x0019b00001187983 */ /* 0x001ee80000300800 */
[----:B------:R-:W3:Y:S04]  /*76640*/  LDL.LU R25, [R1+0x19b4] ;  /* 0x0019b40001197983 */ /* 0x000ee80000300800 */
[----:B------:R-:W3:Y:S04]  /*76650*/  LDL.LU R26, [R1+0x19b8] ;  /* 0x0019b800011a7983 */ /* 0x000ee80000300800 */
[----:B------:R-:W3:Y:S01]  /*76660*/  LDL.LU R27, [R1+0x19bc] ;  /* 0x0019bc00011b7983 */ /* 0x000ee20000300800 */
[C---:B----4-:R-:W-:Y:S03]  /*76670*/  HMMA.16816.F32.BF16 R20, R4.reuse, R20, R8 ;  /* 0x000000140414723c */ /* 0x050fe60000041808 */
[----:B------:R-:W4:Y:S11]  /*76680*/  LDL.LU.64 R8, [R1+0x9d00] ;  /* 0x009d000001087983 */ /* 0x000f360000300a00 */
[----:B------:R-:W-:Y:S09]  /*76690*/  @!UPT UIADD3 URZ, URZ, URZ, URZ ;  /* 0x0000003f3f3ff290 */ /* 0x000ff2000fffe03f */
[----:B------:R-:W-:Y:S04]  /*766a0*/  STL.64 [R1+0xb80], R20 ;  /* 0x000b801401007387 */ /* 0x000fe80000100a00 */
[----:B------:R0:W-:Y:S04]  /*766b0*/  STL.64 [R1+0xb88], R22 ;  /* 0x000b881601007387 */ /* 0x0001e80000100a00 */
[----:B0-----:R-:W2:Y:S04]  /*766c0*/  LDL.LU.64 R22, [R1+0x9cf8] ;  /* 0x009cf80001167983 */ /* 0x001ea80000300a00 */
[----:B------:R-:W2:Y:S01]  /*766d0*/  LDL.LU.64 R20, [R1+0x9cf0] ;  /* 0x009cf00001147983 */ /* 0x000ea20000300a00 */
[C---:B----4-:R-:W-:Y:S03]  /*766e0*/  HMMA.16816.F32.BF16 R8, R4.reuse, R8, R12 ;  /* 0x000000080408723c */ /* 0x050fe6000004180c */
[----:B------:R-:W2:Y:S11]  /*766f0*/  LDL.LU.64 R12, [R1+0x9ce8] ;  /* 0x009ce800010c7983 */ /* 0x000eb60000300a00 */
[----:B------:R-:W-:Y:S09]  /*76700*/  @!UPT UIADD3 URZ, URZ, URZ, URZ ;  /* 0x0000003f3f3ff290 */ /* 0x000ff2000fffe03f */
[----:B------:R0:W-:Y:S04]  /*76710*/  STL.64 [R1+0xb70], R8 ;  /* 0x000b700801007387 */ /* 0x0001e80000100a00 */
[----:B------:R-:W-:Y:S04]  /*76720*/  STL.64 [R1+0xb78], R10 ;  /* 0x000b780a01007387 */ /* 0x000fe80000100a00 */
[----:B0-----:R-:W4:Y:S01]  /*76730*/  LDL.LU.64 R8, [R1+0x9ce0] ;  /* 0x009ce00001087983 */ /* 0x001f220000300a00 */
[C---:B--2---:R-:W-:Y:S08]  /*76740*/  HMMA.16816.F32.BF16 R12, R4.reuse, R12, R16 ;  /* 0x0000000c040c723c */ /* 0x044ff00000041810 */
[C---:B----4-:R-:W-:Y:S11]  /*76750*/  HMMA.16816.F32.BF16 R20, R4.reuse, R8, R20 ;  /* 0x000000080414723c */ /* 0x050ff60000041814 */
[----:B------:R-:W-:Y:S11]  /*76760*/  @!UPT UIADD3 URZ, URZ, URZ, URZ ;  /* 0x0000003f3f3ff290 */ /* 0x000ff6000fffe03f */
[----:B------:R-:W-:Y:S01]  /*76770*/  @!UPT UIADD3 URZ, URZ, URZ, URZ ;  /* 0x0000003f3f3ff290 */ /* 0x000fe2000fffe03f */
[----:B------:R0:W-:Y:S04]  /*76780*/  STL.64 [R1+0xb60], R20 ;  /* 0x000b601401007387 */ /* 0x0001e80000100a00 */
[----:B------:R1:W-:Y:S04]  /*76790*/  STL.64 [R1+0xb68], R22 ;  /* 0x000b681601007387 */ /* 0x0003e80000100a00 */
[----:B0-----:R-:W2:Y:S04]  /*767a0*/  LDL.LU R20, [R1+0x19a0] ;  /* 0x0019a00001147983 */ /* 0x001ea80000300800 */
[----:B------:R-:W2:Y:S04]  /*767b0*/  LDL.LU R21, [R1+0x19a4] ;  /* 0x0019a40001157983 */ /* 0x000ea80000300800 */
[----:B-1----:R-:W2:Y:S04]  /*767c0*/  LDL.LU R22, [R1+0x19a8] ;  /* 0x0019a80001167983 */ /* 0x002ea80000300800 */
[----:B------:R-:W2:Y:S04]  /*767d0*/  LDL.LU R23, [R1+0x19ac] ;  /* 0x0019ac0001177983 */ /* 0x000ea80000300800 */
[----:B------:R0:W-:Y:S04]  /*767e0*/  STL.64 [R1+0x9c08], R8 ;  /* 0x009c080801007387 */ /* 0x0001e80000100a00 */
[----:B0-----:R-:W4:Y:S04]  /*767f0*/  LDL R8, [R1+0x7a0] ;  /* 0x0007a00001087983 */ /* 0x001f280000100800 */
[----:B------:R-:W4:Y:S04]  /*76800*/  LDL R9, [R1+0x7a4] ;  /* 0x0007a40001097983 */ /* 0x000f280000100800 */
[----:B------:R-:W2:Y:S04]  /*76810*/  LDL.LU.64 R18, [R1+0x9cd8] ;  /* 0x009cd80001127983 */ /* 0x000ea80000300a00 */
[----:B------:R-:W2:Y:S04]  /*76820*/  LDL.LU.64 R16, [R1+0x9cd0] ;  /* 0x009cd00001107983 */ /* 0x000ea80000300a00 */
[----:B------:R0:W-:Y:S04]  /*76830*/  STL.64 [R1+0xb50], R12 ;  /* 0x000b500c01007387 */ /* 0x0001e80000100a00 */
[----:B------:R-:W-:Y:S04]  /*76840*/  STL.64 [R1+0xb58], R14 ;  /* 0x000b580e01007387 */ /* 0x000fe80000100a00 */
[----:B0-----:R-:W2:Y:S02]  /*76850*/  LDL.LU.64 R12, [R1+0x9cc8] ;  /* 0x009cc800010c7983 */ /* 0x001ea40000300a00 */
[----:B--2---:R-:W-:Y:S02]  /*76860*/  HMMA.16816.F32.BF16 R4, R4, R12, R16 ;  /* 0x0000000c0404723c */ /* 0x004fe40000041810 */
[----:B------:R-:W2:Y:S04]  /*76870*/  LDL.LU.64 R18, [R1+0x9cc0] ;  /* 0x009cc00001127983 */ /* 0x000ea80000300a00 */
[----:B------:R-:W3:Y:S04]  /*76880*/  LDL.LU.64 R16, [R1+0x9cb8] ;  /* 0x009cb80001107983 */ /* 0x000ee80000300a00 */
[----:B------:R-:W4:Y:S11]  /*76890*/  LDL.LU.64 R12, [R1+0x9cb0] ;  /* 0x009cb000010c7983 */ /* 0x000f360000300a00 */
[----:B------:R-:W-:Y:S02]  /*768a0*/  @!UPT UIADD3 URZ, URZ, URZ, URZ ;  /* 0x0000003f3f3ff290 */ /* 0x000fe4000fffe03f */
[----:B------:R-:W-:Y:S04]  /*768b0*/  STL.64 [R1+0xb40], R4 ;  /* 0x000b400401007387 */ /* 0x000fe80000100a00 */
[----:B------:R0:W-:Y:S04]  /*768c0*/  STL.64 [R1+0xb48], R6 ;  /* 0x000b480601007387 */ /* 0x0001e80000100a00 */
[----:B0-----:R-:W4:Y:S04]  /*768d0*/  LDL.LU.64 R6, [R1+0x9ca8] ;  /* 0x009ca80001067983 */ /* 0x001f280000300a00 */
[----:B------:R-:W4:Y:S01]  /*768e0*/  LDL.LU.64 R4, [R1+0x9ca0] ;  /* 0x009ca00001047983 */ /* 0x000f220000300a00 */
[----:B--2---:R-:W-:-:S02]  /*768f0*/  IMAD.MOV.U32 R2, RZ, RZ, R18 ;  /* 0x000000ffff027224 */ /* 0x004fc400078e0012 */
[----:B------:R-:W-:Y:S02]  /*76900*/  IMAD.MOV.U32 R0, RZ, RZ, R19 ;  /* 0x000000ffff007224 */ /* 0x000fe400078e0013 */
[----:B---3--:R-:W-:Y:S02]  /*76910*/  IMAD.MOV.U32 R3, RZ, RZ, R17 ;  /* 0x000000ffff037224 */ /* 0x008fe400078e0011 */
[----:B----4-:R-:W-:Y:S02]  /*76920*/  IMAD.MOV.U32 R28, RZ, RZ, R12 ;  /* 0x000000ffff1c7224 */ /* 0x010fe400078e000c */
[----:B------:R-:W-:Y:S01]  /*76930*/  IMAD.MOV.U32 R15, RZ, RZ, R13 ;  /* 0x000000ffff0f7224 */ /* 0x000fe200078e000d */
[----:B------:R-:W-:Y:S11]  /*76940*/  HMMA.16816.F32.BF16 R4, R16, R12, R4 ;  /* 0x0000000c1004723c */ /* 0x000ff60000041804 */
[----:B------:R-:W-:Y:S11]  /*76950*/  @!UPT UIADD3 URZ, URZ, URZ, URZ ;  /* 0x0000003f3f3ff290 */ /* 0x000ff6000fffe03f */
[----:B------:R-:W-:Y:S01]  /*76960*/  @!UPT UIADD3 URZ, URZ, URZ, URZ ;  /* 0x0000003f3f3ff290 */ /* 0x000fe2000fffe03f */
[----:B------:R0:W-:Y:S04]  /*76970*/  STL.64 [R1+0xb30], R4 ;  /* 0x000b300401007387 */ /* 0x0001e80000100a00 */
[----:B------:R1:W-:Y:S04]  /*76980*/  STL.64 [R1+0xb38], R6 ;  /* 0x000b380601007387 */ /* 0x0003e80000100a00 */
[----:B0-----:R-:W2:Y:S01]  /*76990*/  LDL.LU.64 R4, [R1+0x9c98] ;  /* 0x009c980001047983 */ /* 0x001ea20000300a00 */
[----:B-1----:R-:W-:-:S03]  /*769a0*/  IMAD.MOV.U32 R6, RZ, RZ, R16 ;  /* 0x000000ffff067224 */ /* 0x002fc600078e0010 */
[----:B------:R-:W2:Y:S04]  /*769b0*/  LDL.LU.64 R18, [R1+0x9c90] ;  /* 0x009c900001127983 */ /* 0x000ea80000300a00 */
[----:B------:R-:W2:Y:S04]  /*769c0*/  LDL.LU.64 R16, [R1+0x9c88] ;  /* 0x009c880001107983 */ /* 0x000ea80000300a00 */
[----:B------:R-:W3:Y:S01]  /*769d0*/  LDL.LU.64 R12, [R1+0x9c80] ;  /* 0x009c8000010c7983 */ /* 0x000ee20000300a00 */
[----:B------:R-:W-:-:S03]  /*769e0*/  IMAD.MOV.U32 R14, RZ, RZ, R2 ;  /* 0x000000ffff0e7224 */ /* 0x000fc600078e0002 */
[----:B------:R0:W-:Y:S02]  /*769f0*/  STL [R1+0x9c18], R15 ;  /* 0x009c180f01007387 */ /* 0x0001e40000100800 */
[----:B0-----:R-:W-:Y:S02]  /*76a00*/  IMAD.MOV.U32 R15, RZ, RZ, R0 ;  /* 0x000000ffff0f7224 */ /* 0x001fe400078e0000 */
[----:B---3--:R0:W-:Y:S02]  /*76a10*/  STL.64 [R1+0x9c10], R12 ;  /* 0x009c100c01007387 */ /* 0x0081e40000100a00 */
[----:B0-----:R-:W-:Y:S02]  /*76a20*/  IMAD.MOV.U32 R12, RZ, RZ, R6 ;  /* 0x000000ffff0c7224 */ /* 0x001fe400078e0006 */
[----:B------:R-:W-:-:S07]  /*76a30*/  IMAD.MOV.U32 R13, RZ, RZ, R3 ;  /* 0x000000ffff0d7224 */ /* 0x000fce00078e0003 */
[C---:B--2---:R-:W-:Y:S01]  /*76a40*/  HMMA.16816.F32.BF16 R4, R12.reuse, R4, R16 ;  /* 0x000000040c04723c */ /* 0x044fe20000041810 */
[----:B------:R-:W2:Y:S04]  /*76a50*/  LDL.LU.64 R18, [R1+0x9c78] ;  /* 0x009c780001127983 */ /* 0x000ea80000300a00 */
[----:B------:R-:W2:Y:S11]  /*76a60*/  LDL.LU.64 R16, [R1+0x9c70] ;  /* 0x009c700001107983 */ /* 0x000eb60000300a00 */
[----:B------:R-:W-:Y:S07]  /*76a70*/  @!UPT UIADD3 URZ, URZ, URZ, URZ ;  /* 0x0000003f3f3ff290 */ /* 0x000fee000fffe03f */
[----:B------:R0:W-:Y:S04]  /*76a80*/  STL.64 [R1+0xb20], R4 ;  /* 0x000b200401007387 */ /* 0x0001e80000100a00 */
[----:B------:R2:W-:Y:S04]  /*76a90*/  STL.64 [R1+0xb28], R6 ;  /* 0x000b280601007387 */ /* 0x0005e80000100a00 */
[----:B0-----:R-:W2:Y:S02]  /*76aa0*/  LDL.LU.64 R4, [R1+0x9c68] ;  /* 0x009c680001047983 */ /* 0x001ea40000300a00 */
[C---:B--2---:R-:W-:Y:S02]  /*76ab0*/  HMMA.16816.F32.BF16 R4, R12.reuse, R4, R16 ;  /* 0x000000040c04723c */ /* 0x044fe40000041810 */
[----:B------:R-:W2:Y:S04]  /*76ac0*/  LDL.LU.64 R18, [R1+0x9c60] ;  /* 0x009c600001127983 */ /* 0x000ea80000300a00 */
[----:B------:R-:W2:Y:S11]  /*76ad0*/  LDL.LU.64 R16, [R1+0x9c58] ;  /* 0x009c580001107983 */ /* 0x000eb60000300a00 */
[----:B------:R-:W-:Y:S06]  /*76ae0*/  @!UPT UIADD3 URZ, URZ, URZ, URZ ;  /* 0x0000003f3f3ff290 */ /* 0x000fec000fffe03f */
        /* <DEDUP_REMOVED lines=8> */
[----:B------:R-:W-:Y:S04]  /*76b70*/  STL.64 [R1+0xb08], R6 ;  /* 0x000b080601007387 */ /* 0x000fe80000100a00 */
[----:B0-----:R-:W3:Y:S01]  /*76b80*/  LDL.LU.64 R4, [R1+0x9c38] ;  /* 0x009c380001047983 */ /* 0x001ee20000300a00 */
[C---:B--2---:R-:W-:Y:S03]  /*76b90*/  HMMA.16816.F32.BF16 R8, R12.reuse, R8, R16 ;  /* 0x000000080c08723c */ /* 0x044fe60000041810 */
[----:B------:R-:W2:Y:S11]  /*76ba0*/  LDL.LU.64 R16, [R1+0x9c30] ;  /* 0x009c300001107983 */ /* 0x000eb60000300a00 */
[----:B------:R-:W-:Y:S09]  /*76bb0*/  @!UPT UIADD3 URZ, URZ, URZ, URZ ;  /* 0x0000003f3f3ff290 */ /* 0x000ff2000fffe03f */
[----:B------:R-:W-:Y:S04]  /*76bc0*/  STL.64 [R1+0xaf0], R8 ;  /* 0x000af00801007387 */ /* 0x000fe80000100a00 */
[----:B------:R3:W-:Y:S02]  /*76bd0*/  STL.64 [R1+0xaf8], R10 ;  /* 0x000af80a01007387 */ /* 0x0007e40000100a00 */
[C---:B---3--:R-:W-:Y:S02]  /*76be0*/  HMMA.16816.F32.BF16 R8, R12.reuse, R4, R24 ;  /* 0x000000040c08723c */ /* 0x048fe40000041818 */
[----:B------:R-:W3:Y:S11]  /*76bf0*/  LDL.LU R4, [R1+0x4a0] ;  /* 0x0004a00001047983 */ /* 0x000ef60000300800 */
[----:B------:R-:W-:Y:S10]  /*76c00*/  @!UPT UIADD3 URZ, URZ, URZ, URZ ;  /* 0x0000003f3f3ff290 */ /* 0x000ff4000fffe03f */
[----:B------:R-:W-:Y:S04]  /*76c10*/  STL.64 [R1+0xae0], R8 ;  /* 0x000ae00801007387 */ /* 0x000fe80000100a00 */
[----:B------:R-:W-:Y:S04]  /*76c20*/  STL.64 [R1+0xae8], R10 ;  /* 0x000ae80a01007387 */ /* 0x000fe80000100a00 */
[----:B------:R-:W3:Y:S04]  /*76c30*/  LDL.LU R5, [R1+0x4a4] ;  /* 0x0004a40001057983 */ /* 0x000ee80000300800 */
[----:B------:R-:W4:Y:S04]  /*76c40*/  LDL.LU R6, [R1+0x4a8] ;  /* 0x0004a80001067983 */ /* 0x000f280000300800 */
[----:B------:R-:W4:Y:S04]  /*76c50*/  LDL.LU R7, [R1+0x4ac] ;  /* 0x0004ac0001077983 */ /* 0x000f280000300800 */
[----:B----4-:R-:W-:Y:S04]  /*76c60*/  STL.64 [R1+0x9a60], R6 ;  /* 0x009a600601007387 */ /* 0x010fe80000100a00 */
[----:B---3--:R0:W-:Y:S04]  /*76c70*/  STL.64 [R1+0x9a58], R4 ;  /* 0x009a580401007387 */ /* 0x0081e80000100a00 */
[----:B0-----:R-:W3:Y:S04]  /*76c80*/  LDL.LU R4, [R1+0x250] ;  /* 0x0002500001047983 */ /* 0x001ee80000300800 */
[----:B------:R-:W3:Y:S04]  /*76c90*/  LDL.LU R5, [R1+0x254] ;  /* 0x0002540001057983 */ /* 0x000ee80000300800 */
[----:B------:R-:W4:Y:S04]  /*76ca0*/  LDL.LU R6, [R1+0x258] ;  /* 0x0002580001067983 */ /* 0x000f280000300800 */
[----:B------:R-:W4:Y:S04]  /*76cb0*/  LDL.LU R7, [R1+0x25c] ;  /* 0x00025c0001077983 */ /* 0x000f280000300800 */
[----:B------:R-:W2:Y:S04]  /*76cc0*/  LDL.64 R8, [R1+0x770] ;  /* 0x0007700001087983 */ /* 0x000ea80000100a00 */
[----:B----4-:R-:W-:Y:S04]  /*76cd0*/  STL.64 [R1+0x9ba8], R6 ;  /* 0x009ba80601007387 */ /* 0x010fe80000100a00 */
[----:B---3--:R0:W-:Y:S04]  /*76ce0*/  STL.64 [R1+0x9ba0], R4 ;  /* 0x009ba00401007387 */ /* 0x0081e80000100a00 */
[----:B0-----:R-:W3:Y:S04]  /*76cf0*/  LDL.LU R4, [R1+0x1820] ;  /* 0x0018200001047983 */ /* 0x001ee80000300800 */
[----:B------:R-:W3:Y:S04]  /*76d00*/  LDL.LU R5, [R1+0x1824] ;  /* 0x0018240001057983 */ /* 0x000ee80000300800 */
[----:B------:R-:W4:Y:S04]  /*76d10*/  LDL.LU R6, [R1+0x1828] ;  /* 0x0018280001067983 */ /* 0x000f280000300800 */
[----:B------:R-:W4:Y:S04]  /*76d20*/  LDL.LU R7, [R1+0x182c] ;  /* 0x00182c0001077983 */ /* 0x000f280000300800 */
[----:B----4-:R-:W-:Y:S04]  /*76d30*/  STL.64 [R1+0x9bb8], R6 ;  /* 0x009bb80601007387 */ /* 0x010fe80000100a00 */
[----:B---3--:R0:W-:Y:S04]  /*76d40*/  STL.64 [R1+0x9bb0], R4 ;  /* 0x009bb00401007387 */ /* 0x0081e80000100a00 */
[----:B0-----:R-:W3:Y:S04]  /*76d50*/  LDL.64 R4, [R1+0x720] ;  /* 0x0007200001047983 */ /* 0x001ee80000100a00 */
[----:B---3--:R0:W-:Y:S04]  /*76d60*/  STL.64 [R1+0x9bd0], R4 ;  /* 0x009bd00401007387 */ /* 0x0081e80000100a00 */
[----:B0-----:R-:W3:Y:S04]  /*76d70*/  LDL.64 R4, [R1+0x730] ;  /* 0x0007300001047983 */ /* 0x001ee80000100a00 */
[----:B---3--:R0:W-:Y:S04]  /*76d80*/  STL.64 [R1+0x9bf8], R4 ;  /* 0x009bf80401007387 */ /* 0x0081e80000100a00 */
[----:B0-----:R-:W3:Y:S04]  /*76d90*/  LDL.LU R4, [R1+0x1960] ;  /* 0x0019600001047983 */ /* 0x001ee80000300800 */
[----:B------:R-:W3:Y:S04]  /*76da0*/  LDL.LU R5, [R1+0x1964] ;  /* 0x0019640001057983 */ /* 0x000ee80000300800 */
[----:B------:R-:W4:Y:S04]  /*76db0*/  LDL.LU R6, [R1+0x1968] ;  /* 0x0019680001067983 */ /* 0x000f280000300800 */
[----:B------:R-:W4:Y:S01]  /*76dc0*/  LDL.LU R7, [R1+0x196c] ;  /* 0x00196c0001077983 */ /* 0x000f220000300800 */
[----:B--2---:R-:W-:Y:S03]  /*76dd0*/  HMMA.16816.F32.BF16 R24, R12, R16, R20 ;  /* 0x000000100c18723c */ /* 0x004fe60000041814 */
[----:B----4-:R-:W-:Y:S04]  /*76de0*/  STL.64 [R1+0x9c28], R6 ;  /* 0x009c280601007387 */ /* 0x010fe80000100a00 */
[----:B---3--:R0:W-:Y:S04]  /*76df0*/  STL.64 [R1+0x9c20], R4 ;  /* 0x009c200401007387 */ /* 0x0081e80000100a00 */
[----:B0-----:R-:W2:Y:S04]  /*76e00*/  LDL.LU R4, [R1+0x1990] ;  /* 0x0019900001047983 */ /* 0x001ea80000300800 */
[----:B------:R-:W2:Y:S04]  /*76e10*/  LDL.LU R5, [R1+0x1994] ;  /* 0x0019940001057983 */ /* 0x000ea80000300800 */
[----:B------:R-:W2:Y:S04]  /*76e20*/  LDL.LU R6, [R1+0x1998] ;  /* 0x0019980001067983 */ /* 0x000ea80000300800 */
[----:B------:R-:W2:Y:S01]  /*76e30*/  LDL.LU R7, [R1+0x199c] ;  /* 0x00199c0001077983 */ /* 0x000ea20000300800 */
[----:B------:R-:W-:-:S02]  /*76e40*/  IMAD.MOV.U32 R23, RZ, RZ, R24 ;  /* 0x000000ffff177224 */ /* 0x000fc400078e0018 */
[----:B------:R-:W-:Y:S01]  /*76e50*/  IMAD.MOV.U32 R22, RZ, RZ, R25 ;  /* 0x000000ffff167224 */ /* 0x000fe200078e0019 */
[----:B------:R-:W3:Y:S01]  /*76e60*/  LDL.LU R24, [R1+0x1970] ;  /* 0x0019700001187983 */ /* 0x000ee20000300800 */
[----:B------:R-:W-:Y:S02]  /*76e70*/  IMAD.MOV.U32 R21, RZ, RZ, R26 ;  /* 0x000000ffff157224 */ /* 0x000fe400078e001a */
[----:B------:R-:W-:Y:S01]  /*76e80*/  IMAD.MOV.U32 R20, RZ, RZ, R27 ;  /* 0x000000ffff147224 */ /* 0x000fe200078e001b */
[----:B------:R-:W3:Y:S04]  /*76e90*/  LDL.LU R25, [R1+0x1974] ;  /* 0x0019740001197983 */ /* 0x000ee80000300800 */
[----:B------:R-:W3:Y:S04]  /*76ea0*/  LDL.LU R26, [R1+0x1978] ;  /* 0x00197800011a7983 */ /* 0x000ee80000300800 */
[----:B------:R-:W3:Y:S04]  /*76eb0*/  LDL.LU R27, [R1+0x197c] ;  /* 0x00197c00011b7983 */ /* 0x000ee80000300800 */
[----:B------:R0:W-:Y:S04]  /*76ec0*/  STL.64 [R1+0x9b78], R16 ;  /* 0x009b781001007387 */ /* 0x0001e80000100a00 */
[----:B0-----:R-:W4:Y:S04]  /*76ed0*/  LDL.LU R16, [R1+0x1980] ;  /* 0x0019800001107983 */ /* 0x001f280000300800 */
[----:B------:R-:W4:Y:S04]  /*76ee0*/  LDL.LU R17, [R1+0x1984] ;  /* 0x0019840001117983 */ /* 0x000f280000300800 */
[----:B------:R-:W4:Y:S04]  /*76ef0*/  LDL.LU R18, [R1+0x1988] ;  /* 0x0019880001127983 */ /* 0x000f280000300800 */
[----:B------:R-:W4:Y:S04]  /*76f00*/  LDL.LU R19, [R1+0x198c] ;  /* 0x00198c0001137983 */ /* 0x000f280000300800 */
[----:B------:R-:W-:Y:S04]  /*76f10*/  STL.64 [R1+0x8a98], R22 ;  /* 0x008a981601007387 */ /* 0x000fe80000100a00 */
[----:B------:R0:W-:Y:S01]  /*76f20*/  STL.64 [R1+0x8a90], R20 ;  /* 0x008a901401007387 */ /* 0x0001e20000100a00 */
[----:B------:R-:W-:-:S03]  /*76f30*/  IMAD.MOV.U32 R11, RZ, RZ, R9 ;  /* 0x000000ffff0b7224 */ /* 0x000fc600078e0009 */
[----:B0-----:R-:W4:Y:S04]  /*76f40*/  LDL.LU.64 R20, [R1+0x760] ;  /* 0x0007600001147983 */ /* 0x001f280000300a00 */
[----:B------:R-:W3:Y:S01]  /*76f50*/  LDL.64 R22, [R1+0x768] ;  /* 0x0007680001167983 */ /* 0x000ee20000100a00 */
[----:B--2---:R-:W-:Y:S03]  /*76f60*/  HMMA.16816.F32.BF16 R12, R12, R8, R4 ;  /* 0x000000080c0c723c */ /* 0x004fe60000041804 */
[----:B------:R-:W2:Y:S04]  /*76f70*/  LDL.LU.64 R6, [R1+0x9c28] ;  /* 0x009c280001067983 */ /* 0x000ea80000300a00 */
[----:B------:R-:W2:Y:S11]  /*76f80*/  LDL.LU.64 R4, [R1+0x9c20] ;  /* 0x009c200001047983 */ /* 0x000eb60000300a00 */
[----:B------:R-:W-:Y:S05]  /*76f90*/  @!UPT UIADD3 URZ, URZ, URZ, URZ ;  /* 0x0000003f3f3ff290 */ /* 0x000fea000fffe03f */
[----:B------:R-:W-:Y:S04]  /*76fa0*/  STL.64 [R1+0xac0], R12 ;  /* 0x000ac00c01007387 */ /* 0x000fe80000100a00 */
[----:B------:R0:W-:Y:S04]  /*76fb0*/  STL.64 [R1+0xac8], R14 ;  /* 0x000ac80e01007387 */ /* 0x0001e80000100a00 */
[----:B0-----:R-:W2:Y:S01]  /*76fc0*/  LDL.LU R15, [R1+0x9c18] ;  /* 0x009c1800010f7983 */ /* 0x001ea20000300800 */
[----:B------:R-:W-:-:S03]  /*76fd0*/  IMAD.MOV.U32 R14, RZ, RZ, R8 ;  /* 0x000000ffff0e7224 */ /* 0x000fc600078e0008 */
[----:B------:R-:W3:Y:S04]  /*76fe0*/  LDL.LU.64 R12, [R1+0x9c10] ;  /* 0x009c1000010c7983 */ /* 0x000ee80000300a00 */
[----:B------:R-:W2:Y:S04]  /*76ff0*/  LDL.LU.64 R8, [R1+0x9c08] ;  /* 0x009c080001087983 */ /* 0x000ea80000300a00 */
[----:B------:R-:W-:Y:S04]  /*77000*/  STL [R1+0x9bc8], R11 ;  /* 0x009bc80b01007387 */ /* 0x000fe80000100800 */
[----:B--2---:R0:W-:Y:S04]  /*77010*/  STL.64 [R1+0x9bc0], R8 ;  /* 0x009bc00801007387 */ /* 0x0041e80000100a00 */
[----:B0-----:R-:W2:Y:S04]  /*77020*/  LDL.LU R8, [R1+0x1840] ;  /* 0x0018400001087983 */ /* 0x001ea80000300800 */
[----:B------:R-:W2:Y:S04]  /*77030*/  LDL.LU R9, [R1+0x1844] ;  /* 0x0018440001097983 */ /* 0x000ea80000300800 */
[----:B------:R-:W2:Y:S04]  /*77040*/  LDL.LU R10, [R1+0x1848] ;  /* 0x00184800010a7983 */ /* 0x000ea80000300800 */
[----:B------:R-:W2:Y:S04]  /*77050*/  LDL.LU R11, [R1+0x184c] ;  /* 0x00184c00010b7983 */ /* 0x000ea80000300800 */
[----:B--2---:R-:W-:Y:S04]  /*77060*/  STL.64 [R1+0x9be0], R10 ;  /* 0x009be00a01007387 */ /* 0x004fe80000100a00 */
[----:B------:R0:W-:Y:S04]  /*77070*/  STL.64 [R1+0x9bd8], R8 ;  /* 0x009bd80801007387 */ /* 0x0001e80000100a00 */
[----:B0-----:R-:W2:Y:S04]  /*77080*/  LDL.LU R8, [R1+0x1850] ;  /* 0x0018500001087983 */ /* 0x001ea80000300800 */
[----:B------:R-:W2:Y:S04]  /*77090*/  LDL.LU R9, [R1+0x1854] ;  /* 0x0018540001097983 */ /* 0x000ea80000300800 */
[----:B------:R-:W2:Y:S04]  /*770a0*/  LDL.LU R10, [R1+0x1858] ;  /* 0x00185800010a7983 */ /* 0x000ea80000300800 */
[----:B------:R-:W2:Y:S04]  /*770b0*/  LDL.LU R11, [R1+0x185c] ;  /* 0x00185c00010b7983 */ /* 0x000ea80000300800 */
[----:B--2---:R-:W-:Y:S04]  /*770c0*/  STL.64 [R1+0x9bf0], R10 ;  /* 0x009bf00a01007387 */ /* 0x004fe80000100a00 */
[----:B------:R0:W-:Y:S04]  /*770d0*/  STL.64 [R1+0x9be8], R8 ;  /* 0x009be80801007387 */ /* 0x0001e80000100a00 */
[----:B0-----:R-:W4:Y:S04]  /*770e0*/  LDL.LU.64 R8, [R1+0x500] ;  /* 0x0005000001087983 */ /* 0x001f280000300a00 */
[----:B------:R-:W4:Y:S02]  /*770f0*/  LDL.LU.64 R10, [R1+0x508] ;  /* 0x00050800010a7983 */ /* 0x000f240000300a00 */
[C---:B----4-:R-:W-:Y:S08]  /*77100*/  HMMA.16816.F32.BF16 R16, R8.reuse, R20, R16 ;  /* 0x000000140810723c */ /* 0x050ff00000041810 */
[----:B---3--:R-:W-:Y:S11]  /*77110*/  HMMA.16816.F32.BF16 R24, R8, R12, R24 ;  /* 0x0000000c0818723c */ /* 0x008ff60000041818 */
[----:B------:R-:W-:Y:S04]  /*77120*/  @!UPT UIADD3 URZ, URZ, URZ, URZ ;  /* 0x0000003f3f3ff290 */ /* 0x000fe8000fffe03f */
[----:B------:R0:W-:Y:S04]  /*77130*/  STL.64 [R1+0xab0], R16 ;  /* 0x000ab01001007387 */ /* 0x0001e80000100a00 */
[----:B------:R-:W-:Y:S04]  /*77140*/  STL.64 [R1+0xab8], R18 ;  /* 0x000ab81201007387 */ /* 0x000fe80000100a00 */
[----:B0-----:R-:W2:Y:S04]  /*77150*/  LDL.64 R16, [R1+0x6f0] ;  /* 0x0006f00001107983 */ /* 0x001ea80000100a00 */
[----:B------:R-:W-:Y:S04]  /*77160*/  STL.64 [R1+0x9af8], R22 ;  /* 0x009af81601007387 */ /* 0x000fe80000100a00 */
[----:B------:R0:W-:Y:S04]  /*77170*/  STL.64 [R1+0x9af0], R20 ;  /* 0x009af01401007387 */ /* 0x0001e80000100a00 */
[----:B0-----:R-:W3:Y:S04]  /*77180*/  LDL.LU R20, [R1+0x1830] ;  /* 0x0018300001147983 */ /* 0x001ee80000300800 */
[----:B------:R-:W3:Y:S04]  /*77190*/  LDL.LU R21, [R1+0x1834] ;  /* 0x0018340001157983 */ /* 0x000ee80000300800 */
[----:B------:R-:W3:Y:S04]  /*771a0*/  LDL.LU R22, [R1+0x1838] ;  /* 0x0018380001167983 */ /* 0x000ee80000300800 */
[----:B------:R-:W3:Y:S04]  /*771b0*/  LDL.LU R23, [R1+0x183c] ;  /* 0x00183c0001177983 */ /* 0x000ee80000300800 */
[----:B------:R0:W-:Y:S04]  /*771c0*/  STL.64 [R1+0xaa0], R24 ;  /* 0x000aa01801007387 */ /* 0x0001e80000100a00 */
[----:B------:R-:W-:Y:S04]  /*771d0*/  STL.64 [R1+0xaa8], R26 ;  /* 0x000aa81a01007387 */ /* 0x000fe80000100a00 */
[----:B0-----:R-:W4:Y:S04]  /*771e0*/  LDL.LU.64 R24, [R1+0x9c00] ;  /* 0x009c000001187983 */ /* 0x001f280000300a00 */
[----:B------:R-:W-:Y:S01]  /*771f0*/  STL [R1+0x9ad8], R12 ;  /* 0x009ad80c01007387 */ /* 0x000fe20000100800 */
[----:B------:R-:W-:-:S03]  /*77200*/  IMAD.MOV.U32 R2, RZ, RZ, R10 ;  /* 0x000000ffff027224 */ /* 0x000fc600078e000a */
[----:B------:R-:W-:Y:S01]  /*77210*/  STL [R1+0x9ad4], R13 ;  /* 0x009ad40d01007387 */ /* 0x000fe20000100800 */
[----:B------:R-:W-:Y:S02]  /*77220*/  IMAD.MOV.U32 R0, RZ, RZ, R11 ;  /* 0x000000ffff007224 */ /* 0x000fe400078e000b */
[----:B------:R-:W-:Y:S01]  /*77230*/  IMAD.MOV.U32 R3, RZ, RZ, R9 ;  /* 0x000000ffff037224 */ /* 0x000fe200078e0009 */
[----:B----4-:R-:W-:Y:S11]  /*77240*/  HMMA.16816.F32.BF16 R4, R8, R24, R4 ;  /* 0x000000180804723c */ /* 0x010ff60000041804 */
[----:B------:R-:W-:Y:S11]  /*77250*/  @!UPT UIADD3 URZ, URZ, URZ, URZ ;  /* 0x0000003f3f3ff290 */ /* 0x000ff6000fffe03f */
[----:B------:R-:W-:Y:S01]  /*77260*/  @!UPT UIADD3 URZ, URZ, URZ, URZ ;  /* 0x0000003f3f3ff290 */ /* 0x000fe2000fffe03f */
[----:B------:R0:W-:Y:S04]  /*77270*/  STL.64 [R1+0xa90], R4 ;  /* 0x000a900401007387 */ /* 0x0001e80000100a00 */
[----:B------:R1:W-:Y:S04]  /*77280*/  STL.64 [R1+0xa98], R6 ;  /* 0x000a980601007387 */ /* 0x0003e80000100a00 */
[----:B0-----:R-:W4:Y:S01]  /*77290*/  LDL.LU.64 R4, [R1+0x9bf8] ;  /* 0x009bf80001047983 */ /* 0x001f220000300a00 */
[----:B-1----:R-:W-:-:S03]  /*772a0*/  IMAD.MOV.U32 R6, RZ, RZ, R8 ;  /* 0x000000ffff067224 */ /* 0x002fc600078e0008 */
[----:B------:R-:W4:Y:S04]  /*772b0*/  LDL.LU.64 R10, [R1+0x9bf0] ;  /* 0x009bf000010a7983 */ /* 0x000f280000300a00 */
[----:B------:R-:W4:Y:S01]  /*772c0*/  LDL.LU.64 R8, [R1+0x9be8] ;  /* 0x009be80001087983 */ /* 0x000f220000300a00 */
[----:B------:R-:W-:-:S03]  /*772d0*/  IMAD.MOV.U32 R26, RZ, RZ, R2 ;  /* 0x000000ffff1a7224 */ /* 0x000fc600078e0002 */
[----:B------:R0:W-:Y:S01]  /*772e0*/  STL [R1+0x9ad0], R25 ;  /* 0x009ad01901007387 */ /* 0x0001e20000100800 */
[----:B------:R-:W-:-:S03]  /*772f0*/  IMAD.MOV.U32 R27, RZ, RZ, R0 ;  /* 0x000000ffff1b7224 */ /* 0x000fc600078e0000 */
[----:B------:R1:W-:Y:S01]  /*77300*/  STL [R1+0x9b70], R24 ;  /* 0x009b701801007387 */ /* 0x0003e20000100800 */
[----:B0-----:R-:W-:Y:S02]  /*77310*/  IMAD.MOV.U32 R25, RZ, RZ, R3 ;  /* 0x000000ffff197224 */ /* 0x001fe400078e0003 */
[----:B-1----:R-:W-:-:S07]  /*77320*/  IMAD.MOV.U32 R24, RZ, RZ, R6 ;  /* 0x000000ffff187224 */ /* 0x002fce00078e0006 */
[C---:B----4-:R-:W-:Y:S01]  /*77330*/  HMMA.16816.F32.BF16 R8, R24.reuse, R4, R8 ;  /* 0x000000041808723c */ /* 0x050fe20000041808 */
[----:B------:R-:W-:Y:S02]  /*77340*/  IMAD.MOV.U32 R2, RZ, RZ, R4 ;  /* 0x000000ffff027224 */ /* 0x000fe400078e0004 */
[----:B------:R-:W-:Y:S11]  /*77350*/  IMAD.MOV.U32 R0, RZ, RZ, R5 ;  /* 0x000000ffff007224 */ /* 0x000ff600078e0005 */
[----:B------:R-:W-:Y:S09]  /*77360*/  @!UPT UIADD3 URZ, URZ, URZ, URZ ;  /* 0x0000003f3f3ff290 */ /* 0x000ff2000fffe03f */
[----:B------:R-:W-:Y:S04]  /*77370*/  STL.64 [R1+0xa80], R8 ;  /* 0x000a800801007387 */ /* 0x000fe80000100a00 */
[----:B------:R0:W-:Y:S04]  /*77380*/  STL.64 [R1+0xa88], R10 ;  /* 0x000a880a01007387 */ /* 0x0001e80000100a00 */
[----:B0-----:R-:W4:Y:S04]  /*77390*/  LDL.LU.64 R10, [R1+0x9be0] ;  /* 0x009be000010a7983 */ /* 0x001f280000300a00 */
[----:B------:R-:W4:Y:S04]  /*773a0*/  LDL.LU.64 R8, [R1+0x9bd8] ;  /* 0x009bd80001087983 */ /* 0x000f280000300a00 */
[----:B------:R-:W4:Y:S02]  /*773b0*/  LDL.LU.64 R4, [R1+0x9bd0] ;  /* 0x009bd00001047983 */ /* 0x000f240000300a00 */
[----:B----4-:R-:W-:Y:S11]  /*773c0*/  HMMA.16816.F32.BF16 R8, R24, R4, R8 ;  /* 0x000000041808723c */ /* 0x010ff60000041808 */
[----:B------:R-:W-:Y:S11]  /*773d0*/  @!UPT UIADD3 URZ, URZ, URZ, URZ ;  /* 0x0000003f3f3ff290 */ /* 0x000ff6000fffe03f */
[----:B------:R-:W-:Y:S01]  /*773e0*/  @!UPT UIADD3 URZ, URZ, URZ, URZ ;  /* 0x0000003f3f3ff290 */ /* 0x000fe2000fffe03f */
[----:B------:R-:W-:Y:S04]  /*773f0*/  STL.64 [R1+0xa70], R8 ;  /* 0x000a700801007387 */ /* 0x000fe80000100a00 */
[----:B------:R0:W-:Y:S04]  /*77400*/  STL.64 [R1+0xa78], R10 ;  /* 0x000a780a01007387 */ /* 0x0001e80000100a00 */
[----:B0-----:R-:W4:Y:S04]  /*77410*/  LDL.LU R11, [R1+0x9bc8] ;  /* 0x009bc800010b7983 */ /* 0x001f280000300800 */
[----:B------:R-:W3:Y:S01]  /*77420*/  LDL.LU.64 R8, [R1+0x9bc0] ;  /* 0x009bc00001087983 */ /* 0x000ee20000300a00 */
[----:B------:R-:W-:-:S02]  /*77430*/  IMAD.MOV.U32 R10, RZ, RZ, R4 ;  /* 0x000000ffff0a7224 */ /* 0x000fc400078e0004 */
[----:B------:R-:W-:Y:S01]  /*77440*/  IMAD.MOV.U32 R3, RZ, RZ, R5 ;  /* 0x000000ffff037224 */ /* 0x000fe200078e0005 */
[----:B------:R-:W2:Y:S04]  /*77450*/  LDL.LU.64 R6, [R1+0x9bb8] ;  /* 0x009bb80001067983 */ /* 0x000ea80000300a00 */
[----:B------:R-:W2:Y:S01]  /*77460*/  LDL.LU.64 R4, [R1+0x9bb0] ;  /* 0x009bb00001047983 */ /* 0x000ea20000300a00 */
[----:B---3--:R-:W-:Y:S11]  /*77470*/  HMMA.16816.F32.BF16 R20, R24, R8, R20 ;  /* 0x000000081814723c */ /* 0x008ff60000041814 */
[----:B------:R-:W-:Y:S11]  /*77480*/  @!UPT UIADD3 URZ, URZ, URZ, URZ ;  /* 0x0000003f3f3ff290 */ /* 0x000ff6000fffe03f */
[----:B------:R-:W-:Y:S01]  /*77490*/  @!UPT UIADD3 URZ, URZ, URZ, URZ ;  /* 0x0000003f3f3ff290 */ /* 0x000fe2000fffe03f */
[----:B------:R0:W-:Y:S04]  /*774a0*/  STL.64 [R1+0xa60], R20 ;  /* 0x000a601401007387 */ /* 0x0001e80000100a00 */
[----:B------:R-:W-:Y:S01]  /*774b0*/  STL.64 [R1+0xa68], R22 ;  /* 0x000a681601007387 */ /* 0x000fe20000100a00 */
[----:B0-----:R-:W-:Y:S02]  /*774c0*/  IMAD.MOV.U32 R20, RZ, RZ, R14 ;  /* 0x000000ffff147224 */ /* 0x001fe400078e000e */
[----:B----4-:R-:W-:-:S05]  /*774d0*/  IMAD.MOV.U32 R21, RZ, RZ, R11 ;  /* 0x000000ffff157224 */ /* 0x010fca00078e000b */
[----:B------:R0:W-:Y:S04]  /*774e0*/  STL.64 [R1+0x9b10], R20 ;  /* 0x009b101401007387 */ /* 0x0001e80000100a00 */
[----:B0-----:R-:W2:Y:S04]  /*774f0*/  LDL.64 R20, [R1+0x700] ;  /* 0x0007000001147983 */ /* 0x001ea80000100a00 */
[----:B------:R0:W-:Y:S01]  /*77500*/  STL.64 [R1+0x9aa0], R8 ;  /* 0x009aa00801007387 */ /* 0x0001e20000100a00 */
[----:B--2---:R-:W-:Y:S01]  /*77510*/  HMMA.16816.F32.BF16 R4, R24, R20, R4 ;  /* 0x000000141804723c */ /* 0x004fe20000041804 */
[----:B0-----:R-:W-:-:S02]  /*77520*/  IMAD.MOV.U32 R9, RZ, RZ, R20 ;  /* 0x000000ffff097224 */ /* 0x001fc400078e0014 */
[----:B------:R-:W-:Y:S11]  /*77530*/  IMAD.MOV.U32 R8, RZ, RZ, R21 ;  /* 0x000000ffff087224 */ /* 0x000ff600078e0015 */
[----:B------:R-:W-:Y:S09]  /*77540*/  @!UPT UIADD3 URZ, URZ, URZ, URZ ;  /* 0x0000003f3f3ff290 */ /* 0x000ff2000fffe03f */
[----:B------:R-:W-:Y:S04]  /*77550*/  STL.64 [R1+0xa50], R4 ;  /* 0x000a500401007387 */ /* 0x000fe80000100a00 */
[----:B------:R0:W-:Y:S04]  /*77560*/  STL.64 [R1+0xa58], R6 ;  /* 0x000a580601007387 */ /* 0x0001e80000100a00 */
[----:B0-----:R-:W2:Y:S04]  /*77570*/  LDL.LU.64 R6, [R1+0x9ba8] ;  /* 0x009ba80001067983 */ /* 0x001ea80000300a00 */
[----:B------:R-:W2:Y:S04]  /*77580*/  LDL.LU.64 R4, [R1+0x9ba0] ;  /* 0x009ba00001047983 */ /* 0x000ea80000300a00 */
[----:B------:R-:W3:Y:S04]  /*77590*/  LDL.LU R20, [R1+0x9d0] ;  /* 0x0009d00001147983 */ /* 0x000ee80000300800 */
        /* <DEDUP_REMOVED lines=11> */
[----:B------:R-:W3:Y:S04]  /*77650*/  LDL.LU R22, [R1+0x1818] ;  /* 0x0018180001167983 */ /* 0x000ee80000300800 */
[----:B------:R-:W3:Y:S01]  /*77660*/  LDL.LU R23, [R1+0x181c] ;  /* 0x00181c0001177983 */ /* 0x000ee20000300800 */
[----:B------:R-:W-:Y:S01]  /*77670*/  IMAD.MOV.U32 R14, RZ, RZ, R16 ;  /* 0x000000ffff0e7224 */ /* 0x000fe200078e0010 */
[----:B---3--:R-:W-:Y:S11]  /*77680*/  HMMA.16816.F32.BF16 R20, R24, R16, R20 ;  /* 0x000000101814723c */ /* 0x008ff60000041814 */
[----:B------:R-:W-:Y:S11]  /*77690*/  @!UPT UIADD3 URZ, URZ, URZ, URZ ;  /* 0x0000003f3f3ff290 */ /* 0x000ff6000fffe03f */
[----:B------:R-:W-:Y:S01]  /*776a0*/  @!UPT UIADD3 URZ, URZ, URZ, URZ ;  /* 0x0000003f3f3ff290 */ /* 0x000fe2000fffe03f */
[----:B------:R-:W-:Y:S04]  /*776b0*/  STL.64 [R1+0xa40], R20 ;  /* 0x000a401401007387 */ /* 0x000fe80000100a00 */
[----:B------:R-:W-:Y:S04]  /*776c0*/  STL.64 [R1+0xa48], R22 ;  /* 0x000a481601007387 */ /* 0x000fe80000100a00 */
[----:B------:R-:W-:Y:S04]  /*776d0*/  STL [R1+0x9b74], R14 ;  /* 0x009b740e01007387 */ /* 0x000fe80000100800 */
[----:B------:R-:W3:Y:S04]  /*776e0*/  LDL.LU R24, [R1+0xa10] ;  /* 0x000a100001187983 */ /* 0x000ee80000300800 */
[----:B------:R-:W3:Y:S04]  /*776f0*/  LDL.LU R25, [R1+0xa14] ;  /* 0x000a140001197983 */ /* 0x000ee80000300800 */
[----:B------:R-:W4:Y:S04]  /*77700*/  LDL.LU R26, [R1+0xa18] ;  /* 0x000a1800011a7983 */ /* 0x000f280000300800 */
[----:B------:R-:W4:Y:S01]  /*77710*/  LDL.LU R27, [R1+0xa1c] ;  /* 0x000a1c00011b7983 */ /* 0x000f220000300800 */
[----:B------:R-:W-:-:S03]  /*77720*/  IMAD.MOV.U32 R11, RZ, RZ, R17 ;  /* 0x000000ffff0b7224 */ /* 0x000fc600078e0011 */
[----:B----4-:R-:W-:Y:S04]  /*77730*/  STL.64 [R1+0x9b88], R26 ;  /* 0x009b881a01007387 */ /* 0x010fe80000100a00 */
[----:B---3--:R-:W-:Y:S04]  /*77740*/  STL.64 [R1+0x9b80], R24 ;  /* 0x009b801801007387 */ /* 0x008fe80000100a00 */
[----:B------:R-:W3:Y:S04]  /*77750*/  LDL.LU R16, [R1+0xa20] ;  /* 0x000a200001107983 */ /* 0x000ee80000300800 */
[----:B------:R-:W3:Y:S04]  /*77760*/  LDL.LU R17, [R1+0xa24] ;  /* 0x000a240001117983 */ /* 0x000ee80000300800 */
[----:B------:R-:W4:Y:S04]  /*77770*/  LDL.LU R18, [R1+0xa28] ;  /* 0x000a280001127983 */ /* 0x000f280000300800 */
[----:B------:R-:W4:Y:S04]  /*77780*/  LDL.LU R19, [R1+0xa2c] ;  /* 0x000a2c0001137983 */ /* 0x000f280000300800 */
[----:B----4-:R-:W-:Y:S04]  /*77790*/  STL.64 [R1+0x9b98], R18 ;  /* 0x009b981201007387 */ /* 0x010fe80000100a00 */
[----:B---3--:R0:W-:Y:S04]  /*777a0*/  STL.64 [R1+0x9b90], R16 ;  /* 0x009b901001007387 */ /* 0x0081e80000100a00 */
[----:B0-----:R-:W2:Y:S04]  /*777b0*/  LDL.LU R16, [R1+0xa30] ;  /* 0x000a300001107983 */ /* 0x001ea80000300800 */
[----:B------:R-:W2:Y:S04]  /*777c0*/  LDL.LU R17, [R1+0xa34] ;  /* 0x000a340001117983 */ /* 0x000ea80000300800 */
[----:B------:R-:W2:Y:S04]  /*777d0*/  LDL.LU R18, [R1+0xa38] ;  /* 0x000a380001127983 */ /* 0x000ea80000300800 */
[----:B------:R-:W2:Y:S04]  /*777e0*/  LDL.LU R19, [R1+0xa3c] ;  /* 0x000a3c0001137983 */ /* 0x000ea80000300800 */
[----:B------:R-:W3:Y:S04]  /*777f0*/  LDL.64 R20, [R1+0x7b0] ;  /* 0x0007b00001147983 */ /* 0x000ee80000100a00 */
[----:B------:R-:W4:Y:S04]  /*77800*/  LDL.64 R12, [R1+0x7d0] ;  /* 0x0007d000010c7983 */ /* 0x000f280000100a00 */
[----:B---3--:R0:W-:Y:S04]  /*77810*/  STL.64 [R1+0x9b68], R20 ;  /* 0x009b681401007387 */ /* 0x0081e80000100a00 */
[----:B0-----:R-:W3:Y:S04]  /*77820*/  LDL.64 R20, [R1+0x7c0] ;  /* 0x0007c00001147983 */ /* 0x001ee80000100a00 */
[----:B------:R-:W-:Y:S04]  /*77830*/  STL.64 [R1+0x9ae8], R10 ;  /* 0x009ae80a01007387 */ /* 0x000fe80000100a00 */
[----:B------:R0:W-:Y:S04]  /*77840*/  STL.64 [R1+0x9ae0], R8 ;  /* 0x009ae00801007387 */ /* 0x0001e80000100a00 */
        /* <DEDUP_REMOVED lines=15> */
[----:B------:R-:W2:Y:S01]  /*77940*/  LDL.LU R11, [R1+0x9ec] ;  /* 0x0009ec00010b7983 */ /* 0x000ea20000300800 */
[----:B------:R-:W-:-:S02]  /*77950*/  IMAD.MOV.U32 R24, RZ, RZ, R28 ;  /* 0x000000ffff187224 */ /* 0x000fc400078e001c */
[----:B------:R-:W-:-:S07]  /*77960*/  IMAD.MOV.U32 R25, RZ, RZ, R15 ;  /* 0x000000ffff197224 */ /* 0x000fce00078e000f */
[C---:B------:R-:W-:Y:S01]  /*77970*/  HMMA.16816.F32.BF16 R24, R4.reuse, R24, R16 ;  /* 0x000000180418723c */ /* 0x040fe20000041810 */
        /* <DEDUP_REMOVED lines=12> */
[----:B------:R-:W4:Y:S04]  /*77a40*/  LDL.LU.64 R18, [R1+0x9b98] ;  /* 0x009b980001127983 */ /* 0x000f280000300a00 */
[----:B------:R-:W4:Y:S04]  /*77a50*/  LDL.LU.64 R16, [R1+0x9b90] ;  /* 0x009b900001107983 */ /* 0x000f280000300a00 */
[----:B------:R-:W-:Y:S04]  /*77a60*/  STL.64 [R1+0xa30], R24 ;  /* 0x000a301801007387 */ /* 0x000fe80000100a00 */
[----:B------:R0:W-:Y:S04]  /*77a70*/  STL.64 [R1+0xa38], R26 ;  /* 0x000a381a01007387 */ /* 0x0001e80000100a00 */
[----:B0-----:R-:W3:Y:S04]  /*77a80*/  LDL.LU.64 R26, [R1+0x9b88] ;  /* 0x009b8800011a7983 */ /* 0x001ee80000300a00 */
[----:B------:R-:W3:Y:S01]  /*77a90*/  LDL.LU.64 R24, [R1+0x9b80] ;  /* 0x009b800001187983 */ /* 0x000ee20000300a00 */
[C---:B----4-:R-:W-:Y:S08]  /*77aa0*/  HMMA.16816.F32.BF16 R16, R4.reuse, R12, R16 ;  /* 0x0000000c0410723c */ /* 0x050ff00000041810 */
[----:B---3--:R-:W-:Y:S11]  /*77ab0*/  HMMA.16816.F32.BF16 R24, R4, R20, R24 ;  /* 0x000000140418723c */ /* 0x008ff60000041818 */
[----:B------:R-:W-:Y:S04]  /*77ac0*/  @!UPT UIADD3 URZ, URZ, URZ, URZ ;  /* 0x0000003f3f3ff290 */ /* 0x000fe8000fffe03f */
[----:B------:R0:W-:Y:S04]  /*77ad0*/  STL.64 [R1+0xa20], R16 ;  /* 0x000a201001007387 */ /* 0x0001e80000100a00 */
[----:B------:R1:W-:Y:S04]  /*77ae0*/  STL.64 [R1+0xa28], R18 ;  /* 0x000a281201007387 */ /* 0x0003e80000100a00 */
[----:B0-----:R-:W3:Y:S04]  /*77af0*/  LDL.LU.64 R16, [R1+0x9b78] ;  /* 0x009b780001107983 */ /* 0x001ee80000300a00 */
[----:B------:R-:W4:Y:S01]  /*77b00*/  LDL.LU R14, [R1+0x9b74] ;  /* 0x009b7400010e7983 */ /* 0x000f220000300800 */
[----:B-1----:R-:W-:-:S03]  /*77b10*/  IMAD.MOV.U32 R19, RZ, RZ, R21 ;  /* 0x000000ffff137224 */ /* 0x002fc600078e0015 */
[----:B------:R0:W-:Y:S04]  /*77b20*/  STL.64 [R1+0xa10], R24 ;  /* 0x000a101801007387 */ /* 0x0001e80000100a00 */
[----:B------:R1:W-:Y:S04]  /*77b30*/  STL.64 [R1+0xa18], R26 ;  /* 0x000a181a01007387 */ /* 0x0003e80000100a00 */
[----:B0-----:R-:W2:Y:S01]  /*77b40*/  LDL.LU R24, [R1+0x9b70] ;  /* 0x009b700001187983 */ /* 0x001ea20000300800 */
[----:B-1----:R-:W-:-:S03]  /*77b50*/  IMAD.MOV.U32 R26, RZ, RZ, R20 ;  /* 0x000000ffff1a7224 */ /* 0x002fc600078e0014 */
[----:B------:R-:W2:Y:S02]  /*77b60*/  LDL.LU.64 R20, [R1+0x9b68] ;  /* 0x009b680001147983 */ /* 0x000ea40000300a00 */
[C---:B--2---:R-:W-:Y:S01]  /*77b70*/  HMMA.16816.F32.BF16 R8, R4.reuse, R20, R8 ;  /* 0x000000140408723c */ /* 0x044fe20000041808 */
[----:B------:R-:W-:Y:S02]  /*77b80*/  IMAD.MOV.U32 R28, RZ, RZ, R20 ;  /* 0x000000ffff1c7224 */ /* 0x000fe400078e0014 */
[----:B------:R-:W-:Y:S11]  /*77b90*/  IMAD.MOV.U32 R27, RZ, RZ, R21 ;  /* 0x000000ffff1b7224 */ /* 0x000ff600078e0015 */
[----:B------:R-:W-:Y:S09]  /*77ba0*/  @!UPT UIADD3 URZ, URZ, URZ, URZ ;  /* 0x0000003f3f3ff290 */ /* 0x000ff2000fffe03f */
[----:B------:R-:W-:Y:S04]  /*77bb0*/  STL.64 [R1+0xa00], R8 ;  /* 0x000a000801007387 */ /* 0x000fe80000100a00 */
[----:B------:R0:W-:Y:S04]  /*77bc0*/  STL.64 [R1+0xa08], R10 ;  /* 0x000a080a01007387 */ /* 0x0001e80000100a00 */
[----:B0-----:R-:W2:Y:S04]  /*77bd0*/  LDL.LU.64 R10, [R1+0x9b60] ;  /* 0x009b6000010a7983 */ /* 0x001ea80000300a00 */
[----:B------:R-:W2:Y:S04]  /*77be0*/  LDL.LU.64 R8, [R1+0x9b58] ;  /* 0x009b580001087983 */ /* 0x000ea80000300a00 */
[----:B------:R-:W2:Y:S02]  /*77bf0*/  LDL.LU.64 R20, [R1+0x9b50] ;  /* 0x009b500001147983 */ /* 0x000ea40000300a00 */
[----:B--2---:R-:W-:Y:S01]  /*77c00*/  HMMA.16816.F32.BF16 R8, R4, R20, R8 ;  /* 0x000000140408723c */ /* 0x004fe20000041808 */
[----:B------:R-:W-:-:S02]  /*77c10*/  IMAD.MOV.U32 R25, RZ, RZ, R20 ;  /* 0x000000ffff197224 */ /* 0x000fc400078e0014 */
[----:B------:R-:W-:Y:S11]  /*77c20*/  IMAD.MOV.U32 R29, RZ, RZ, R21 ;  /* 0x000000ffff1d7224 */ /* 0x000ff600078e0015 */
[----:B------:R-:W-:Y:S09]  /*77c30*/  @!UPT UIADD3 URZ, URZ, URZ, URZ ;  /* 0x0000003f3f3ff290 */ /* 0x000ff2000fffe03f */
[----:B------:R-:W-:Y:S04]  /*77c40*/  STL.64 [R1+0x9f0], R8 ;  /* 0x0009f00801007387 */ /* 0x000fe80000100a00 */
[----:B------:R0:W-:Y:S04]  /*77c50*/  STL.64 [R1+0x9f8], R10 ;  /* 0x0009f80a01007387 */ /* 0x0001e80000100a00 */
[----:B0-----:R-:W2:Y:S04]  /*77c60*/  LDL.LU.64 R10, [R1+0x9b48] ;  /* 0x009b4800010a7983 */ /* 0x001ea80000300a00 */
[----:B------:R-:W2:Y:S04]  /*77c70*/  LDL.LU.64 R8, [R1+0x9b40] ;  /* 0x009b400001087983 */ /* 0x000ea80000300a00 */
[----:B------:R-:W2:Y:S01]  /*77c80*/  LDL.LU.64 R20, [R1+0x9b38] ;  /* 0x009b380001147983 */ /* 0x000ea20000300a00 */
[----:B------:R-:W-:-:S02]  /*77c90*/  IMAD.MOV.U32 R18, RZ, RZ, R12 ;  /* 0x000000ffff127224 */ /* 0x000fc400078e000c */
[----:B------:R-:W-:Y:S01]  /*77ca0*/  IMAD.MOV.U32 R15, RZ, RZ, R13 ;  /* 0x000000ffff0f7224 */ /* 0x000fe200078e000d */
        /* <DEDUP_REMOVED lines=8> */
[----:B------:R-:W3:Y:S04]  /*77d30*/  LDL.LU.64 R22, [R1+0x9b20] ;  /* 0x009b200001167983 */ /* 0x000ee80000300a00 */
[----:B------:R-:W3:Y:S02]  /*77d40*/  LDL.LU.64 R20, [R1+0x9b18] ;  /* 0x009b180001147983 */ /* 0x000ee40000300a00 */
[C---:B---3--:R-:W-:Y:S11]  /*77d50*/  HMMA.16816.F32.BF16 R20, R4.reuse, R16, R20 ;  /* 0x000000100414723c */ /* 0x048ff60000041814 */
[----:B------:R-:W-:Y:S11]  /*77d60*/  @!UPT UIADD3 URZ, URZ, URZ, URZ ;  /* 0x0000003f3f3ff290 */ /* 0x000ff6000fffe03f */
[----:B------:R-:W-:Y:S01]  /*77d70*/  @!UPT UIADD3 URZ, URZ, URZ, URZ ;  /* 0x0000003f3f3ff290 */ /* 0x000fe2000fffe03f */
[----:B------:R0:W-:Y:S04]  /*77d80*/  STL.64 [R1+0x9d0], R20 ;  /* 0x0009d01401007387 */ /* 0x0001e80000100a00 */
[----:B------:R2:W-:Y:S04]  /*77d90*/  STL.64 [R1+0x9d8], R22 ;  /* 0x0009d81601007387 */ /* 0x0005e80000100a00 */
[----:B0-----:R-:W2:Y:S04]  /*77da0*/  LDL.LU.64 R20, [R1+0x9b10] ;  /* 0x009b100001147983 */ /* 0x001ea80000300a00 */
[----:B------:R-:W-:Y:S01]  /*77db0*/  STL.64 [R1+0x99c8], R16 ;  /* 0x0099c81001007387 */ /* 0x000fe20000100a00 */
[----:B--2---:R-:W-:Y:S03]  /*77dc0*/  HMMA.16816.F32.BF16 R20, R4, R20, R8 ;  /* 0x000000140414723c */ /* 0x004fe60000041808 */
[----:B------:R-:W2:Y:S04]  /*77dd0*/  LDL.LU.64 R10, [R1+0x9b08] ;  /* 0x009b0800010a7983 */ /* 0x000ea80000300a00 */
[----:B------:R-:W2:Y:S11]  /*77de0*/  LDL.LU.64 R8, [R1+0x9b00] ;  /* 0x009b000001087983 */ /* 0x000eb60000300a00 */
[----:B------:R-:W-:Y:S05]  /*77df0*/  @!UPT UIADD3 URZ, URZ, URZ, URZ ;  /* 0x0000003f3f3ff290 */ /* 0x000fea000fffe03f */
[----:B------:R-:W-:Y:S04]  /*77e00*/  STL.64 [R1+0x9c0], R20 ;  /* 0x0009c01401007387 */ /* 0x000fe80000100a00 */
[----:B------:R0:W-:Y:S04]  /*77e10*/  STL.64 [R1+0x9c8], R22 ;  /* 0x0009c81601007387 */ /* 0x0001e80000100a00 */
[----:B0-----:R-:W3:Y:S04]  /*77e20*/  LDL.LU.64 R22, [R1+0x9af8] ;  /* 0x009af80001167983 */ /* 0x001ee80000300a00 */
[----:B------:R-:W2:Y:S01]  /*77e30*/  LDL.LU.64 R20, [R1+0x9af0] ;  /* 0x009af00001147983 */ /* 0x000ea20000300a00 */
[----:B------:R-:W-:-:S02]  /*77e40*/  IMAD.MOV.U32 R16, RZ, RZ, R12 ;  /* 0x000000ffff107224 */ /* 0x000fc400078e000c */
[----:B------:R-:W-:Y:S01]  /*77e50*/  IMAD.MOV.U32 R17, RZ, RZ, R13 ;  /* 0x000000ffff117224 */ /* 0x000fe200078e000d */
[----:B--2---:R-:W-:Y:S11]  /*77e60*/  HMMA.16816.F32.BF16 R8, R4, R20, R8 ;  /* 0x000000140408723c */ /* 0x004ff60000041808 */
[----:B------:R-:W-:Y:S11]  /*77e70*/  @!UPT UIADD3 URZ, URZ, URZ, URZ ;  /* 0x0000003f3f3ff290 */ /* 0x000ff6000fffe03f */
[----:B------:R-:W-:Y:S01]  /*77e80*/  @!UPT UIADD3 URZ, URZ, URZ, URZ ;  /* 0x0000003f3f3ff290 */ /* 0x000fe2000fffe03f */
[----:B------:R-:W-:Y:S04]  /*77e90*/  STL.64 [R1+0x9b0], R8 ;  /* 0x0009b00801007387 */ /* 0x000fe80000100a00 */
[----:B------:R0:W-:Y:S04]  /*77ea0*/  STL.64 [R1+0x9b8], R10 ;  /* 0x0009b80a01007387 */ /* 0x0001e80000100a00 */
[----:B0-----:R-:W2:Y:S04]  /*77eb0*/  LDL.LU.64 R10, [R1+0x9ae8] ;  /* 0x009ae800010a7983 */ /* 0x001ea80000300a00 */
[----:B------:R-:W2:Y:S04]  /*77ec0*/  LDL.LU.64 R8, [R1+0x9ae0] ;  /* 0x009ae00001087983 */ /* 0x000ea80000300a00 */
[----:B------:R-:W2:Y:S04]  /*77ed0*/  LDL.LU R12, [R1+0x9ad8] ;  /* 0x009ad800010c7983 */ /* 0x000ea80000300800 */
[----:B------:R-:W2:Y:S04]  /*77ee0*/  LDL.LU R13, [R1+0x9ad4] ;  /* 0x009ad400010d7983 */ /* 0x000ea80000300800 */
[----:B------:R-:W-:Y:S04]  /*77ef0*/  STL.64 [R1+0x99e0], R16 ;  /* 0x0099e01001007387 */ /* 0x000fe80000100a00 */
[----:B---3--:R-:W-:Y:S04]  /*77f00*/  STL.64 [R1+0x99b0], R22 ;  /* 0x0099b01601007387 */ /* 0x008fe80000100a00 */
[----:B------:R0:W-:Y:S04]  /*77f10*/  STL.64 [R1+0x99a8], R20 ;  /* 0x0099a81401007387 */ /* 0x0001e80000100a00 */
[----:B0-----:R-:W2:Y:S04]  /*77f20*/  LDL.LU R20, [R1+0x9a0] ;  /* 0x0009a00001147983 */ /* 0x001ea80000300800 */
[----:B------:R-:W2:Y:S04]  /*77f30*/  LDL.LU R21, [R1+0x9a4] ;  /* 0x0009a40001157983 */ /* 0x000ea80000300800 */
[----:B------:R-:W2:Y:S04]  /*77f40*/  LDL.LU R22, [R1+0x9a8] ;  /* 0x0009a80001167983 */ /* 0x000ea80000300800 */
[----:B------:R-:W2:Y:S01]  /*77f50*/  LDL.LU R23, [R1+0x9ac] ;  /* 0x0009ac0001177983 */ /* 0x000ea20000300800 */
[----:B------:R-:W-:-:S02]  /*77f60*/  IMAD.MOV.U32 R16, RZ, RZ, R25 ;  /* 0x000000ffff107224 */ /* 0x000fc400078e0019 */
[----:B------:R-:W-:Y:S01]  /*77f70*/  IMAD.MOV.U32 R17, RZ, RZ, R29 ;  /* 0x000000ffff117224 */ /* 0x000fe200078e001d */
[----:B------:R-:W3:Y:S01]  /*77f80*/  LDL.LU R25, [R1+0x9ad0] ;  /* 0x009ad00001197983 */ /* 0x000ee20000300800 */
[----:B--2---:R-:W-:Y:S11]  /*77f90*/  HMMA.16816.F32.BF16 R20, R4, R12, R20 ;  /* 0x0000000c0414723c */ /* 0x004ff60000041814 */
[----:B------:R-:W-:Y:S11]  /*77fa0*/  @!UPT UIADD3 URZ, URZ, URZ, URZ ;  /* 0x0000003f3f3ff290 */ /* 0x000ff6000fffe03f */
[----:B------:R-:W-:Y:S01]  /*77fb0*/  @!UPT UIADD3 URZ, URZ, URZ, URZ ;  /* 0x0000003f3f3ff290 */ /* 0x000fe2000fffe03f */
[----:B------:R0:W-:Y:S04]  /*77fc0*/  STL.64 [R1+0x9a0], R20 ;  /* 0x0009a01401007387 */ /* 0x0001e80000100a00 */
[----:B------:R-:W-:Y:S04]  /*77fd0*/  STL.64 [R1+0x9a8], R22 ;  /* 0x0009a81601007387 */ /* 0x000fe80000100a00 */
[----:B------:R-:W-:Y:S04]  /*77fe0*/  STL.64 [R1+0x99f8], R16 ;  /* 0x0099f81001007387 */ /* 0x000fe80000100a00 */
[----:B0-----:R-:W2:Y:S04]  /*77ff0*/  LDL.LU.64 R20, [R1+0x770] ;  /* 0x0007700001147983 */ /* 0x001ea80000300a00 */
[----:B--2---:R0:W-:Y:S04]  /*78000*/  STL.64 [R1+0x99c0], R20 ;  /* 0x0099c01401007387 */ /* 0x0041e80000100a00 */
[----:B0-----:R-:W2:Y:S04]  /*78010*/  LDL.LU R20, [R1+0x1aa0] ;  /* 0x001aa00001147983 */ /* 0x001ea80000300800 */
[----:B------:R-:W2:Y:S04]  /*78020*/  LDL.LU R21, [R1+0x1aa4] ;  /* 0x001aa40001157983 */ /* 0x000ea80000300800 */
[----:B------:R-:W2:Y:S04]  /*78030*/  LDL.LU R22, [R1+0x1aa8] ;  /* 0x001aa80001167983 */ /* 0x000ea80000300800 */
[----:B------:R-:W2:Y:S01]  /*78040*/  LDL.LU R23, [R1+0x1aac] ;  /* 0x001aac0001177983 */ /* 0x000ea20000300800 */
[----:B------:R-:W-:-:S02]  /*78050*/  IMAD.MOV.U32 R16, RZ, RZ, R28 ;  /* 0x000000ffff107224 */ /* 0x000fc400078e001c */
[----:B------:R-:W-:-:S05]  /*78060*/  IMAD.MOV.U32 R17, RZ, RZ, R27 ;  /* 0x000000ffff117224 */ /* 0x000fca00078e001b */
[----:B------:R-:W-:Y:S04]  /*78070*/  STL.64 [R1+0x9a10], R16 ;  /* 0x009a101001007387 */ /* 0x000fe80000100a00 */
[----:B--2---:R-:W-:Y:S04]  /*78080*/  STL.64 [R1+0x99d8], R22 ;  /* 0x0099d81601007387 */ /* 0x004fe80000100a00 */
[----:B------:R0:W-:Y:S04]  /*78090*/  STL.64 [R1+0x99d0], R20 ;  /* 0x0099d01401007387 */ /* 0x0001e80000100a00 */
[----:B0-----:R-:W2:Y:S04]  /*780a0*/  LDL.LU R20, [R1+0x1ab0] ;  /* 0x001ab00001147983 */ /* 0x001ea80000300800 */
[----:B------:R-:W2:Y:S04]  /*780b0*/  LDL.LU R21, [R1+0x1ab4] ;  /* 0x001ab40001157983 */ /* 0x000ea80000300800 */
[----:B------:R-:W2:Y:S04]  /*780c0*/  LDL.LU R22, [R1+0x1ab8] ;  /* 0x001ab80001167983 */ /* 0x000ea80000300800 */
[----:B------:R-:W2:Y:S01]  /*780d0*/  LDL.LU R23, [R1+0x1abc] ;  /* 0x001abc0001177983 */ /* 0x000ea20000300800 */
[----:B------:R-:W-:-:S02]  /*780e0*/  IMAD.MOV.U32 R16, RZ, RZ, R26 ;  /* 0x000000ffff107224 */ /* 0x000fc400078e001a */
[----:B------:R-:W-:-:S05]  /*780f0*/  IMAD.MOV.U32 R17, RZ, RZ, R19 ;  /* 0x000000ffff117224 */ /* 0x000fca00078e0013 */
[----:B------:R0:W-:Y:S02]  /*78100*/  STL.64 [R1+0x9a28], R16 ;  /* 0x009a281001007387 */ /* 0x0001e40000100a00 */
[----:B0-----:R-:W-:Y:S02]  /*78110*/  IMAD.MOV.U32 R16, RZ, RZ, R18 ;  /* 0x000000ffff107224 */ /* 0x001fe400078e0012 */
[----:B------:R-:W-:Y:S01]  /*78120*/  IMAD.MOV.U32 R17, RZ, RZ, R15 ;  /* 0x000000ffff117224 */ /* 0x000fe200078e000f */
[----:B--2---:R-:W-:Y:S04]  /*78130*/  STL.64 [R1+0x99f0], R22 ;  /* 0x0099f01601007387 */ /* 0x004fe80000100a00 */
[----:B------:R0:W-:Y:S04]  /*78140*/  STL.64 [R1+0x99e8], R20 ;  /* 0x0099e81401007387 */ /* 0x0001e80000100a00 */
[----:B0-----:R-:W2:Y:S04]  /*78150*/  LDL.LU R20, [R1+0x1ac0] ;  /* 0x001ac00001147983 */ /* 0x001ea80000300800 */
[----:B------:R-:W2:Y:S04]  /*78160*/  LDL.LU R21, [R1+0x1ac4] ;  /* 0x001ac40001157983 */ /* 0x000ea80000300800 */
[----:B------:R-:W2:Y:S04]  /*78170*/  LDL.LU R22, [R1+0x1ac8] ;  /* 0x001ac80001167983 */ /* 0x000ea80000300800 */
[----:B------:R-:W2:Y:S04]  /*78180*/  LDL.LU R23, [R1+0x1acc] ;  /* 0x001acc0001177983 */ /* 0x000ea80000300800 */
[----:B------:R0:W-:Y:S04]  /*78190*/  STL.64 [R1+0x9a40], R16 ;  /* 0x009a401001007387 */ /* 0x0001e80000100a00 */
[----:B0-----:R-:W2:Y:S04]  /*781a0*/  LDL.LU.64 R16, [R1+0x7e0] ;  /* 0x0007e00001107983 */ /* 0x001ea80000300a00 */
[----:B--2---:R-:W-:Y:S04]  /*781b0*/  STL.64 [R1+0x9a68], R16 ;  /* 0x009a681001007387 */ /* 0x004fe80000100a00 */
[----:B------:R-:W-:Y:S04]  /*781c0*/  STL.64 [R1+0x9a08], R22 ;  /* 0x009a081601007387 */ /* 0x000fe80000100a00 */
[----:B------:R0:W-:Y:S04]  /*781d0*/  STL.64 [R1+0x9a00], R20 ;  /* 0x009a001401007387 */ /* 0x0001e80000100a00 */
[----:B0-----:R-:W2:Y:S04]  /*781e0*/  LDL.LU R20, [R1+0x1ad0] ;  /* 0x001ad00001147983 */ /* 0x001ea80000300800 */
[----:B------:R-:W2:Y:S04]  /*781f0*/  LDL.LU R21, [R1+0x1ad4] ;  /* 0x001ad40001157983 */ /* 0x000ea80000300800 */
[----:B------:R-:W2:Y:S04]  /*78200*/  LDL.LU R22, [R1+0x1ad8] ;  /* 0x001ad80001167983 */ /* 0x000ea80000300800 */
[----:B------:R-:W2:Y:S01]  /*78210*/  LDL.LU R23, [R1+0x1adc] ;  /* 0x001adc0001177983 */ /* 0x000ea20000300800 */
[----:B----4-:R-:W-:-:S02]  /*78220*/  IMAD.MOV.U32 R16, RZ, RZ, R14 ;  /* 0x000000ffff107224 */ /* 0x010fc400078e000e */
[----:B------:R-:W-:-:S05]  /*78230*/  IMAD.MOV.U32 R17, RZ, RZ, R11 ;  /* 0x000000ffff117224 */ /* 0x000fca00078e000b */
[----:B------:R-:W-:Y:S04]  /*78240*/  STL.64 [R1+0x9a80], R16 ;  /* 0x009a801001007387 */ /* 0x000fe80000100a00 */
[----:B--2---:R-:W-:Y:S04]  /*78250*/  STL.64 [R1+0x9a20], R22 ;  /* 0x009a201601007387 */ /* 0x004fe80000100a00 */
[----:B------:R0:W-:Y:S04]  /*78260*/  STL.64 [R1+0x9a18], R20 ;  /* 0x009a181401007387 */ /* 0x0001e80000100a00 */
[----:B0-----:R-:W2:Y:S04]  /*78270*/  LDL.LU R20, [R1+0x1ae0] ;  /* 0x001ae00001147983 */ /* 0x001ea80000300800 */
[----:B------:R-:W2:Y:S04]  /*78280*/  LDL.LU R21, [R1+0x1ae4] ;  /* 0x001ae40001157983 */ /* 0x000ea80000300800 */
[----:B------:R-:W4:Y:S04]  /*78290*/  LDL.LU R22, [R1+0x1ae8] ;  /* 0x001ae80001167983 */ /* 0x000f280000300800 */
[----:B------:R-:W4:Y:S01]  /*782a0*/  LDL.LU R23, [R1+0x1aec] ;  /* 0x001aec0001177983 */ /* 0x000f220000300800 */
[----:B------:R-:W-:-:S02]  /*782b0*/  IMAD.MOV.U32 R16, RZ, RZ, R9 ;  /* 0x000000ffff107224 */ /* 0x000fc400078e0009 */
[----:B------:R-:W-:-:S05]  /*782c0*/  IMAD.MOV.U32 R17, RZ, RZ, R8 ;  /* 0x000000ffff117224 */ /* 0x000fca00078e0008 */
[----:B------:R-:W-:Y:S04]  /*782d0*/  STL.64 [R1+0x9a98], R16 ;  /* 0x009a981001007387 */ /* 0x000fe80000100a00 */
[----:B----4-:R-:W-:Y:S04]  /*782e0*/  STL.64 [R1+0x9a38], R22 ;  /* 0x009a381601007387 */ /* 0x010fe80000100a00 */
[----:B--2---:R0:W-:Y:S04]  /*782f0*/  STL.64 [R1+0x9a30], R20 ;  /* 0x009a301401007387 */ /* 0x0041e80000100a00 */
[----:B0-----:R-:W2:Y:S04]  /*78300*/  LDL.LU R20, [R1+0x1af0] ;  /* 0x001af00001147983 */ /* 0x001ea80000300800 */
[----:B------:R-:W2:Y:S04]  /*78310*/  LDL.LU R21, [R1+0x1af4] ;  /* 0x001af40001157983 */ /* 0x000ea80000300800 */
[----:B------:R-:W4:Y:S04]  /*78320*/  LDL.LU R22, [R1+0x1af8] ;  /* 0x001af80001167983 */ /* 0x000f280000300800 */
[----:B------:R-:W4:Y:S04]  /*78330*/  LDL.LU R23, [R1+0x1afc] ;  /* 0x001afc0001177983 */ /* 0x000f280000300800 */
[----:B------:R-:W2:Y:S04]  /*78340*/  LDL.LU R16, [R1+0x960] ;  /* 0x0009600001107983 */ /* 0x000ea80000300800 */
[----:B------:R-:W2:Y:S04]  /*78350*/  LDL.LU R17, [R1+0x964] ;  /* 0x0009640001117983 */ /* 0x000ea80000300800 */
[----:B------:R-:W2:Y:S04]  /*78360*/  LDL.LU R18, [R1+0x968] ;  /* 0x0009680001127983 */ /* 0x000ea80000300800 */
[----:B------:R-:W2:Y:S01]  /*78370*/  LDL.LU R19, [R1+0x96c] ;  /* 0x00096c0001137983 */ /* 0x000ea20000300800 */
[----:B------:R-:W-:-:S02]  /*78380*/  IMAD.MOV.U32 R8, RZ, RZ, R10 ;  /* 0x000000ffff087224 */ /* 0x000fc400078e000a */
[----:B------:R-:W-:Y:S01]  /*78390*/  IMAD.MOV.U32 R9, RZ, RZ, R3 ;  /* 0x000000ffff097224 */ /* 0x000fe200078e0003 */
[----:B--2---:R-:W-:Y:S04]  /*783a0*/  STL.64 [R1+0x9ab0], R18 ;  /* 0x009ab01201007387 */ /* 0x004fe80000100a00 */
[----:B------:R0:W-:Y:S04]  /*783b0*/  STL.64 [R1+0x9aa8], R16 ;  /* 0x009aa81001007387 */ /* 0x0001e80000100a00 */
[----:B------:R-:W-:Y:S04]  /*783c0*/  STL.64 [R1+0x9ab8], R8 ;  /* 0x009ab80801007387 */ /* 0x000fe80000100a00 */
        /* <DEDUP_REMOVED lines=10> */
[----:B----4-:R-:W-:Y:S04]  /*78470*/  STL.64 [R1+0x9a50], R22 ;  /* 0x009a501601007387 */ /* 0x010fe80000100a00 */
[----:B------:R0:W-:Y:S04]  /*78480*/  STL.64 [R1+0x9a48], R20 ;  /* 0x009a481401007387 */ /* 0x0001e80000100a00 */
[----:B0-----:R-:W4:Y:S04]  /*78490*/  LDL.LU R20, [R1+0x1b00] ;  /* 0x001b000001147983 */ /* 0x001f280000300800 */
[----:B------:R-:W4:Y:S04]  /*784a0*/  LDL.LU R21, [R1+0x1b04] ;  /* 0x001b040001157983 */ /* 0x000f280000300800 */
[----:B------:R-:W2:Y:S04]  /*784b0*/  LDL.LU R22, [R1+0x1b08] ;  /* 0x001b080001167983 */ /* 0x000ea80000300800 */
[----:B------:R-:W2:Y:S04]  /*784c0*/  LDL.LU R23, [R1+0x1b0c] ;  /* 0x001b0c0001177983 */ /* 0x000ea80000300800 */
[----:B--2---:R-:W-:Y:S04]  /*784d0*/  STL.64 [R1+0x9a78], R22 ;  /* 0x009a781601007387 */ /* 0x004fe80000100a00 */
[----:B----4-:R0:W-:Y:S04]  /*784e0*/  STL.64 [R1+0x9a70], R20 ;  /* 0x009a701401007387 */ /* 0x0101e80000100a00 */
[----:B0-----:R-:W2:Y:S04]  /*784f0*/  LDL.LU R20, [R1+0xbd0] ;  /* 0x000bd00001147983 */ /* 0x001ea80000300800 */
[----:B------:R-:W2:Y:S04]  /*78500*/  LDL.LU R21, [R1+0xbd4] ;  /* 0x000bd40001157983 */ /* 0x000ea80000300800 */
[----:B------:R-:W4:Y:S04]  /*78510*/  LDL.LU R22, [R1+0xbd8] ;  /* 0x000bd80001167983 */ /* 0x000f280000300800 */
[----:B------:R-:W4:Y:S04]  /*78520*/  LDL.LU R23, [R1+0xbdc] ;  /* 0x000bdc0001177983 */ /* 0x000f280000300800 */
[----:B----4-:R-:W-:Y:S04]  /*78530*/  STL.64 [R1+0x9a90], R22 ;  /* 0x009a901601007387 */ /* 0x010fe80000100a00 */
[----:B--2---:R0:W-:Y:S04]  /*78540*/  STL.64 [R1+0x9a88], R20 ;  /* 0x009a881401007387 */ /* 0x0041e80000100a00 */
[----:B0-----:R-:W2:Y:S04]  /*78550*/  LDL.LU R20, [R1+0x950] ;  /* 0x0009500001147983 */ /* 0x001ea80000300800 */
[----:B------:R-:W2:Y:S04]  /*78560*/  LDL.LU R21, [R1+0x954] ;  /* 0x0009540001157983 */ /* 0x000ea80000300800 */
[----:B------:R-:W2:Y:S04]  /*78570*/  LDL.LU R22, [R1+0x958] ;  /* 0x0009580001167983 */ /* 0x000ea80000300800 */
[----:B------:R-:W2:Y:S04]  /*78580*/  LDL.LU R23, [R1+0x95c] ;  /* 0x00095c0001177983 */ /* 0x000ea80000300800 */
[----:B------:R0:W-:Y:S04]  /*78590*/  STL.64 [R1+0x99a0], R12 ;  /* 0x0099a00c01007387 */ /* 0x0001e80000100a00 */
[----:B0-----:R-:W4:Y:S04]  /*785a0*/  LDL.LU R12, [R1+0x990] ;  /* 0x00099000010c7983 */ /* 0x001f280000300800 */
[----:B------:R-:W4:Y:S04]  /*785b0*/  LDL.LU R13, [R1+0x994] ;  /* 0x00099400010d7983 */ /* 0x000f280000300800 */
[----:B------:R-:W4:Y:S04]  /*785c0*/  LDL.LU R14, [R1+0x998] ;  /* 0x00099800010e7983 */ /* 0x000f280000300800 */
[----:B------:R-:W4:Y:S01]  /*785d0*/  LDL.LU R15, [R1+0x99c] ;  /* 0x00099c00010f7983 */ /* 0x000f220000300800 */
[----:B------:R-:W-:-:S02]  /*785e0*/  IMAD.MOV.U32 R8, RZ, RZ, R2 ;  /* 0x000000ffff087224 */ /* 0x000fc400078e0002 */
[----:B------:R-:W-:-:S07]  /*785f0*/  IMAD.MOV.U32 R9, RZ, RZ, R0 ;  /* 0x000000ffff097224 */ /* 0x000fce00078e0000 */
[C---:B------:R-:W-:Y:S01]  /*78600*/  HMMA.16816.F32.BF16 R8, R4.reuse, R8, R16 ;  /* 0x000000080408723c */ /* 0x040fe20000041810 */
[----:B---3--:R0:W-:Y:S07]  /*78610*/  STL.64 [R1+0x99b8], R24 ;  /* 0x0099b81801007387 */ /* 0x0081ee0000100a00 */
[C---:B----4-:R-:W-:Y:S01]  /*78620*/  HMMA.16816.F32.BF16 R12, R4.reuse, R24, R12 ;  /* 0x00000018040c723c */ /* 0x050fe2000004180c */
[----:B0-----:R-:W3:Y:S11]  /*78630*/  LDL.LU R24, [R1+0x1a90] ;  /* 0x001a900001187983 */ /* 0x001ef60000300800 */
[----:B------:R-:W-:Y:S11]  /*78640*/  @!UPT UIADD3 URZ, URZ, URZ, URZ ;  /* 0x0000003f3f3ff290 */ /* 0x000ff6000fffe03f */
[----:B------:R0:W-:Y:S04]  /*78650*/  STL.64 [R1+0x990], R12 ;  /* 0x0009900c01007387 */ /* 0x0001e80000100a00 */
[----:B------:R1:W-:Y:S04]  /*78660*/  STL.64 [R1+0x998], R14 ;  /* 0x0009980e01007387 */ /* 0x0003e80000100a00 */
[----:B------:R-:W3:Y:S04]  /*78670*/  LDL.LU R25, [R1+0x1a94] ;  /* 0x001a940001197983 */ /* 0x000ee80000300800 */
[----:B------:R-:W3:Y:S04]  /*78680*/  LDL.LU R26, [R1+0x1a98] ;  /* 0x001a9800011a7983 */ /* 0x000ee80000300800 */
[----:B------:R-:W3:Y:S04]  /*78690*/  LDL.LU R27, [R1+0x1a9c] ;  /* 0x001a9c00011b7983 */ /* 0x000ee80000300800 */
[----:B0-----:R-:W4:Y:S04]  /*786a0*/  LDL.LU R12, [R1+0x1a80] ;  /* 0x001a8000010c7983 */ /* 0x001f280000300800 */
[----:B------:R-:W4:Y:S04]  /*786b0*/  LDL.LU R13, [R1+0x1a84] ;  /* 0x001a8400010d7983 */ /* 0x000f280000300800 */
[----:B-1----:R-:W4:Y:S04]  /*786c0*/  LDL.LU R14, [R1+0x1a88] ;  /* 0x001a8800010e7983 */ /* 0x002f280000300800 */
[----:B------:R-:W4:Y:S04]  /*786d0*/  LDL.LU R15, [R1+0x1a8c] ;  /* 0x001a8c00010f7983 */ /* 0x000f280000300800 */
[----:B------:R-:W2:Y:S04]  /*786e0*/  LDL.LU.64 R18, [R1+0x9ac8] ;  /* 0x009ac80001127983 */ /* 0x000ea80000300a00 */
[----:B------:R-:W2:Y:S04]  /*786f0*/  LDL.LU.64 R16, [R1+0x9ac0] ;  /* 0x009ac00001107983 */ /* 0x000ea80000300a00 */
        /* <DEDUP_REMOVED lines=9> */
[----:B0-----:R-:W2:Y:S02]  /*78790*/  LDL.LU.64 R8, [R1+0x9aa0] ;  /* 0x009aa00001087983 */ /* 0x001ea40000300a00 */
[C---:B--2---:R-:W-:Y:S11]  /*787a0*/  HMMA.16816.F32.BF16 R16, R4.reuse, R8, R16 ;  /* 0x000000080410723c */ /* 0x044ff60000041810 */
[----:B------:R-:W-:Y:S11]  /*787b0*/  @!UPT UIADD3 URZ, URZ, URZ, URZ ;  /* 0x0000003f3f3ff290 */ /* 0x000ff6000fffe03f */
[----:B------:R-:W-:Y:S01]  /*787c0*/  @!UPT UIADD3 URZ, URZ, URZ, URZ ;  /* 0x0000003f3f3ff290 */ /* 0x000fe2000fffe03f */
[----:B------:R0:W-:Y:S04]  /*787d0*/  STL.64 [R1+0x960], R16 ;  /* 0x0009601001007387 */ /* 0x0001e80000100a00 */
[----:B------:R1:W-:Y:S04]  /*787e0*/  STL.64 [R1+0x968], R18 ;  /* 0x0009681201007387 */ /* 0x0003e80000100a00 */
[----:B0-----:R-:W1:Y:S02]  /*787f0*/  LDL.LU.64 R16, [R1+0x9a98] ;  /* 0x009a980001107983 */ /* 0x001e640000300a00 */
[C---:B-1----:R-:W-:Y:S02]  /*78800*/  HMMA.16816.F32.BF16 R16, R4.reuse, R16, R20 ;  /* 0x000000100410723c */ /* 0x042fe40000041814 */
[----:B------:R-:W2:Y:S04]  /*78810*/  LDL.LU.64 R22, [R1+0x9a90] ;  /* 0x009a900001167983 */ /* 0x000ea80000300a00 */
[----:B------:R-:W2:Y:S11]  /*78820*/  LDL.LU.64 R20, [R1+0x9a88] ;  /* 0x009a880001147983 */ /* 0x000eb60000300a00 */
[----:B------:R-:W-:Y:S06]  /*78830*/  @!UPT UIADD3 URZ, URZ, URZ, URZ ;  /* 0x0000003f3f3ff290 */ /* 0x000fec000fffe03f */
[----:B------:R0:W-:Y:S04]  /*78840*/  STL.64 [R1+0x950], R16 ;  /* 0x0009501001007387 */ /* 0x0001e80000100a00 */
[----:B------:R-:W-:Y:S04]  /*78850*/  STL.64 [R1+0x958], R18 ;  /* 0x0009581201007387 */ /* 0x000fe80000100a00 */
[----:B0-----:R-:W2:Y:S02]  /*78860*/  LDL.LU.64 R16, [R1+0x9a80] ;  /* 0x009a800001107983 */ /* 0x001ea40000300a00 */
[----:B--2---:R-:W-:Y:S02]  /*78870*/  HMMA.16816.F32.BF16 R4, R4, R16, R20 ;  /* 0x000000100404723c */ /* 0x004fe40000041814 */
[----:B------:R-:W2:Y:S04]  /*78880*/  LDL.LU.64 R22, [R1+0x9a78] ;  /* 0x009a780001167983 */ /* 0x000ea80000300a00 */
[----:B------:R-:W2:Y:S04]  /*78890*/  LDL.LU.64 R20, [R1+0x9a70] ;  /* 0x009a700001147983 */ /* 0x000ea80000300a00 */
[----:B------:R-:W2:Y:S11]  /*788a0*/  LDL.LU.64 R16, [R1+0x9a68] ;  /* 0x009a680001107983 */ /* 0x000eb60000300a00 */
[----:B------:R-:W-:Y:S02]  /*788b0*/  @!UPT UIADD3 URZ, URZ, URZ, URZ ;  /* 0x0000003f3f3ff290 */ /* 0x000fe4000fffe03f */
[----:B------:R-:W-:Y:S04]  /*788c0*/  STL.64 [R1+0x940], R4 ;  /* 0x0009400401007387 */ /* 0x000fe80000100a00 */
[----:B------:R0:W-:Y:S04]  /*788d0*/  STL.64 [R1+0x948], R6 ;  /* 0x0009480601007387 */ /* 0x0001e80000100a00 */
[----:B0-----:R-:W3:Y:S04]  /*788e0*/  LDL.LU.64 R6, [R1+0x9a60] ;  /* 0x009a600001067983 */ /* 0x001ee80000300a00 */
[----:B------:R-:W3:Y:S01]  /*788f0*/  LDL.LU.64 R4, [R1+0x9a58] ;  /* 0x009a580001047983 */ /* 0x000ee20000300a00 */
[----:B--2---:R-:W-:-:S02]  /*78900*/  IMAD.MOV.U32 R2, RZ, RZ, R16 ;  /* 0x000000ffff027224 */ /* 0x004fc400078e0010 */
[----:B------:R-:W-:Y:S01]  /*78910*/  IMAD.MOV.U32 R0, RZ, RZ, R17 ;  /* 0x000000ffff007224 */ /* 0x000fe200078e0011 */
[C---:B---3--:R-:W-:Y:S11]  /*78920*/  HMMA.16816.F32.BF16 R20, R4.reuse, R16, R20 ;  /* 0x000000100414723c */ /* 0x048ff60000041814 */
[----:B------:R-:W-:Y:S11]  /*78930*/  @!UPT UIADD3 URZ, URZ, URZ, URZ ;  /* 0x0000003f3f3ff290 */ /* 0x000ff6000fffe03f */
[----:B------:R-:W-:Y:S01]  /*78940*/  @!UPT UIADD3 URZ, URZ, URZ, URZ ;  /* 0x0000003f3f3ff290 */ /* 0x000fe2000fffe03f */
[----:B------:R-:W-:Y:S04]  /*78950*/  STL.64 [R1+0x930], R20 ;  /* 0x0009301401007387 */ /* 0x000fe80000100a00 */
[----:B------:R0:W-:Y:S04]  /*78960*/  STL.64 [R1+0x938], R22 ;  /* 0x0009381601007387 */ /* 0x0001e80000100a00 */
[----:B0-----:R-:W2:Y:S04]  /*78970*/  LDL.LU.64 R22, [R1+0x9a50] ;  /* 0x009a500001167983 */ /* 0x001ea80000300a00 */
[----:B------:R-:W2:Y:S04]  /*78980*/  LDL.LU.64 R20, [R1+0x9a48] ;  /* 0x009a480001147983 */ /* 0x000ea80000300a00 */
[----:B------:R-:W2:Y:S02]  /*78990*/  LDL.LU.64 R16, [R1+0x9a40] ;  /* 0x009a400001107983 */ /* 0x000ea40000300a00 */
        /* <DEDUP_REMOVED lines=35> */
[----:B--2---:R-:W-:Y:S11]  /*78bd0*/  HMMA.16816.F32.BF16 R20, R4, R16, R20 ;  /* 0x000000100414723c */ /* 0x004ff60000041814 */
[----:B------:R-:W-:Y:S11]  /*78be0*/  @!UPT UIADD3 URZ, URZ, URZ, URZ ;  /* 0x0000003f3f3ff290 */ /* 0x000ff6000fffe03f */
[----:B------:R-:W-:Y:S01]  /*78bf0*/  @!UPT UIADD3 URZ, URZ, URZ, URZ ;  /* 0x0000003f3f3ff290 */ /* 0x000fe2000fffe03f */
[----:B------:R0:W-:Y:S01]  /*78c00*/  STL.64 [R1+0x8d0], R20 ;  /* 0x0008d01401007387 */ /* 0x0001e20000100a00 */
[----:B------:R-:W-:-:S03]  /*78c10*/  IMAD.MOV.U32 R17, RZ, RZ, R22 ;  /* 0x000000ffff117224 */ /* 0x000fc600078e0016 */
[----:B0-----:R-:W2:Y:S01]  /*78c20*/  LDL.LU.64 R20, [R1+0x99c0] ;  /* 0x0099c00001147983 */ /* 0x001ea20000300a00 */
[----:B------:R-:W-:-:S05]  /*78c30*/  IMAD.MOV.U32 R16, RZ, RZ, R23 ;  /* 0x000000ffff107224 */ /* 0x000fca00078e0017 */
[----:B------:R0:W-:Y:S04]  /*78c40*/  STL.64 [R1+0x8810], R16 ;  /* 0x0088101001007387 */ /* 0x0001e80000100a00 */
[----:B0-----:R-:W3:Y:S04]  /*78c50*/  LDL.LU.64 R16, [R1+0x7c0] ;  /* 0x0007c00001107983 */ /* 0x001ee80000300a00 */
[----:B------:R-:W3:Y:S01]  /*78c60*/  LDL.LU.64 R18, [R1+0x7c8] ;  /* 0x0007c80001127983 */ /* 0x000ee20000300a00 */
[----:B--2---:R-:W-:Y:S01]  /*78c70*/  HMMA.16816.F32.BF16 R24, R4, R20, R24 ;  /* 0x000000140418723c */ /* 0x004fe20000041818 */
[----:B------:R-:W-:-:S02]  /*78c80*/  IMAD.MOV.U32 R28, RZ, RZ, R20 ;  /* 0x000000ffff1c7224 */ /* 0x000fc400078e0014 */
[----:B------:R-:W-:Y:S01]  /*78c90*/  IMAD.MOV.U32 R3, RZ, RZ, R21 ;  /* 0x000000ffff037224 */ /* 0x000fe200078e0015 */
[----:B---3--:R-:W-:Y:S04]  /*78ca0*/  STL.64 [R1+0x9918], R18 ;  /* 0x0099181201007387 */ /* 0x008fe80000100a00 */
[----:B------:R0:W-:Y:S04]  /*78cb0*/  STL.64 [R1+0x9910], R16 ;  /* 0x0099101001007387 */ /* 0x0001e80000100a00 */
[----:B0-----:R-:W2:Y:S04]  /*78cc0*/  LDL.LU R16, [R1+0x1a70] ;  /* 0x001a700001107983 */ /* 0x001ea80000300800 */
[----:B------:R-:W2:Y:S04]  /*78cd0*/  LDL.LU R17, [R1+0x1a74] ;  /* 0x001a740001117983 */ /* 0x000ea80000300800 */
[----:B------:R-:W2:Y:S04]  /*78ce0*/  LDL.LU R18, [R1+0x1a78] ;  /* 0x001a780001127983 */ /* 0x000ea80000300800 */
[----:B------:R-:W2:Y:S04]  /*78cf0*/  LDL.LU R19, [R1+0x1a7c] ;  /* 0x001a7c0001137983 */ /* 0x000ea80000300800 */
[----:B------:R0:W-:Y:S04]  /*78d00*/  STL.64 [R1+0x8c0], R24 ;  /* 0x0008c01801007387 */ /* 0x0001e80000100a00 */
[----:B------:R-:W-:Y:S04]  /*78d10*/  STL.64 [R1+0x8c8], R26 ;  /* 0x0008c81a01007387 */ /* 0x000fe80000100a00 */
[----:B0-----:R-:W3:Y:S04]  /*78d20*/  LDL.LU.64 R24, [R1+0x99b8] ;  /* 0x0099b80001187983 */ /* 0x001ee80000300a00 */
[----:B------:R-:W2:Y:S04]  /*78d30*/  LDL.LU.64 R22, [R1+0x99b0] ;  /* 0x0099b00001167983 */ /* 0x000ea80000300a00 */
[----:B------:R-:W4:Y:S04]  /*78d40*/  LDL.LU.64 R20, [R1+0x99a8] ;  /* 0x0099a80001147983 */ /* 0x000f280000300a00 */
[----:B------:R-:W-:Y:S04]  /*78d50*/  STL [R1+0x990c], R3 ;  /* 0x00990c0301007387 */ /* 0x000fe80000100800 */
[----:B------:R-:W-:Y:S01]  /*78d60*/  STL [R1+0x9908], R28 ;  /* 0x0099081c01007387 */ /* 0x000fe20000100800 */
[C---:B----4-:R-:W-:Y:S11]  /*78d70*/  HMMA.16816.F32.BF16 R12, R4.reuse, R20, R12 ;  /* 0x00000014040c723c */ /* 0x050ff6000004180c */
[----:B------:R-:W-:Y:S11]  /*78d80*/  @!UPT UIADD3 URZ, URZ, URZ, URZ ;  /* 0x0000003f3f3ff290 */ /* 0x000ff6000fffe03f */
[----:B------:R-:W-:Y:S01]  /*78d90*/  @!UPT UIADD3 URZ, URZ, URZ, URZ ;  /* 0x0000003f3f3ff290 */ /* 0x000fe2000fffe03f */
[----:B------:R0:W-:Y:S04]  /*78da0*/  STL.64 [R1+0x8b0], R12 ;  /* 0x0008b00c01007387 */ /* 0x0001e80000100a00 */
[----:B------:R-:W-:Y:S04]  /*78db0*/  STL.64 [R1+0x8b8], R14 ;  /* 0x0008b80e01007387 */ /* 0x000fe80000100a00 */
[----:B0-----:R-:W4:Y:S04]  /*78dc0*/  LDL.LU.64 R12, [R1+0x99a0] ;  /* 0x0099a000010c7983 */ /* 0x001f280000300a00 */
[----:B--2---:R-:W-:Y:S04]  /*78dd0*/  STL.64 [R1+0x9890], R22 ;  /* 0x0098901601007387 */ /* 0x004fe80000100a00 */
[----:B------:R0:W-:Y:S01]  /*78de0*/  STL.64 [R1+0x9888], R20 ;  /* 0x0098881401007387 */ /* 0x0001e20000100a00 */
[----:B----4-:R-:W-:Y:S01]  /*78df0*/  HMMA.16816.F32.BF16 R16, R4, R12, R16 ;  /* 0x0000000c0410723c */ /* 0x010fe20000041810 */
[----:B------:R-:W-:-:S02]  /*78e00*/  IMAD.MOV.U32 R3, RZ, RZ, R12 ;  /* 0x000000ffff037224 */ /* 0x000fc400078e000c */
[----:B------:R-:W-:Y:S11]  /*78e10*/  IMAD.MOV.U32 R28, RZ, RZ, R13 ;  /* 0x000000ffff1c7224 */ /* 0x000ff600078e000d */
[----:B------:R-:W-:Y:S09]  /*78e20*/  @!UPT UIADD3 URZ, URZ, URZ, URZ ;  /* 0x0000003f3f3ff290 */ /* 0x000ff2000fffe03f */
[----:B------:R-:W-:Y:S04]  /*78e30*/  STL.64 [R1+0x8a0], R16 ;  /* 0x0008a01001007387 */ /* 0x000fe80000100a00 */
[----:B------:R-:W-:Y:S04]  /*78e40*/  STL.64 [R1+0x8a8], R18 ;  /* 0x0008a81201007387 */ /* 0x000fe80000100a00 */
[----:B0-----:R-:W2:Y:S04]  /*78e50*/  LDL R20, [R1+0x1f0] ;  /* 0x0001f00001147983 */ /* 0x001ea80000100800 */
[----:B------:R-:W2:Y:S04]  /*78e60*/  LDL R21, [R1+0x1f4] ;  /* 0x0001f40001157983 */ /* 0x000ea80000100800 */
[----:B------:R-:W4:Y:S04]  /*78e70*/  LDL R22, [R1+0x1f8] ;  /* 0x0001f80001167983 */ /* 0x000f280000100800 */
[----:B------:R-:W4:Y:S04]  /*78e80*/  LDL R23, [R1+0x1fc] ;  /* 0x0001fc0001177983 */ /* 0x000f280000100800 */
[----:B------:R-:W2:Y:S04]  /*78e90*/  LDL.LU R12, [R1+0x1a50] ;  /* 0x001a5000010c7983 */ /* 0x000ea80000300800 */
[----:B------:R-:W2:Y:S04]  /*78ea0*/  LDL.LU R13, [R1+0x1a54] ;  /* 0x001a5400010d7983 */ /* 0x000ea80000300800 */
[----:B------:R-:W2:Y:S04]  /*78eb0*/  LDL.LU R14, [R1+0x1a58] ;  /* 0x001a5800010e7983 */ /* 0x000ea80000300800 */
[----:B------:R-:W2:Y:S04]  /*78ec0*/  LDL.LU R15, [R1+0x1a5c] ;  /* 0x001a5c00010f7983 */ /* 0x000ea80000300800 */
[----:B--2---:R-:W-:Y:S04]  /*78ed0*/  STL.64 [R1+0x9998], R14 ;  /* 0x0099980e01007387 */ /* 0x004fe80000100a00 */
[----:B------:R0:W-:Y:S04]  /*78ee0*/  STL.64 [R1+0x9990], R12 ;  /* 0x0099900c01007387 */ /* 0x0001e80000100a00 */
[----:B0-----:R-:W3:Y:S04]  /*78ef0*/  LDL.LU R12, [R1+0x1a60] ;  /* 0x001a6000010c7983 */ /* 0x001ee80000300800 */
[----:B------:R-:W3:Y:S04]  /*78f00*/  LDL.LU R13, [R1+0x1a64] ;  /* 0x001a6400010d7983 */ /* 0x000ee80000300800 */
[----:B------:R-:W3:Y:S04]  /*78f10*/  LDL.LU R14, [R1+0x1a68] ;  /* 0x001a6800010e7983 */ /* 0x000ee80000300800 */
[----:B------:R-:W3:Y:S04]  /*78f20*/  LDL.LU R15, [R1+0x1a6c] ;  /* 0x001a6c00010f7983 */ /* 0x000ee80000300800 */
[----:B------:R-:W2:Y:S04]  /*78f30*/  LDL.LU.64 R16, [R1+0x730] ;  /* 0x0007300001107983 */ /* 0x000ea80000300a00 */
[----:B----4-:R-:W-:Y:S04]  /*78f40*/  STL.64 [R1+0x9940], R22 ;  /* 0x0099401601007387 */ /* 0x010fe80000100a00 */
[----:B------:R0:W-:Y:S04]  /*78f50*/  STL.64 [R1+0x9938], R20 ;  /* 0x0099381401007387 */ /* 0x0001e80000100a00 */
[----:B0-----:R-:W4:Y:S04]  /*78f60*/  LDL.LU.64 R20, [R1+0x6f0] ;  /* 0x0006f00001147983 */ /* 0x001f280000300a00 */
[----:B----4-:R0:W-:Y:S04]  /*78f70*/  STL.64 [R1+0x9950], R20 ;  /* 0x0099501401007387 */ /* 0x0101e80000100a00 */
[----:B0-----:R-:W4:Y:S01]  /*78f80*/  LDL.LU.64 R20, [R1+0x700] ;  /* 0x0007000001147983 */ /* 0x001f220000300a00 */
[----:B---3--:R-:W-:Y:S03]  /*78f90*/  HMMA.16816.F32.BF16 R12, R4, R24, R12 ;  /* 0x00000018040c723c */ /* 0x008fe6000004180c */
[----:B----4-:R0:W-:Y:S04]  /*78fa0*/  STL.64 [R1+0x9968], R20 ;  /* 0x0099681401007387 */ /* 0x0101e80000100a00 */
[----:B0-----:R-:W3:Y:S04]  /*78fb0*/  LDL.LU R20, [R1+0x1a30] ;  /* 0x001a300001147983 */ /* 0x001ee80000300800 */
[----:B------:R-:W3:Y:S04]  /*78fc0*/  LDL.LU R21, [R1+0x1a34] ;  /* 0x001a340001157983 */ /* 0x000ee80000300800 */
[----:B------:R-:W4:Y:S04]  /*78fd0*/  LDL.LU R22, [R1+0x1a38] ;  /* 0x001a380001167983 */ /* 0x000f280000300800 */
[----:B------:R-:W4:Y:S05]  /*78fe0*/  LDL.LU R23, [R1+0x1a3c] ;  /* 0x001a3c0001177983 */ /* 0x000f2a0000300800 */
[----:B------:R-:W-:-:S02]  /*78ff0*/  IMAD.MOV.U32 R26, RZ, RZ, R14 ;  /* 0x000000ffff1a7224 */ /* 0x000fc400078e000e */
[----:B------:R-:W-:Y:S02]  /*79000*/  IMAD.MOV.U32 R27, RZ, RZ, R15 ;  /* 0x000000ffff1b7224 */ /* 0x000fe400078e000f */
[----:B------:R-:W-:Y:S02]  /*79010*/  IMAD.MOV.U32 R11, RZ, RZ, R24 ;  /* 0x000000ffff0b7224 */ /* 0x000fe400078e0018 */
[----:B------:R-:W-:Y:S01]  /*79020*/  IMAD.MOV.U32 R10, RZ, RZ, R25 ;  /* 0x000000ffff0a7224 */ /* 0x000fe200078e0019 */
[----:B----4-:R-:W-:Y:S04]  /*79030*/  STL.64 [R1+0x9978], R22 ;  /* 0x0099781601007387 */ /* 0x010fe80000100a00 */
[----:B---3--:R0:W-:Y:S04]  /*79040*/  STL.64 [R1+0x9970], R20 ;  /* 0x0099701401007387 */ /* 0x0081e80000100a00 */
[----:B0-----:R-:W3:Y:S04]  /*79050*/  LDL.LU R20, [R1+0x1a40] ;  /* 0x001a400001147983 */ /* 0x001ee80000300800 */
[----:B------:R-:W3:Y:S04]  /*79060*/  LDL.LU R21, [R1+0x1a44] ;  /* 0x001a440001157983 */ /* 0x000ee80000300800 */
[----:B------:R-:W3:Y:S04]  /*79070*/  LDL.LU R22, [R1+0x1a48] ;  /* 0x001a480001167983 */ /* 0x000ee80000300800 */
[----:B------:R-:W3:Y:S04]  /*79080*/  LDL.LU R23, [R1+0x1a4c] ;  /* 0x001a4c0001177983 */ /* 0x000ee80000300800 */
[----:B------:R0:W-:Y:S04]  /*79090*/  STL.64 [R1+0x890], R12 ;  /* 0x0008900c01007387 */ /* 0x0001e80000100a00 */
[----:B------:R-:W2:Y:S04]  /*790a0*/  LDL.LU.64 R14, [R1+0x9998] ;  /* 0x00999800010e7983 */ /* 0x000ea80000300a00 */
[----:B0-----:R-:W2:Y:S04]  /*790b0*/  LDL.LU.64 R12, [R1+0x9990] ;  /* 0x00999000010c7983 */ /* 0x001ea80000300a00 */
[----:B------:R-:W-:Y:S04]  /*790c0*/  STL.64 [R1+0x9988], R10 ;  /* 0x0099880a01007387 */ /* 0x000fe80000100a00 */
[----:B------:R0:W-:Y:S04]  /*790d0*/  STL.64 [R1+0x9980], R8 ;  /* 0x0099800801007387 */ /* 0x0001e80000100a00 */
[----:B0-----:R-:W3:Y:S04]  /*790e0*/  LDL.LU.64 R8, [R1+0x720] ;  /* 0x0007200001087983 */ /* 0x001ee80000300a00 */
[----:B------:R0:W-:Y:S04]  /*790f0*/  STL.64 [R1+0x9948], R26 ;  /* 0x0099481a01007387 */ /* 0x0001e80000100a00 */
[----:B------:R-:W4:Y:S04]  /*79100*/  LDL.LU R24, [R1+0x1a10] ;  /* 0x001a100001187983 */ /* 0x000f280000300800 */
[----:B------:R-:W4:Y:S04]  /*79110*/  LDL.LU R25, [R1+0x1a14] ;  /* 0x001a140001197983 */ /* 0x000f280000300800 */
[----:B0-----:R-:W3:Y:S04]  /*79120*/  LDL.LU R26, [R1+0x1a18] ;  /* 0x001a1800011a7983 */ /* 0x001ee80000300800 */
[----:B------:R-:W3:Y:S01]  /*79130*/  LDL.LU R27, [R1+0x1a1c] ;  /* 0x001a1c00011b7983 */ /* 0x000ee20000300800 */
[----:B--2---:R-:W-:Y:S03]  /*79140*/  HMMA.16816.F32.BF16 R12, R4, R16, R12 ;  /* 0x00000010040c723c */ /* 0x004fe6000004180c */
[----:B---3--:R-:W-:Y:S04]  /*79150*/  STL.64 [R1+0x9960], R26 ;  /* 0x0099601a01007387 */ /* 0x008fe80000100a00 */
[----:B----4-:R0:W-:Y:S04]  /*79160*/  STL.64 [R1+0x9958], R24 ;  /* 0x0099581801007387 */ /* 0x0101e80000100a00 */
[----:B0-----:R-:W2:Y:S04]  /*79170*/  LDL.LU R24, [R1+0x1a20] ;  /* 0x001a200001187983 */ /* 0x001ea80000300800 */
[----:B------:R-:W2:Y:S04]  /*79180*/  LDL.LU R25, [R1+0x1a24] ;  /* 0x001a240001197983 */ /* 0x000ea80000300800 */
[----:B------:R-:W2:Y:S04]  /*79190*/  LDL.LU R26, [R1+0x1a28] ;  /* 0x001a2800011a7983 */ /* 0x000ea80000300800 */
[----:B------:R-:W2:Y:S04]  /*791a0*/  LDL.LU R27, [R1+0x1a2c] ;  /* 0x001a2c00011b7983 */ /* 0x000ea80000300800 */
[----:B------:R0:W-:Y:S04]  /*791b0*/  STL.64 [R1+0x880], R12 ;  /* 0x0008800c01007387 */ /* 0x0001e80000100a00 */
[----:B------:R1:W-:Y:S01]  /*791c0*/  STL.64 [R1+0x888], R14 ;  /* 0x0008880e01007387 */ /* 0x0003e20000100a00 */
[----:B0-----:R-:W-:-:S02]  /*791d0*/  IMAD.MOV.U32 R12, RZ, RZ, R16 ;  /* 0x000000ffff0c7224 */ /* 0x001fc400078e0010 */
[----:B------:R-:W-:Y:S01]  /*791e0*/  IMAD.MOV.U32 R13, RZ, RZ, R17 ;  /* 0x000000ffff0d7224 */ /* 0x000fe200078e0011 */
[----:B------:R-:W3:Y:S04]  /*791f0*/  LDL.LU R16, [R1+0x1590] ;  /* 0x0015900001107983 */ /* 0x000ee80000300800 */
[----:B------:R-:W3:Y:S04]  /*79200*/  LDL.LU R17, [R1+0x1594] ;  /* 0x0015940001117983 */ /* 0x000ee80000300800 */
[----:B------:R-:W4:Y:S04]  /*79210*/  LDL.LU R18, [R1+0x1598] ;  /* 0x0015980001127983 */ /* 0x000f280000300800 */
[----:B------:R-:W4:Y:S01]  /*79220*/  LDL.LU R19, [R1+0x159c] ;  /* 0x00159c0001137983 */ /* 0x000f220000300800 */
[----:B------:R-:W-:Y:S11]  /*79230*/  HMMA.16816.F32.BF16 R20, R4, R8, R20 ;  /* 0x000000080414723c */ /* 0x000ff60000041814 */
[----:B------:R-:W-:Y:S11]  /*79240*/  @!UPT UIADD3 URZ, URZ, URZ, URZ ;  /* 0x0000003f3f3ff290 */ /* 0x000ff6000fffe03f */
[----:B------:R-:W-:Y:S02]  /*79250*/  @!UPT UIADD3 URZ, URZ, URZ, URZ ;  /* 0x0000003f3f3ff290 */ /* 0x000fe4000fffe03f */
[----:B-1----:R-:W-:Y:S01]  /*79260*/  IMAD.MOV.U32 R15, RZ, RZ, R23 ;  /* 0x000000ffff0f7224 */ /* 0x002fe200078e0017 */
[----:B----4-:R-:W-:Y:S04]  /*79270*/  STL.64 [R1+0x9928], R18 ;  /* 0x0099281201007387 */ /* 0x010fe80000100a00 */
[----:B---3--:R0:W-:Y:S04]  /*79280*/  STL.64 [R1+0x9920], R16 ;  /* 0x0099201001007387 */ /* 0x0081e80000100a00 */
[----:B------:R-:W3:Y:S01]  /*79290*/  LDL.LU.64 R10, [R1+0x9988] ;  /* 0x00998800010a7983 */ /* 0x000ee20000300a00 */
[----:B0-----:R-:W-:-:S02]  /*792a0*/  IMAD.MOV.U32 R16, RZ, RZ, R2 ;  /* 0x000000ffff107224 */ /* 0x001fc400078e0002 */
[----:B------:R-:W-:Y:S02]  /*792b0*/  IMAD.MOV.U32 R17, RZ, RZ, R0 ;  /* 0x000000ffff117224 */ /* 0x000fe400078e0000 */
[----:B------:R-:W-:Y:S02]  /*792c0*/  IMAD.MOV.U32 R2, RZ, RZ, R8 ;  /* 0x000000ffff027224 */ /* 0x000fe400078e0008 */
[----:B------:R-:W-:Y:S02]  /*792d0*/  IMAD.MOV.U32 R0, RZ, RZ, R9 ;  /* 0x000000ffff007224 */ /* 0x000fe400078e0009 */
[----:B------:R-:W4:Y:S04]  /*792e0*/  LDL.LU.64 R8, [R1+0x9980] ;  /* 0x0099800001087983 */ /* 0x000f280000300a00 */
[----:B------:R-:W-:Y:S04]  /*792f0*/  STL.64 [R1+0x870], R20 ;  /* 0x0008701401007387 */ /* 0x000fe80000100a00 */
[----:B------:R0:W-:Y:S04]  /*79300*/  STL [R1+0x878], R22 ;  /* 0x0008781601007387 */ /* 0x0001e80000100800 */
[----:B0-----:R-:W4:Y:S04]  /*79310*/  LDL.LU.64 R22, [R1+0x9978] ;  /* 0x0099780001167983 */ /* 0x001f280000300a00 */
        /* <DEDUP_REMOVED lines=8> */
[----:B0-----:R-:W2:Y:S04]  /*793a0*/  LDL.LU.64 R20, [R1+0x9968] ;  /* 0x0099680001147983 */ /* 0x001ea80000300a00 */
[----:B------:R0:W-:Y:S04]  /*793b0*/  STL.64 [R1+0x9850], R8 ;  /* 0x0098500801007387 */ /* 0x0001e80000100a00 */
[----:B---3--:R1:W-:Y:S04]  /*793c0*/  STL.64 [R1+0x9930], R10 ;  /* 0x0099300a01007387 */ /* 0x0083e80000100a00 */
[----:B0-----:R-:W3:Y:S04]  /*793d0*/  LDL.LU R8, [R1+0x15a0] ;  /* 0x0015a00001087983 */ /* 0x001ee80000300800 */
[----:B------:R-:W3:Y:S04]  /*793e0*/  LDL.LU R9, [R1+0x15a4] ;  /* 0x0015a40001097983 */ /* 0x000ee80000300800 */
[----:B-1----:R-:W3:Y:S04]  /*793f0*/  LDL.LU R10, [R1+0x15a8] ;  /* 0x0015a800010a7983 */ /* 0x002ee80000300800 */
[----:B------:R-:W3:Y:S01]  /*79400*/  LDL.LU R11, [R1+0x15ac] ;  /* 0x0015ac00010b7983 */ /* 0x000ee20000300800 */
        /* <DEDUP_REMOVED lines=8> */
[----:B------:R-:W2:Y:S02]  /*79490*/  LDL.LU.64 R20, [R1+0x9950] ;  /* 0x0099500001147983 */ /* 0x000ea40000300a00 */
[----:B--2---:R-:W-:Y:S02]  /*794a0*/  HMMA.16816.F32.BF16 R4, R4, R20, R24 ;  /* 0x000000140404723c */ /* 0x004fe40000041818 */
[----:B------:R-:W2:Y:S01]  /*794b0*/  LDL.LU.64 R26, [R1+0x9948] ;  /* 0x00994800011a7983 */ /* 0x000ea20000300a00 */
[----:B------:R-:W-:-:S02]  /*794c0*/  IMAD.MOV.U32 R2, RZ, RZ, R20 ;  /* 0x000000ffff027224 */ /* 0x000fc400078e0014 */
[----:B------:R-:W-:Y:S01]  /*794d0*/  IMAD.MOV.U32 R29, RZ, RZ, R21 ;  /* 0x000000ffff1d7224 */ /* 0x000fe200078e0015 */
[----:B------:R-:W3:Y:S04]  /*794e0*/  LDL.LU.64 R22, [R1+0x9940] ;  /* 0x0099400001167983 */ /* 0x000ee80000300a00 */
[----:B------:R-:W3:Y:S11]  /*794f0*/  LDL.LU.64 R20, [R1+0x9938] ;  /* 0x0099380001147983 */ /* 0x000ef60000300a00 */
[----:B------:R-:W-:Y:S02]  /*79500*/  @!UPT UIADD3 URZ, URZ, URZ, URZ ;  /* 0x0000003f3f3ff290 */ /* 0x000fe4000fffe03f */
[----:B------:R0:W-:Y:S01]  /*79510*/  STL.64 [R1+0x840], R4 ;  /* 0x0008400401007387 */ /* 0x0001e20000100a00 */
[----:B------:R-:W-:Y:S02]  /*79520*/  IMAD.MOV.U32 R25, RZ, RZ, R6 ;  /* 0x000000ffff197224 */ /* 0x000fe400078e0006 */
[----:B------:R-:W-:Y:S02]  /*79530*/  IMAD.MOV.U32 R24, RZ, RZ, R7 ;  /* 0x000000ffff187224 */ /* 0x000fe400078e0007 */
[----:B------:R-:W4:Y:S04]  /*79540*/  LDL.64 R6, [R1+0x6e8] ;  /* 0x0006e80001067983 */ /* 0x000f280000100a00 */
[----:B0-----:R-:W2:Y:S04]  /*79550*/  LDL.64 R4, [R1+0x6e0] ;  /* 0x0006e00001047983 */ /* 0x001ea80000100a00 */
[----:B----4-:R-:W-:Y:S04]  /*79560*/  STL.64 [R1+0x9818], R6 ;  /* 0x0098180601007387 */ /* 0x010fe80000100a00 */
[----:B--2---:R0:W-:Y:S04]  /*79570*/  STL.64 [R1+0x9810], R4 ;  /* 0x0098100401007387 */ /* 0x0041e80000100a00 */
[----:B0-----:R-:W2:Y:S04]  /*79580*/  LDL.LU R4, [R1+0x1580] ;  /* 0x0015800001047983 */ /* 0x001ea80000300800 */
[----:B------:R-:W2:Y:S04]  /*79590*/  LDL.LU R5, [R1+0x1584] ;  /* 0x0015840001057983 */ /* 0x000ea80000300800 */
[----:B------:R-:W2:Y:S04]  /*795a0*/  LDL.LU R6, [R1+0x1588] ;  /* 0x0015880001067983 */ /* 0x000ea80000300800 */
[----:B------:R-:W2:Y:S04]  /*795b0*/  LDL.LU R7, [R1+0x158c] ;  /* 0x00158c0001077983 */ /* 0x000ea80000300800 */
[----:B------:R0:W-:Y:S04]  /*795c0*/  STL.64 [R1+0x87b0], R24 ;  /* 0x0087b01801007387 */ /* 0x0001e80000100a00 */
[----:B------:R1:W-:Y:S04]  /*795d0*/  STL.64 [R1+0x87d0], R26 ;  /* 0x0087d01a01007387 */ /* 0x0003e80000100a00 */
[----:B0-----:R-:W4:Y:S04]  /*795e0*/  LDL.LU.64 R24, [R1+0x780] ;  /* 0x0007800001187983 */ /* 0x001f280000300a00 */
[----:B-1----:R-:W2:Y:S01]  /*795f0*/  LDL.LU.64 R26, [R1+0x788] ;  /* 0x00078800011a7983 */ /* 0x002ea20000300a00 */
[C---:B---3--:R-:W-:Y:S03]  /*79600*/  HMMA.16816.F32.BF16 R16, R20.reuse, R16, R8 ;  /* 0x000000101410723c */ /* 0x048fe60000041808 */
[----:B--2---:R-:W-:Y:S04]  /*79610*/  STL.64 [R1+0x98c0], R26 ;  /* 0x0098c01a01007387 */ /* 0x004fe80000100a00 */
[----:B----4-:R0:W-:Y:S04]  /*79620*/  STL.64 [R1+0x98b8], R24 ;  /* 0x0098b81801007387 */ /* 0x0101e80000100a00 */
[----:B0-----:R-:W2:Y:S04]  /*79630*/  LDL.LU R24, [R1+0x7d0] ;  /* 0x0007d00001187983 */ /* 0x001ea80000300800 */
[----:B------:R-:W2:Y:S04]  /*79640*/  LDL.LU R25, [R1+0x7d4] ;  /* 0x0007d40001197983 */ /* 0x000ea80000300800 */
[----:B------:R-:W3:Y:S04]  /*79650*/  LDL.LU.64 R10, [R1+0x9930] ;  /* 0x00993000010a7983 */ /* 0x000ee80000300a00 */
[----:B------:R-:W-:Y:S04]  /*79660*/  STL.64 [R1+0x830], R16 ;  /* 0x0008301001007387 */ /* 0x000fe80000100a00 */
[----:B------:R0:W-:Y:S04]  /*79670*/  STL.64 [R1+0x838], R18 ;  /* 0x0008381201007387 */ /* 0x0001e80000100a00 */
[----:B0-----:R-:W2:Y:S04]  /*79680*/  LDL.LU.64 R18, [R1+0x9928] ;  /* 0x0099280001127983 */ /* 0x001ea80000300a00 */
[----:B------:R-:W2:Y:S02]  /*79690*/  LDL.LU.64 R16, [R1+0x9920] ;  /* 0x0099200001107983 */ /* 0x000ea40000300a00 */
[C---:B--2---:R-:W-:Y:S02]  /*796a0*/  HMMA.16816.F32.BF16 R24, R20.reuse, R24, R16 ;  /* 0x000000181418723c */ /* 0x044fe40000041810 */
[----:B------:R-:W2:Y:S04]  /*796b0*/  LDL.LU.64 R18, [R1+0x9918] ;  /* 0x0099180001127983 */ /* 0x000ea80000300a00 */
[----:B------:R-:W4:Y:S11]  /*796c0*/  LDL.LU.64 R16, [R1+0x9910] ;  /* 0x0099100001107983 */ /* 0x000f360000300a00 */
[----:B------:R-:W-:Y:S06]  /*796d0*/  @!UPT UIADD3 URZ, URZ, URZ, URZ ;  /* 0x0000003f3f3ff290 */ /* 0x000fec000fffe03f */
[----:B------:R-:W-:Y:S04]  /*796e0*/  STL.64 [R1+0x820], R24 ;  /* 0x0008201801007387 */ /* 0x000fe80000100a00 */
[----:B------:R-:W-:Y:S01]  /*796f0*/  STL.64 [R1+0x828], R26 ;  /* 0x0008281a01007387 */ /* 0x000fe20000100a00 */
[----:B----4-:R-:W-:Y:S11]  /*79700*/  HMMA.16816.F32.BF16 R4, R20, R16, R4 ;  /* 0x000000101404723c */ /* 0x010ff60000041804 */
[----:B------:R-:W-:Y:S11]  /*79710*/  @!UPT UIADD3 URZ, URZ, URZ, URZ ;  /* 0x0000003f3f3ff290 */ /* 0x000ff6000fffe03f */
[----:B------:R-:W-:Y:S01]  /*79720*/  @!UPT UIADD3 URZ, URZ, URZ, URZ ;  /* 0x0000003f3f3ff290 */ /* 0x000fe2000fffe03f */
[----:B------:R-:W-:Y:S04]  /*79730*/  STL.64 [R1+0x810], R4 ;  /* 0x0008100401007387 */ /* 0x000fe80000100a00 */
[----:B------:R-:W-:Y:S04]  /*79740*/  STL.64 [R1+0x818], R6 ;  /* 0x0008180601007387 */ /* 0x000fe80000100a00 */
[----:B------:R3:W-:Y:S04]  /*79750*/  STL.64 [R1+0x9858], R12 ;  /* 0x0098580c01007387 */ /* 0x0007e80000100a00 */
[----:B------:R-:W4:Y:S04]  /*79760*/  LDL.LU R8, [R1+0x1390] ;  /* 0x0013900001087983 */ /* 0x000f280000300800 */
[----:B------:R-:W4:Y:S01]  /*79770*/  LDL.LU R9, [R1+0x1394] ;  /* 0x0013940001097983 */ /* 0x000f220000300800 */
[----:B---3--:R-:W-:-:S02]  /*79780*/  IMAD.MOV.U32 R13, RZ, RZ, R10 ;  /* 0x000000ffff0d7224 */ /* 0x008fc400078e000a */
[----:B------:R-:W-:Y:S01]  /*79790*/  IMAD.MOV.U32 R12, RZ, RZ, R11 ;  /* 0x000000ffff0c7224 */ /* 0x000fe200078e000b */
[----:B------:R-:W3:Y:S04]  /*797a0*/  LDL.LU R10, [R1+0x1398] ;  /* 0x00139800010a7983 */ /* 0x000ee80000300800 */
[----:B------:R-:W3:Y:S04]  /*797b0*/  LDL.LU R11, [R1+0x139c] ;  /* 0x00139c00010b7983 */ /* 0x000ee80000300800 */
[----:B------:R-:W2:Y:S04]  /*797c0*/  LDL.LU R4, [R1+0x13b0] ;  /* 0x0013b00001047983 */ /* 0x000ea80000300800 */
[----:B------:R-:W2:Y:S04]  /*797d0*/  LDL.LU R5, [R1+0x13b4] ;  /* 0x0013b40001057983 */ /* 0x000ea80000300800 */
[----:B------:R-:W2:Y:S04]  /*797e0*/  LDL.LU R6, [R1+0x13b8] ;  /* 0x0013b80001067983 */ /* 0x000ea80000300800 */
[----:B------:R-:W2:Y:S04]  /*797f0*/  LDL.LU R7, [R1+0x13bc] ;  /* 0x0013bc0001077983 */ /* 0x000ea80000300800 */
[----:B--2---:R-:W-:Y:S04]  /*79800*/  STL.64 [R1+0x98d0], R6 ;  /* 0x0098d00601007387 */ /* 0x004fe80000100a00 */
[----:B------:R-:W-:Y:S04]  /*79810*/  STL.64 [R1+0x98c8], R4 ;  /* 0x0098c80401007387 */ /* 0x000fe80000100a00 */
[----:B------:R-:W2:Y:S04]  /*79820*/  LDL.LU R24, [R1+0x790] ;  /* 0x0007900001187983 */ /* 0x000ea80000300800 */
[----:B------:R-:W2:Y:S04]  /*79830*/  LDL.LU R25, [R1+0x794] ;  /* 0x0007940001197983 */ /* 0x000ea80000300800 */
[----:B--2---:R0:W-:Y:S04]  /*79840*/  STL.64 [R1+0x98d8], R24 ;  /* 0x0098d81801007387 */ /* 0x0041e80000100a00 */
[----:B0-----:R-:W2:Y:S04]  /*79850*/  LDL.LU R24, [R1+0x7a0] ;  /* 0x0007a00001187983 */ /* 0x001ea80000300800 */
[----:B------:R-:W2:Y:S04]  /*79860*/  LDL.LU R25, [R1+0x7a4] ;  /* 0x0007a40001197983 */ /* 0x000ea80000300800 */
[----:B--2---:R0:W-:Y:S04]  /*79870*/  STL.64 [R1+0x98f0], R24 ;  /* 0x0098f01801007387 */ /* 0x0041e80000100a00 */
[----:B------:R-:W2:Y:S04]  /*79880*/  LDL.LU R4, [R1+0x13c0] ;  /* 0x0013c00001047983 */ /* 0x000ea80000300800 */
[----:B------:R-:W2:Y:S04]  /*79890*/  LDL.LU R5, [R1+0x13c4] ;  /* 0x0013c40001057983 */ /* 0x000ea80000300800 */
[----:B------:R-:W2:Y:S04]  /*798a0*/  LDL.LU R6, [R1+0x13c8] ;  /* 0x0013c80001067983 */ /* 0x000ea80000300800 */
[----:B------:R-:W2:Y:S04]  /*798b0*/  LDL.LU R7, [R1+0x13cc] ;  /* 0x0013cc0001077983 */ /* 0x000ea80000300800 */
[----:B0-----:R-:W3:Y:S04]  /*798c0*/  LDL.LU R24, [R1+0x7b0] ;  /* 0x0007b00001187983 */ /* 0x001ee80000300800 */
[----:B------:R-:W3:Y:S04]  /*798d0*/  LDL.LU R25, [R1+0x7b4] ;  /* 0x0007b40001197983 */ /* 0x000ee80000300800 */
        /* <DEDUP_REMOVED lines=12> */
[----:B---3--:R-:W-:Y:S04]  /*799a0*/  STL.64 [R1+0x98b0], R10 ;  /* 0x0098b00a01007387 */ /* 0x008fe80000100a00 */
[----:B----4-:R0:W-:Y:S04]  /*799b0*/  STL.64 [R1+0x98a8], R8 ;  /* 0x0098a80801007387 */ /* 0x0101e80000100a00 */
[----:B0-----:R-:W2:Y:S04]  /*799c0*/  LDL.LU.64 R8, [R1+0x1f0] ;  /* 0x0001f00001087983 */ /* 0x001ea80000300a00 */
[----:B------:R-:W2:Y:S04]  /*799d0*/  LDL.LU.64 R10, [R1+0x1f8] ;  /* 0x0001f800010a7983 */ /* 0x000ea80000300a00 */
[----:B------:R-:W3:Y:S04]  /*799e0*/  LDL.LU R20, [R1+0x13a0] ;  /* 0x0013a00001147983 */ /* 0x000ee80000300800 */
[----:B------:R-:W3:Y:S04]  /*799f0*/  LDL.LU R21, [R1+0x13a4] ;  /* 0x0013a40001157983 */ /* 0x000ee80000300800 */
[----:B------:R-:W3:Y:S04]  /*79a00*/  LDL.LU R22, [R1+0x13a8] ;  /* 0x0013a80001167983 */ /* 0x000ee80000300800 */
[----:B------:R-:W3:Y:S04]  /*79a10*/  LDL.LU R23, [R1+0x13ac] ;  /* 0x0013ac0001177983 */ /* 0x000ee80000300800 */
[----:B------:R-:W-:Y:S04]  /*79a20*/  STL.64 [R1+0x9870], R12 ;  /* 0x0098700c01007387 */ /* 0x000fe80000100a00 */
[----:B------:R0:W-:Y:S04]  /*79a30*/  STL.64 [R1+0x9808], R18 ;  /* 0x0098081201007387 */ /* 0x0001e80000100a00 */
[----:B------:R-:W4:Y:S04]  /*79a40*/  LDL.LU R16, [R1+0xc20] ;  /* 0x000c200001107983 */ /* 0x000f280000300800 */
[----:B------:R-:W4:Y:S04]  /*79a50*/  LDL.LU R17, [R1+0xc24] ;  /* 0x000c240001117983 */ /* 0x000f280000300800 */
[----:B0-----:R-:W2:Y:S04]  /*79a60*/  LDL.LU R18, [R1+0xc28] ;  /* 0x000c280001127983 */ /* 0x001ea80000300800 */
[----:B------:R-:W2:Y:S01]  /*79a70*/  LDL.LU R19, [R1+0xc2c] ;  /* 0x000c2c0001137983 */ /* 0x000ea20000300800 */
[----:B------:R-:W-:-:S02]  /*79a80*/  IMAD.MOV.U32 R12, RZ, RZ, R3 ;  /* 0x000000ffff0c7224 */ /* 0x000fc400078e0003 */
[----:B------:R-:W-:Y:S01]  /*79a90*/  IMAD.MOV.U32 R13, RZ, RZ, R28 ;  /* 0x000000ffff0d7224 */ /* 0x000fe200078e001c */
[----:B------:R-:W3:Y:S04]  /*79aa0*/  LDL.LU R3, [R1+0x990c] ;  /* 0x00990c0001037983 */ /* 0x000ee80000300800 */
[----:B------:R-:W3:Y:S04]  /*79ab0*/  LDL.LU R28, [R1+0x9908] ;  /* 0x00990800011c7983 */ /* 0x000ee80000300800 */
[----:B--2---:R-:W-:Y:S04]  /*79ac0*/  STL.64 [R1+0x9868], R18 ;  /* 0x0098681201007387 */ /* 0x004fe80000100a00 */
[----:B----4-:R0:W-:Y:S04]  /*79ad0*/  STL.64 [R1+0x9860], R16 ;  /* 0x0098601001007387 */ /* 0x0101e80000100a00 */
[----:B0-----:R-:W2:Y:S04]  /*79ae0*/  LDL.LU R16, [R1+0xbf0] ;  /* 0x000bf00001107983 */ /* 0x001ea80000300800 */
[----:B------:R-:W2:Y:S04]  /*79af0*/  LDL.LU R17, [R1+0xbf4] ;  /* 0x000bf40001117983 */ /* 0x000ea80000300800 */
[----:B------:R-:W4:Y:S04]  /*79b00*/  LDL.LU R18, [R1+0xbf8] ;  /* 0x000bf80001127983 */ /* 0x000f280000300800 */
[----:B------:R-:W4:Y:S01]  /*79b10*/  LDL.LU R19, [R1+0xbfc] ;  /* 0x000bfc0001137983 */ /* 0x000f220000300800 */
[C---:B------:R-:W-:Y:S03]  /*79b20*/  HMMA.16816.F32.BF16 R24, R8.reuse, R24, R4 ;  /* 0x000000180818723c */ /* 0x040fe60000041804 */
[----:B----4-:R-:W-:Y:S04]  /*79b30*/  STL.64 [R1+0x9880], R18 ;  /* 0x0098801201007387 */ /* 0x010fe80000100a00 */
[----:B--2---:R0:W-:Y:S04]  /*79b40*/  STL.64 [R1+0x9878], R16 ;  /* 0x0098781001007387 */ /* 0x0041e80000100a00 */
[----:B0-----:R-:W2:Y:S04]  /*79b50*/  LDL.LU R16, [R1+0x1380] ;  /* 0x0013800001107983 */ /* 0x001ea80000300800 */
[----:B------:R-:W2:Y:S04]  /*79b60*/  LDL.LU R17, [R1+0x1384] ;  /* 0x0013840001117983 */ /* 0x000ea80000300800 */
[----:B------:R-:W2:Y:S04]  /*79b70*/  LDL.LU R18, [R1+0x1388] ;  /* 0x0013880001127983 */ /* 0x000ea80000300800 */
[----:B------:R-:W2:Y:S04]  /*79b80*/  LDL.LU R19, [R1+0x138c] ;  /* 0x00138c0001137983 */ /* 0x000ea80000300800 */
[----:B------:R-:W4:Y:S04]  /*79b90*/  LDL.LU.64 R6, [R1+0x9900] ;  /* 0x0099000001067983 */ /* 0x000f280000300a00 */
[----:B------:R-:W4:Y:S04]  /*79ba0*/  LDL.LU.64 R4, [R1+0x98f8] ;  /* 0x0098f80001047983 */ /* 0x000f280000300a00 */
[----:B------:R0:W-:Y:S04]  /*79bb0*/  STL.64 [R1+0x800], R24 ;  /* 0x0008001801007387 */ /* 0x0001e80000100a00 */
[----:B------:R4:W-:Y:S04]  /*79bc0*/  STL.64 [R1+0x808], R26 ;  /* 0x0008081a01007387 */ /* 0x0009e80000100a00 */
[----:B0-----:R-:W4:Y:S02]  /*79bd0*/  LDL.LU.64 R24, [R1+0x98f0] ;  /* 0x0098f00001187983 */ /* 0x001f240000300a00 */
[C---:B----4-:R-:W-:Y:S02]  /*79be0*/  HMMA.16816.F32.BF16 R24, R8.reuse, R24, R4 ;  /* 0x000000180818723c */ /* 0x050fe40000041804 */
[----:B------:R-:W4:Y:S04]  /*79bf0*/  LDL.LU.64 R6, [R1+0x98e8] ;  /* 0x0098e80001067983 */ /* 0x000f280000300a00 */
[----:B------:R-:W4:Y:S11]  /*79c00*/  LDL.LU.64 R4, [R1+0x98e0] ;  /* 0x0098e00001047983 */ /* 0x000f360000300a00 */
[----:B------:R-:W-:Y:S06]  /*79c10*/  @!UPT UIADD3 URZ, URZ, URZ, URZ ;  /* 0x0000003f3f3ff290 */ /* 0x000fec000fffe03f */
[----:B------:R0:W-:Y:S04]  /*79c20*/  STL.64 [R1+0x7f0], R24 ;  /* 0x0007f01801007387 */ /* 0x0001e80000100a00 */
[----:B------:R4:W-:Y:S04]  /*79c30*/  STL.64 [R1+0x7f8], R26 ;  /* 0x0007f81a01007387 */ /* 0x0009e80000100a00 */
[----:B0-----:R-:W4:Y:S02]  /*79c40*/  LDL.LU.64 R24, [R1+0x98d8] ;  /* 0x0098d80001187983 */ /* 0x001f240000300a00 */
[C---:B----4-:R-:W-:Y:S02]  /*79c50*/  HMMA.16816.F32.BF16 R24, R8.reuse, R24, R4 ;  /* 0x000000180818723c */ /* 0x050fe40000041804 */
[----:B------:R-:W4:Y:S04]  /*79c60*/  LDL.LU.64 R6, [R1+0x98d0] ;  /* 0x0098d00001067983 */ /* 0x000f280000300a00 */
[----:B------:R-:W4:Y:S11]  /*79c70*/  LDL.LU.64 R4, [R1+0x98c8] ;  /* 0x0098c80001047983 */ /* 0x000f360000300a00 */
[----:B------:R-:W-:Y:S06]  /*79c80*/  @!UPT UIADD3 URZ, URZ, URZ, URZ ;  /* 0x0000003f3f3ff290 */ /* 0x000fec000fffe03f */
[----:B------:R-:W-:Y:S04]  /*79c90*/  STL.64 [R1+0x500], R24 ;  /* 0x0005001801007387 */ /* 0x000fe80000100a00 */
[----:B------:R0:W-:Y:S04]  /*79ca0*/  STL.64 [R1+0x508], R26 ;  /* 0x0005081a01007387 */ /* 0x0001e80000100a00 */
[----:B0-----:R-:W2:Y:S04]  /*79cb0*/  LDL.LU.64 R26, [R1+0x98c0] ;  /* 0x0098c000011a7983 */ /* 0x001ea80000300a00 */
[----:B------:R-:W4:Y:S02]  /*79cc0*/  LDL.LU.64 R24, [R1+0x98b8] ;  /* 0x0098b80001187983 */ /* 0x000f240000300a00 */
[----:B----4-:R-:W-:Y:S07]  /*79cd0*/  HMMA.16816.F32.BF16 R4, R8, R24, R4 ;  /* 0x000000180804723c */ /* 0x010fee0000041804 */
[----:B------:R-:W-:-:S02]  /*79ce0*/  IMAD.MOV.U32 R24, RZ, RZ, R8 ;  /* 0x000000ffff187224 */ /* 0x000fc400078e0008 */
[----:B------:R-:W-:Y:S11]  /*79cf0*/  IMAD.MOV.U32 R25, RZ, RZ, R9 ;  /* 0x000000ffff197224 */ /* 0x000ff600078e0009 */
[----:B------:R-:W-:Y:S03]  /*79d00*/  @!UPT UIADD3 URZ, URZ, URZ, URZ ;  /* 0x0000003f3f3ff290 */ /* 0x000fe6000fffe03f */
[----:B------:R0:W-:Y:S04]  /*79d10*/  STL.64 [R1+0x4a0], R4 ;  /* 0x0004a00401007387 */ /* 0x0001e80000100a00 */
[----:B------:R1:W-:Y:S01]  /*79d20*/  STL.64 [R1+0x4a8], R6 ;  /* 0x0004a80601007387 */ /* 0x0003e20000100a00 */
[----:B0-----:R-:W-:Y:S02]  /*79d30*/  IMAD.MOV.U32 R4, RZ, RZ, R2 ;  /* 0x000000ffff047224 */ /* 0x001fe400078e0002 */
[----:B------:R-:W-:Y:S02]  /*79d40*/  IMAD.MOV.U32 R5, RZ, RZ, R29 ;  /* 0x000000ffff057224 */ /* 0x000fe400078e001d */
[----:B-1----:R-:W-:Y:S02]  /*79d50*/  IMAD.MOV.U32 R7, RZ, RZ, R10 ;  /* 0x000000ffff077224 */ /* 0x002fe400078e000a */
[----:B------:R-:W-:-:S02]  /*79d60*/  IMAD.MOV.U32 R6, RZ, RZ, R11 ;  /* 0x000000ffff067224 */ /* 0x000fc400078e000b */
[----:B------:R-:W4:Y:S04]  /*79d70*/  LDL.LU.64 R10, [R1+0x98b0] ;  /* 0x0098b000010a7983 */ /* 0x000f280000300a00 */
[----:B------:R-:W4:Y:S04]  /*79d80*/  LDL.LU.64 R8, [R1+0x98a8] ;  /* 0x0098a80001087983 */ /* 0x000f280000300a00 */
[----:B------:R-:W4:Y:S04]  /*79d90*/  LDL.LU R2, [R1+0x98a4] ;  /* 0x0098a40001027983 */ /* 0x000f280000300800 */
[----:B------:R-:W4:Y:S04]  /*79da0*/  LDL.LU R29, [R1+0x98a0] ;  /* 0x0098a000011d7983 */ /* 0x000f280000300800 */
[----:B------:R3:W-:Y:S02]  /*79db0*/  STL.64 [R1+0x9830], R4 ;  /* 0x0098300401007387 */ /* 0x0007e40000100a00 */
[----:B---3--:R-:W-:-:S02]  /*79dc0*/  IMAD.MOV.U32 R4, RZ, RZ, R28 ;  /* 0x000000ffff047224 */ /* 0x008fc400078e001c */
[----:B------:R-:W3:Y:S01]  /*79dd0*/  LDL.LU R28, [R1+0x989c] ;  /* 0x00989c00011c7983 */ /* 0x000ee20000300800 */
[----:B------:R-:W-:-:S03]  /*79de0*/  IMAD.MOV.U32 R5, RZ, RZ, R3 ;  /* 0x000000ffff057224 */ /* 0x000fc600078e0003 */
[----:B------:R-:W3:Y:S04]  /*79df0*/  LDL.LU R3, [R1+0x9898] ;  /* 0x0098980001037983 */ /* 0x000ee80000300800 */
[----:B--2---:R0:W-:Y:S02]  /*79e00*/  STL.64 [R1+0x97d0], R26 ;  /* 0x0097d01a01007387 */ /* 0x0041e40000100a00 */
[----:B0-----:R-:W-:Y:S02]  /*79e10*/  IMAD.MOV.U32 R26, RZ, RZ, R7 ;  /* 0x000000ffff1a7224 */ /* 0x001fe400078e0007 */
[----:B------:R-:W-:-:S07]  /*79e20*/  IMAD.MOV.U32 R27, RZ, RZ, R6 ;  /* 0x000000ffff1b7224 */ /* 0x000fce00078e0006 */
[C---:B------:R-:W-:Y:S01]  /*79e30*/  HMMA.16816.F32.BF16 R4, R24.reuse, R4, R20 ;  /* 0x000000041804723c */ /* 0x040fe20000041814 */
[----:B------:R-:W2:Y:S04]  /*79e40*/  LDL.LU.64 R22, [R1+0x9890] ;  /* 0x0098900001167983 */ /* 0x000ea80000300a00 */
[----:B------:R-:W4:Y:S11]  /*79e50*/  LDL.LU.64 R20, [R1+0x9888] ;  /* 0x0098880001147983 */ /* 0x000f360000300a00 */
[----:B------:R-:W-:Y:S07]  /*79e60*/  @!UPT UIADD3 URZ, URZ, URZ, URZ ;  /* 0x0000003f3f3ff290 */ /* 0x000fee000fffe03f */
[----:B------:R-:W-:Y:S04]  /*79e70*/  STL.64 [R1+0x2b0], R4 ;  /* 0x0002b00401007387 */ /* 0x000fe80000100a00 */
[----:B------:R4:W-:Y:S02]  /*79e80*/  STL.64 [R1+0x2b8], R6 ;  /* 0x0002b80601007387 */ /* 0x0009e40000100a00 */
[C---:B----4-:R-:W-:Y:S02]  /*79e90*/  HMMA.16816.F32.BF16 R4, R24.reuse, R20, R8 ;  /* 0x000000141804723c */ /* 0x050fe40000041808 */
[----:B------:R-:W4:Y:S11]  /*79ea0*/  LDL.LU R8, [R1+0x1370] ;  /* 0x0013700001087983 */ /* 0x000f360000300800 */
[----:B------:R-:W-:Y:S10]  /*79eb0*/  @!UPT UIADD3 URZ, URZ, URZ, URZ ;  /* 0x0000003f3f3ff290 */ /* 0x000ff4000fffe03f */
[----:B------:R0:W-:Y:S02]  /*79ec0*/  STL.64 [R1+0x250], R4 ;  /* 0x0002500401007387 */ /* 0x0001e40000100a00 */
[----:B0-----:R-:W-:Y:S02]  /*79ed0*/  IMAD.MOV.U32 R4, RZ, RZ, R15 ;  /* 0x000000ffff047224 */ /* 0x001fe400078e000f */
[----:B------:R-:W-:Y:S02]  /*79ee0*/  IMAD.MOV.U32 R5, RZ, RZ, R14 ;  /* 0x000000ffff057224 */ /* 0x000fe400078e000e */
[C---:B------:R-:W-:Y:S01]  /*79ef0*/  HMMA.16816.F32.BF16 R12, R24.reuse, R12, R16 ;  /* 0x0000000c180c723c */ /* 0x040fe20000041810 */
[----:B------:R-:W-:Y:S04]  /*79f00*/  STL.64 [R1+0x258], R6 ;  /* 0x0002580601007387 */ /* 0x000fe80000100a00 */
[----:B------:R-:W4:Y:S04]  /*79f10*/  LDL.LU R9, [R1+0x1374] ;  /* 0x0013740001097983 */ /* 0x000f280000300800 */
[----:B------:R-:W4:Y:S04]  /*79f20*/  LDL.LU R10, [R1+0x1378] ;  /* 0x00137800010a7983 */ /* 0x000f280000300800 */
[----:B------:R-:W4:Y:S04]  /*79f30*/  LDL.LU R11, [R1+0x137c] ;  /* 0x00137c00010b7983 */ /* 0x000f280000300800 */
[----:B------:R0:W-:Y:S04]  /*79f40*/  STL.64 [R1+0x9848], R4 ;  /* 0x0098480401007387 */ /* 0x0001e80000100a00 */
[----:B0-----:R-:W3:Y:S04]  /*79f50*/  LDL.LU R4, [R1+0x1290] ;  /* 0x0012900001047983 */ /* 0x001ee80000300800 */
[----:B------:R-:W3:Y:S04]  /*79f60*/  LDL.LU R5, [R1+0x1294] ;  /* 0x0012940001057983 */ /* 0x000ee80000300800 */
[----:B------:R-:W3:Y:S04]  /*79f70*/  LDL.LU R6, [R1+0x1298] ;  /* 0x0012980001067983 */ /* 0x000ee80000300800 */
[----:B------:R-:W3:Y:S04]  /*79f80*/  LDL.LU R7, [R1+0x129c] ;  /* 0x00129c0001077983 */ /* 0x000ee80000300800 */
[----:B--2---:R-:W-:Y:S04]  /*79f90*/  STL.64 [R1+0x97b8], R22 ;  /* 0x0097b81601007387 */ /* 0x004fe80000100a00 */
        /* <DEDUP_REMOVED lines=12> */
[----:B--2---:R-:W-:Y:S02]  /*7a060*/  HMMA.16816.F32.BF16 R16, R24, R12, R16 ;  /* 0x0000000c1810723c */ /* 0x004fe40000041810 */
[----:B------:R-:W2:Y:S11]  /*7a070*/  LDL.LU R12, [R1+0xcb0] ;  /* 0x000cb000010c7983 */ /* 0x000eb60000300800 */
[----:B------:R-:W-:Y:S10]  /*7a080*/  @!UPT UIADD3 URZ, URZ, URZ, URZ ;  /* 0x0000003f3f3ff290 */ /* 0x000ff4000fffe03f */
[----:B------:R-:W-:Y:S04]  /*7a090*/  STL.64 [R1+0xc20], R16 ;  /* 0x000c201001007387 */ /* 0x000fe80000100a00 */
[----:B------:R-:W-:Y:S04]  /*7a0a0*/  STL.64 [R1+0xc28], R18 ;  /* 0x000c281201007387 */ /* 0x000fe80000100a00 */
[----:B------:R-:W2:Y:S04]  /*7a0b0*/  LDL.LU R13, [R1+0xcb4] ;  /* 0x000cb400010d7983 */ /* 0x000ea80000300800 */
[----:B-1----:R-:W2:Y:S04]  /*7a0c0*/  LDL.LU R14, [R1+0xcb8] ;  /* 0x000cb800010e7983 */ /* 0x002ea80000300800 */
        /* <DEDUP_REMOVED lines=9> */
[C---:B----4-:R-:W-:Y:S01]  /*7a160*/  HMMA.16816.F32.BF16 R20, R24.reuse, R20, R8 ;  /* 0x000000141814723c */ /* 0x050fe20000041808 */
[----:B--2---:R-:W-:Y:S04]  /*7a170*/  STL.64 [R1+0x9840], R14 ;  /* 0x0098400e01007387 */ /* 0x004fe80000100a00 */
[----:B------:R0:W-:Y:S04]  /*7a180*/  STL.64 [R1+0x9838], R12 ;  /* 0x0098380c01007387 */ /* 0x0001e80000100a00 */
[----:B0-----:R-:W2:Y:S04]  /*7a190*/  LDL.LU R12, [R1+0xc90] ;  /* 0x000c9000010c7983 */ /* 0x001ea80000300800 */
[----:B------:R-:W2:Y:S04]  /*7a1a0*/  LDL.LU R13, [R1+0xc94] ;  /* 0x000c9400010d7983 */ /* 0x000ea80000300800 */
[----:B------:R-:W2:Y:S04]  /*7a1b0*/  LDL.LU R14, [R1+0xc98] ;  /* 0x000c9800010e7983 */ /* 0x000ea80000300800 */
[----:B------:R-:W2:Y:S04]  /*7a1c0*/  LDL.LU R15, [R1+0xc9c] ;  /* 0x000c9c00010f7983 */ /* 0x000ea80000300800 */
[----:B------:R-:W4:Y:S04]  /*7a1d0*/  LDL.64 R18, [R1+0x7e8] ;  /* 0x0007e80001127983 */ /* 0x000f280000100a00 */
[----:B------:R-:W3:Y:S04]  /*7a1e0*/  LDL.LU.64 R8, [R1+0x9850] ;  /* 0x0098500001087983 */ /* 0x000ee80000300a00 */
[----:B------:R0:W-:Y:S04]  /*7a1f0*/  STL.64 [R1+0xc50], R20 ;  /* 0x000c501401007387 */ /* 0x0001e80000100a00 */
[----:B------:R1:W-:Y:S04]  /*7a200*/  STL.64 [R1+0xc58], R22 ;  /* 0x000c581601007387 */ /* 0x0003e80000100a00 */
[----:B0-----:R-:W2:Y:S04]  /*7a210*/  LDL.LU R20, [R1+0x1270] ;  /* 0x0012700001147983 */ /* 0x001ea80000300800 */
[----:B------:R-:W2:Y:S04]  /*7a220*/  LDL.LU R21, [R1+0x1274] ;  /* 0x0012740001157983 */ /* 0x000ea80000300800 */
[----:B-1----:R-:W2:Y:S04]  /*7a230*/  LDL.LU R22, [R1+0x1278] ;  /* 0x0012780001167983 */ /* 0x002ea80000300800 */
[----:B------:R-:W2:Y:S01]  /*7a240*/  LDL.LU R23, [R1+0x127c] ;  /* 0x00127c0001177983 */ /* 0x000ea20000300800 */
[----:B---3--:R-:W-:Y:S11]  /*7a250*/  HMMA.16816.F32.BF16 R4, R24, R8, R4 ;  /* 0x000000081804723c */ /* 0x008ff60000041804 */
[----:B------:R-:W-:Y:S11]  /*7a260*/  @!UPT UIADD3 URZ, URZ, URZ, URZ ;  /* 0x0000003f3f3ff290 */ /* 0x000ff6000fffe03f */
[----:B------:R-:W-:Y:S02]  /*7a270*/  @!UPT UIADD3 URZ, URZ, URZ, URZ ;  /* 0x0000003f3f3ff290 */ /* 0x000fe4000fffe03f */
[----:B------:R-:W-:Y:S02]  /*7a280*/  IMAD.MOV.U32 R11, RZ, RZ, R4 ;  /* 0x000000ffff0b7224 */ /* 0x000fe400078e0004 */
[----:B------:R-:W-:Y:S02]  /*7a290*/  IMAD.MOV.U32 R10, RZ, RZ, R5 ;  /* 0x000000ffff0a7224 */ /* 0x000fe400078e0005 */
[----:B------:R-:W2:Y:S01]  /*7a2a0*/  LDL.LU.64 R4, [R1+0x9848] ;  /* 0x0098480001047983 */ /* 0x000ea20000300a00 */
[----:B------:R-:W-:Y:S02]  /*7a2b0*/  IMAD.MOV.U32 R9, RZ, RZ, R6 ;  /* 0x000000ffff097224 */ /* 0x000fe400078e0006 */
[----:B------:R-:W-:-:S05]  /*7a2c0*/  IMAD.MOV.U32 R8, RZ, RZ, R7 ;  /* 0x000000ffff087224 */ /* 0x000fca00078e0007 */
[----:B------:R-:W-:Y:S04]  /*7a2d0*/  STL [R1+0x8704], R8 ;  /* 0x0087040801007387 */ /* 0x000fe80000100800 */
[----:B------:R-:W-:Y:S04]  /*7a2e0*/  STL [R1+0x8700], R9 ;  /* 0x0087000901007387 */ /* 0x000fe80000100800 */
[----:B------:R-:W-:Y:S04]  /*7a2f0*/  STL [R1+0x86fc], R10 ;  /* 0x0086fc0a01007387 */ /* 0x000fe80000100800 */
[----:B------:R0:W-:Y:S04]  /*7a300*/  STL [R1+0x86f8], R11 ;  /* 0x0086f80b01007387 */ /* 0x0001e80000100800 */
[----:B0-----:R-:W3:Y:S01]  /*7a310*/  LDL.LU.64 R10, [R1+0x7d8] ;  /* 0x0007d800010a7983 */ /* 0x001ee20000300a00 */
[C---:B--2---:R-:W-:Y:S03]  /*7a320*/  HMMA.16816.F32.BF16 R4, R24.reuse, R4, R12 ;  /* 0x000000041804723c */ /* 0x044fe6000004180c */
[----:B------:R-:W2:Y:S04]  /*7a330*/  LDL.LU.64 R14, [R1+0x9840] ;  /* 0x00984000010e7983 */ /* 0x000ea80000300a00 */
[----:B------:R-:W2:Y:S11]  /*7a340*/  LDL.LU.64 R12, [R1+0x9838] ;  /* 0x00983800010c7983 */ /* 0x000eb60000300a00 */
[----:B------:R-:W-:Y:S05]  /*7a350*/  @!UPT UIADD3 URZ, URZ, URZ, URZ ;  /* 0x0000003f3f3ff290 */ /* 0x000fea000fffe03f */
[----:B------:R0:W-:Y:S04]  /*7a360*/  STL.64 [R1+0xc90], R4 ;  /* 0x000c900401007387 */ /* 0x0001e80000100a00 */
[----:B------:R1:W-:Y:S04]  /*7a370*/  STL.64 [R1+0xc98], R6 ;  /* 0x000c980601007387 */ /* 0x0003e80000100a00 */
[----:B0-----:R-:W2:Y:S02]  /*7a380*/  LDL.LU.64 R4, [R1+0x9830] ;  /* 0x0098300001047983 */ /* 0x001ea40000300a00 */
[----:B--2---:R-:W-:Y:S02]  /*7a390*/  HMMA.16816.F32.BF16 R24, R24, R4, R12 ;  /* 0x000000041818723c */ /* 0x004fe4000004180c */
[----:B------:R-:W4:Y:S04]  /*7a3a0*/  LDL.LU.64 R14, [R1+0x9828] ;  /* 0x00982800010e7983 */ /* 0x000f280000300a00 */
[----:B------:R-:W4:Y:S04]  /*7a3b0*/  LDL.LU.64 R12, [R1+0x9820] ;  /* 0x00982000010c7983 */ /* 0x000f280000300a00 */
[----:B-1----:R-:W4:Y:S04]  /*7a3c0*/  LDL.LU.64 R6, [R1+0x9818] ;  /* 0x0098180001067983 */ /* 0x002f280000300a00 */
[----:B------:R-:W4:Y:S09]  /*7a3d0*/  LDL.LU.64 R4, [R1+0x9810] ;  /* 0x0098100001047983 */ /* 0x000f320000300a00 */
[----:B------:R-:W-:Y:S04]  /*7a3e0*/  STL.64 [R1+0x1f0], R24 ;  /* 0x0001f01801007387 */ /* 0x000fe80000100a00 */
[----:B------:R0:W-:Y:S04]  /*7a3f0*/  STL.64 [R1+0x1f8], R26 ;  /* 0x0001f81a01007387 */ /* 0x0001e80000100a00 */
[----:B0-----:R-:W2:Y:S04]  /*7a400*/  LDL R26, [R1+0x7a8] ;  /* 0x0007a800011a7983 */ /* 0x001ea80000100800 */
[----:B------:R-:W2:Y:S04]  /*7a410*/  LDL R27, [R1+0x7ac] ;  /* 0x0007ac00011b7983 */ /* 0x000ea80000100800 */
[----:B--2---:R0:W-:Y:S04]  /*7a420*/  STL.64 [R1+0x97e8], R26 ;  /* 0x0097e81a01007387 */ /* 0x0041e80000100a00 */
[----:B------:R-:W2:Y:S04]  /*7a430*/  LDL.LU R24, [R1+0x1250] ;  /* 0x0012500001187983 */ /* 0x000ea80000300800 */
[----:B------:R-:W2:Y:S04]  /*7a440*/  LDL.LU R25, [R1+0x1254] ;  /* 0x0012540001197983 */ /* 0x000ea80000300800 */
[----:B0-----:R-:W2:Y:S04]  /*7a450*/  LDL.LU R26, [R1+0x1258] ;  /* 0x00125800011a7983 */ /* 0x001ea80000300800 */
[----:B------:R-:W2:Y:S01]  /*7a460*/  LDL.LU R27, [R1+0x125c] ;  /* 0x00125c00011b7983 */ /* 0x000ea20000300800 */
[C---:B----4-:R-:W-:Y:S08]  /*7a470*/  HMMA.16816.F32.BF16 R12, R4.reuse, R18, R12 ;  /* 0x00000012040c723c */ /* 0x050ff0000004180c */
[----:B---3--:R-:W-:Y:S01]  /*7a480*/  HMMA.16816.F32.BF16 R20, R4, R10, R20 ;  /* 0x0000000a0414723c */ /* 0x008fe20000041814 */
[----:B--2---:R-:W-:Y:S04]  /*7a490*/  STL.64 [R1+0x9800], R26 ;  /* 0x0098001a01007387 */ /* 0x004fe80000100a00 */
[----:B------:R0:W-:Y:S04]  /*7a4a0*/  STL.64 [R1+0x97f8], R24 ;  /* 0x0097f81801007387 */ /* 0x0001e80000100a00 */
[----:B0-----:R-:W2:Y:S04]  /*7a4b0*/  LDL.LU R24, [R1+0x1260] ;  /* 0x0012600001187983 */ /* 0x001ea80000300800 */
[----:B------:R-:W2:Y:S04]  /*7a4c0*/  LDL.LU R25, [R1+0x1264] ;  /* 0x0012640001197983 */ /* 0x000ea80000300800 */
[----:B------:R-:W2:Y:S04]  /*7a4d0*/  LDL.LU R26, [R1+0x1268] ;  /* 0x00126800011a7983 */ /* 0x000ea80000300800 */
[----:B------:R0:W-:Y:S04]  /*7a4e0*/  STL.64 [R1+0xcb0], R12 ;  /* 0x000cb00c01007387 */ /* 0x0001e80000100a00 */
[----:B------:R1:W-:Y:S01]  /*7a4f0*/  STL.64 [R1+0xcb8], R14 ;  /* 0x000cb80e01007387 */ /* 0x0003e20000100a00 */
[----:B0-----:R-:W-:-:S02]  /*7a500*/  IMAD.MOV.U32 R13, RZ, RZ, R18 ;  /* 0x000000ffff0d7224 */ /* 0x001fc400078e0012 */
[----:B------:R-:W-:Y:S02]  /*7a510*/  IMAD.MOV.U32 R12, RZ, RZ, R19 ;  /* 0x000000ffff0c7224 */ /* 0x000fe400078e0013 */
[----:B------:R-:W2:Y:S04]  /*7a520*/  LDL.LU.64 R18, [R1+0x9808] ;  /* 0x0098080001127983 */ /* 0x000ea80000300a00 */
[----:B------:R-:W-:Y:S04]  /*7a530*/  STL.64 [R1+0x97f0], R12 ;  /* 0x0097f00c01007387 */ /* 0x000fe80000100a00 */
[----:B-1----:R-:W3:Y:S01]  /*7a540*/  LDL.64 R14, [R1+0x7b8] ;  /* 0x0007b800010e7983 */ /* 0x002ee20000100a00 */
[----:B------:R-:W-:-:S03]  /*7a550*/  IMAD.MOV.U32 R27, RZ, RZ, R29 ;  /* 0x000000ffff1b7224 */ /* 0x000fc600078e001d */
[----:B------:R0:W-:Y:S01]  /*7a560*/  STL.64 [R1+0xcc0], R20 ;  /* 0x000cc01401007387 */ /* 0x0001e20000100a00 */
[----:B------:R-:W-:-:S03]  /*7a570*/  IMAD.MOV.U32 R29, RZ, RZ, R23 ;  /* 0x000000ffff1d7224 */ /* 0x000fc600078e0017 */
[----:B------:R1:W-:Y:S04]  /*7a580*/  STL [R1+0xcc8], R22 ;  /* 0x000cc81601007387 */ /* 0x0003e80000100800 */
[----:B0-----:R-:W4:Y:S04]  /*7a590*/  LDL.LU R20, [R1+0x1230] ;  /* 0x0012300001147983 */ /* 0x001f280000300800 */
[----:B------:R-:W4:Y:S04]  /*7a5a0*/  LDL.LU R21, [R1+0x1234] ;  /* 0x0012340001157983 */ /* 0x000f280000300800 */
[----:B-1----:R-:W3:Y:S04]  /*7a5b0*/  LDL.LU R22, [R1+0x1238] ;  /* 0x0012380001167983 */ /* 0x002ee80000300800 */
[----:B------:R-:W3:Y:S01]  /*7a5c0*/  LDL.LU R23, [R1+0x123c] ;  /* 0x00123c0001177983 */ /* 0x000ee20000300800 */
[C---:B--2---:R-:W-:Y:S03]  /*7a5d0*/  HMMA.16816.F32.BF16 R24, R4.reuse, R18, R24 ;  /* 0x000000120418723c */ /* 0x044fe60000041818 */
[----:B---3--:R-:W-:Y:S04]  /*7a5e0*/  STL.64 [R1+0x97e0], R22 ;  /* 0x0097e01601007387 */ /* 0x008fe80000100a00 */
[----:B----4-:R0:W-:Y:S04]  /*7a5f0*/  STL.64 [R1+0x97d8], R20 ;  /* 0x0097d81401007387 */ /* 0x0101e80000100a00 */
[----:B0-----:R-:W2:Y:S04]  /*7a600*/  LDL.LU R20, [R1+0x1240] ;  /* 0x0012400001147983 */ /* 0x001ea80000300800 */
[----:B------:R-:W2:Y:S04]  /*7a610*/  LDL.LU R21, [R1+0x1244] ;  /* 0x0012440001157983 */ /* 0x000ea80000300800 */
[----:B------:R-:W2:Y:S04]  /*7a620*/  LDL.LU R22, [R1+0x1248] ;  /* 0x0012480001167983 */ /* 0x000ea80000300800 */
[----:B------:R-:W2:Y:S04]  /*7a630*/  LDL.LU R23, [R1+0x124c] ;  /* 0x00124c0001177983 */ /* 0x000ea80000300800 */
[----:B------:R-:W-:Y:S04]  /*7a640*/  STL.64 [R1+0x97a0], R10 ;  /* 0x0097a00a01007387 */ /* 0x000fe80000100a00 */
[----:B------:R-:W3:Y:S04]  /*7a650*/  LDL.LU R8, [R1+0xe10] ;  /* 0x000e100001087983 */ /* 0x000ee80000300800 */
[----:B------:R-:W3:Y:S04]  /*7a660*/  LDL.LU R9, [R1+0xe14] ;  /* 0x000e140001097983 */ /* 0x000ee80000300800 */
[----:B------:R-:W-:Y:S04]  /*7a670*/  STL [R1+0x8708], R29 ;  /* 0x0087081d01007387 */ /* 0x000fe80000100800 */
[----:B------:R-:W-:Y:S04]  /*7a680*/  STL.64 [R1+0xce0], R24 ;  /* 0x000ce01801007387 */ /* 0x000fe80000100a00 */
[----:B------:R0:W-:Y:S04]  /*7a690*/  STL.64 [R1+0xce8], R26 ;  /* 0x000ce81a01007387 */ /* 0x0001e80000100a00 */
[----:B0-----:R-:W4:Y:S04]  /*7a6a0*/  LDL.LU.64 R26, [R1+0x9800] ;  /* 0x00980000011a7983 */ /* 0x001f280000300a00 */
[----:B------:R-:W4:Y:S04]  /*7a6b0*/  LDL.LU.64 R24, [R1+0x97f8] ;  /* 0x0097f80001187983 */ /* 0x000f280000300a00 */
[----:B------:R-:W-:Y:S04]  /*7a6c0*/  STL.64 [R1+0x9740], R18 ;  /* 0x0097401201007387 */ /* 0x000fe80000100a00 */
[----:B------:R-:W2:Y:S01]  /*7a6d0*/  LDL.LU.64 R12, [R1+0x97f0] ;  /* 0x0097f000010c7983 */ /* 0x000ea20000300a00 */
[----:B----4-:R-:W-:Y:S11]  /*7a6e0*/  HMMA.16816.F32.BF16 R24, R4, R14, R24 ;  /* 0x0000000e0418723c */ /* 0x010ff60000041818 */
[----:B------:R-:W-:Y:S11]  /*7a6f0*/  @!UPT UIADD3 URZ, URZ, URZ, URZ ;  /* 0x0000003f3f3ff290 */ /* 0x000ff6000fffe03f */
[----:B------:R-:W-:Y:S02]  /*7a700*/  @!UPT UIADD3 URZ, URZ, URZ, URZ ;  /* 0x0000003f3f3ff290 */ /* 0x000fe4000fffe03f */
[----:B------:R-:W-:Y:S02]  /*7a710*/  IMAD.MOV.U32 R2, RZ, RZ, R26 ;  /* 0x000000ffff027224 */ /* 0x000fe400078e001a */
[----:B------:R-:W-:Y:S02]  /*7a720*/  IMAD.MOV.U32 R0, RZ, RZ, R27 ;  /* 0x000000ffff007224 */ /* 0x000fe400078e001b */
[----:B------:R-:W4:Y:S01]  /*7a730*/  LDL.LU.64 R26, [R1+0x97e8] ;  /* 0x0097e800011a7983 */ /* 0x000f220000300a00 */
[----:B------:R-:W-:Y:S02]  /*7a740*/  IMAD.MOV.U32 R16, RZ, RZ, R14 ;  /* 0x000000ffff107224 */ /* 0x000fe400078e000e */
[----:B------:R-:W-:Y:S02]  /*7a750*/  IMAD.MOV.U32 R14, RZ, RZ, R15 ;  /* 0x000000ffff0e7224 */ /* 0x000fe400078e000f */
[----:B------:R-:W-:Y:S02]  /*7a760*/  IMAD.MOV.U32 R10, RZ, RZ, R28 ;  /* 0x000000ffff0a7224 */ /* 0x000fe400078e001c */
[----:B------:R-:W-:Y:S01]  /*7a770*/  IMAD.MOV.U32 R11, RZ, RZ, R3 ;  /* 0x000000ffff0b7224 */ /* 0x000fe200078e0003 */
[----:B------:R0:W-:Y:S01]  /*7a780*/  STL [R1+0x9768], R14 ;  /* 0x0097680e01007387 */ /* 0x0001e20000100800 */
[----:B------:R-:W-:-:S02]  /*7a790*/  IMAD.MOV.U32 R28, RZ, RZ, R24 ;  /* 0x000000ffff1c7224 */ /* 0x000fc400078e0018 */
[----:B------:R-:W-:Y:S01]  /*7a7a0*/  IMAD.MOV.U32 R3, RZ, RZ, R25 ;  /* 0x000000ffff037224 */ /* 0x000fe200078e0019 */
[----:B--2---:R-:W-:Y:S04]  /*7a7b0*/  STL.64 [R1+0x9760], R12 ;  /* 0x0097600c01007387 */ /* 0x004fe80000100a00 */
[----:B0-----:R-:W3:Y:S04]  /*7a7c0*/  LDL.64 R14, [R1+0x798] ;  /* 0x00079800010e7983 */ /* 0x001ee80000100a00 */
[----:B------:R-:W-:Y:S04]  /*7a7d0*/  STL [R1+0x8594], R0 ;  /* 0x0085940001007387 */ /* 0x000fe80000100800 */
[----:B------:R-:W-:Y:S04]  /*7a7e0*/  STL [R1+0x8590], R2 ;  /* 0x0085900201007387 */ /* 0x000fe80000100800 */
[----:B------:R-:W-:Y:S04]  /*7a7f0*/  STL [R1+0x858c], R3 ;  /* 0x00858c0301007387 */ /* 0x000fe80000100800 */
[----:B------:R-:W-:Y:S01]  /*7a800*/  STL [R1+0x8588], R28 ;  /* 0x0085881c01007387 */ /* 0x000fe20000100800 */
[C---:B----4-:R-:W-:Y:S03]  /*7a810*/  HMMA.16816.F32.BF16 R24, R4.reuse, R26, R20 ;  /* 0x0000001a0418723c */ /* 0x050fe60000041814 */
[----:B------:R-:W2:Y:S04]  /*7a820*/  LDL.LU.64 R22, [R1+0x97e0] ;  /* 0x0097e00001167983 */ /* 0x000ea80000300a00 */
[----:B------:R-:W2:Y:S11]  /*7a830*/  LDL.LU.64 R20, [R1+0x97d8] ;  /* 0x0097d80001147983 */ /* 0x000eb60000300a00 */
[----:B------:R-:W-:Y:S05]  /*7a840*/  @!UPT UIADD3 URZ, URZ, URZ, URZ ;  /* 0x0000003f3f3ff290 */ /* 0x000fea000fffe03f */
[----:B------:R-:W-:Y:S04]  /*7a850*/  STL.64 [R1+0xd40], R24 ;  /* 0x000d401801007387 */ /* 0x000fe80000100a00 */
[----:B------:R0:W-:Y:S04]  /*7a860*/  STL.64 [R1+0xd48], R26 ;  /* 0x000d481a01007387 */ /* 0x0001e80000100a00 */
[----:B0-----:R-:W2:Y:S01]  /*7a870*/  LDL.LU.64 R26, [R1+0x97d0] ;  /* 0x0097d000011a7983 */ /* 0x001ea20000300a00 */
[----:B---3--:R-:W-:Y:S01]  /*7a880*/  HMMA.16816.F32.BF16 R8, R4, R14, R8 ;  /* 0x0000000e0408723c */ /* 0x008fe20000041808 */
[----:B------:R-:W-:-:S02]  /*7a890*/  IMAD.MOV.U32 R18, RZ, RZ, R14 ;  /* 0x000000ffff127224 */ /* 0x000fc400078e000e */
[----:B------:R-:W-:-:S03]  /*7a8a0*/  IMAD.MOV.U32 R17, RZ, RZ, R15 ;  /* 0x000000ffff117224 */ /* 0x000fc600078e000f */
[----:B------:R-:W-:Y:S11]  /*7a8b0*/  STL [R1+0x97c8], R18 ;  /* 0x0097c81201007387 */ /* 0x000ff60000100800 */
[----:B------:R-:W-:Y:S07]  /*7a8c0*/  @!UPT UIADD3 URZ, URZ, URZ, URZ ;  /* 0x0000003f3f3ff290 */ /* 0x000fee000fffe03f */
[----:B------:R-:W-:Y:S02]  /*7a8d0*/  IMAD.MOV.U32 R0, RZ, RZ, R8 ;  /* 0x000000ffff007224 */ /* 0x000fe400078e0008 */
[----:B------:R-:W-:Y:S02]  /*7a8e0*/  IMAD.MOV.U32 R2, RZ, RZ, R9 ;  /* 0x000000ffff027224 */ /* 0x000fe400078e0009 */
[----:B------:R-:W-:Y:S02]  /*7a8f0*/  IMAD.MOV.U32 R3, RZ, RZ, R10 ;  /* 0x000000ffff037224 */ /* 0x000fe400078e000a */
[----:B------:R-:W-:Y:S01]  /*7a900*/  IMAD.MOV.U32 R28, RZ, RZ, R11 ;  /* 0x000000ffff1c7224 */ /* 0x000fe200078e000b */
[----:B------:R-:W-:Y:S04]  /*7a910*/  STL.64 [R1+0x97c0], R16 ;  /* 0x0097c01001007387 */ /* 0x000fe80000100a00 */
[----:B------:R-:W-:Y:S04]  /*7a920*/  STL [R1+0x8718], R28 ;  /* 0x0087181c01007387 */ /* 0x000fe80000100800 */
[----:B------:R-:W-:Y:S04]  /*7a930*/  STL [R1+0x8714], R3 ;  /* 0x0087140301007387 */ /* 0x000fe80000100800 */
[----:B------:R-:W-:Y:S04]  /*7a940*/  STL [R1+0x8710], R2 ;  /* 0x0087100201007387 */ /* 0x000fe80000100800 */
[----:B------:R-:W-:Y:S01]  /*7a950*/  STL [R1+0x870c], R0 ;  /* 0x00870c0001007387 */ /* 0x000fe20000100800 */
[----:B--2---:R-:W-:Y:S11]  /*7a960*/  HMMA.16816.F32.BF16 R8, R4, R26, R20 ;  /* 0x0000001a0408723c */ /* 0x004ff60000041814 */
[----:B------:R-:W-:Y:S11]  /*7a970*/  @!UPT UIADD3 URZ, URZ, URZ, URZ ;  /* 0x0000003f3f3ff290 */ /* 0x000ff6000fffe03f */
[----:B------:R-:W-:Y:S01]  /*7a980*/  @!UPT UIADD3 URZ, URZ, URZ, URZ ;  /* 0x0000003f3f3ff290 */ /* 0x000fe2000fffe03f */
[----:B------:R0:W-:Y:S04]  /*7a990*/  STL.64 [R1+0xe30], R8 ;  /* 0x000e300801007387 */ /* 0x0001e80000100a00 */
[----:B------:R1:W-:Y:S04]  /*7a9a0*/  STL.64 [R1+0xe38], R10 ;  /* 0x000e380a01007387 */ /* 0x0003e80000100a00 */
[----:B------:R-:W2:Y:S04]  /*7a9b0*/  LDL.64 R22, [R1+0x778] ;  /* 0x0007780001167983 */ /* 0x000ea80000100a00 */
[----:B0-----:R-:W3:Y:S04]  /*7a9c0*/  LDL.LU R8, [R1+0x1210] ;  /* 0x0012100001087983 */ /* 0x001ee80000300800 */
[----:B------:R-:W3:Y:S04]  /*7a9d0*/  LDL.LU R9, [R1+0x1214] ;  /* 0x0012140001097983 */ /* 0x000ee80000300800 */
[----:B-1----:R-:W4:Y:S04]  /*7a9e0*/  LDL.LU R10, [R1+0x1218] ;  /* 0x00121800010a7983 */ /* 0x002f280000300800 */
[----:B------:R-:W4:Y:S04]  /*7a9f0*/  LDL.LU R11, [R1+0x121c] ;  /* 0x00121c00010b7983 */ /* 0x000f280000300800 */
[----:B------:R-:W2:Y:S04]  /*7aa00*/  LDL.LU R16, [R1+0xe90] ;  /* 0x000e900001107983 */ /* 0x000ea80000300800 */
[----:B------:R-:W2:Y:S04]  /*7aa10*/  LDL.LU R17, [R1+0xe94] ;  /* 0x000e940001117983 */ /* 0x000ea80000300800 */
[----:B------:R-:W2:Y:S04]  /*7aa20*/  LDL.LU R18, [R1+0xe98] ;  /* 0x000e980001127983 */ /* 0x000ea80000300800 */
[----:B------:R-:W2:Y:S01]  /*7aa30*/  LDL.LU R19, [R1+0xe9c] ;  /* 0x000e9c0001137983 */ /* 0x000ea20000300800 */
        /* <DEDUP_REMOVED lines=10> */
[----:B------:R-:W4:Y:S04]  /*7aae0*/  LDL.LU R4, [R1+0xf70] ;  /* 0x000f700001047983 */ /* 0x000f280000300800 */
[----:B------:R-:W4:Y:S04]  /*7aaf0*/  LDL.LU R5, [R1+0xf74] ;  /* 0x000f740001057983 */ /* 0x000f280000300800 */
[----:B------:R-:W2:Y:S04]  /*7ab00*/  LDL.LU R6, [R1+0xf78] ;  /* 0x000f780001067983 */ /* 0x000ea80000300800 */
[----:B------:R-:W2:Y:S04]  /*7ab10*/  LDL.LU R7, [R1+0xf7c] ;  /* 0x000f7c0001077983 */ /* 0x000ea80000300800 */
[----:B--2---:R0:W-:Y:S04]  /*7ab20*/  STL.64 [R1+0x9788], R6 ;  /* 0x0097880601007387 */ /* 0x0041e80000100a00 */
[----:B----4-:R-:W-:Y:S04]  /*7ab30*/  STL.64 [R1+0x9780], R4 ;  /* 0x0097800401007387 */ /* 0x010fe80000100a00 */
[----:B0-----:R-:W2:Y:S04]  /*7ab40*/  LDL.64 R6, [R1+0x748] ;  /* 0x0007480001067983 */ /* 0x001ea80000100a00 */
[----:B--2---:R0:W-:Y:S04]  /*7ab50*/  STL.64 [R1+0x9798], R6 ;  /* 0x0097980601007387 */ /* 0x0041e80000100a00 */
[----:B0-----:R-:W2:Y:S04]  /*7ab60*/  LDL.64 R6, [R1+0x758] ;  /* 0x0007580001067983 */ /* 0x001ea80000100a00 */
[----:B------:R-:W4:Y:S04]  /*7ab70*/  LDL.LU R12, [R1+0x1200] ;  /* 0x00120000010c7983 */ /* 0x000f280000300800 */
[----:B------:R-:W4:Y:S04]  /*7ab80*/  LDL.LU R13, [R1+0x1204] ;  /* 0x00120400010d7983 */ /* 0x000f280000300800 */
[----:B------:R-:W2:Y:S04]  /*7ab90*/  LDL.LU R14, [R1+0x1208] ;  /* 0x00120800010e7983 */ /* 0x000ea80000300800 */
[----:B------:R-:W2:Y:S04]  /*7aba0*/  LDL.LU R15, [R1+0x120c] ;  /* 0x00120c00010f7983 */ /* 0x000ea80000300800 */
[----:B--2---:R0:W-:Y:S04]  /*7abb0*/  STL.64 [R1+0x9778], R14 ;  /* 0x0097780e01007387 */ /* 0x0041e80000100a00 */
[----:B----4-:R1:W-:Y:S04]  /*7abc0*/  STL.64 [R1+0x9770], R12 ;  /* 0x0097700c01007387 */ /* 0x0103e80000100a00 */
[----:B0-----:R-:W2:Y:S01]  /*7abd0*/  LDL.64 R14, [R1+0x738] ;  /* 0x00073800010e7983 */ /* 0x001ea20000100a00 */
[----:B------:R-:W-:-:S02]  /*7abe0*/  IMAD.MOV.U32 R24, RZ, RZ, R20 ;  /* 0x000000ffff187224 */ /* 0x000fc400078e0014 */
[----:B------:R-:W-:Y:S01]  /*7abf0*/  IMAD.MOV.U32 R25, RZ, RZ, R3 ;  /* 0x000000ffff197224 */ /* 0x000fe200078e0003 */
[----:B--2---:R0:W-:Y:S04]  /*7ac00*/  STL.64 [R1+0x9790], R14 ;  /* 0x0097900e01007387 */ /* 0x0041e80000100a00 */
[----:B-1----:R-:W2:Y:S04]  /*7ac10*/  LDL.LU R12, [R1+0xf50] ;  /* 0x000f5000010c7983 */ /* 0x002ea80000300800 */
[----:B------:R-:W2:Y:S04]  /*7ac20*/  LDL.LU R13, [R1+0xf54] ;  /* 0x000f5400010d7983 */ /* 0x000ea80000300800 */
[----:B0-----:R-:W2:Y:S04]  /*7ac30*/  LDL.LU R14, [R1+0xf58] ;  /* 0x000f5800010e7983 */ /* 0x001ea80000300800 */
[----:B------:R-:W2:Y:S04]  /*7ac40*/  LDL.LU R15, [R1+0xf5c] ;  /* 0x000f5c00010f7983 */ /* 0x000ea80000300800 */
[----:B------:R0:W-:Y:S02]  /*7ac50*/  STL.64 [R1+0x96a0], R26 ;  /* 0x0096a01a01007387 */ /* 0x0001e40000100a00 */
[----:B0-----:R-:W-:-:S02]  /*7ac60*/  IMAD.MOV.U32 R26, RZ, RZ, R2 ;  /* 0x000000ffff1a7224 */ /* 0x001fc400078e0002 */
[----:B------:R-:W-:-:S07]  /*7ac70*/  IMAD.MOV.U32 R27, RZ, RZ, R0 ;  /* 0x000000ffff1b7224 */ /* 0x000fce00078e0000 */
[----:B------:R-:W-:Y:S01]  /*7ac80*/  HMMA.16816.F32.BF16 R24, R24, R22, R16 ;  /* 0x000000161818723c */ /* 0x000fe20000041810 */
[----:B------:R-:W4:Y:S04]  /*7ac90*/  LDL.LU R18, [R1+0x97c8] ;  /* 0x0097c80001127983 */ /* 0x000f280000300800 */
[----:B------:R-:W2:Y:S02]  /*7aca0*/  LDL.LU.64 R16, [R1+0x97c0] ;  /* 0x0097c00001107983 */ /* 0x000ea40000300a00 */
[----:B------:R-:W-:Y:S11]  /*7acb0*/  IMAD.MOV.U32 R19, RZ, RZ, R23 ;  /* 0x000000ffff137224 */ /* 0x000ff600078e0017 */
[----:B------:R-:W-:Y:S05]  /*7acc0*/  @!UPT UIADD3 URZ, URZ, URZ, URZ ;  /* 0x0000003f3f3ff290 */ /* 0x000fea000fffe03f */
[----:B------:R0:W-:Y:S04]  /*7acd0*/  STL.64 [R1+0xe90], R24 ;  /* 0x000e901801007387 */ /* 0x0001e80000100a00 */
[----:B------:R-:W-:Y:S01]  /*7ace0*/  STL.64 [R1+0xe98], R26 ;  /* 0x000e981a01007387 */ /* 0x000fe20000100a00 */
[----:B0-----:R-:W-:-:S03]  /*7acf0*/  IMAD.MOV.U32 R24, RZ, RZ, R22 ;  /* 0x000000ffff187224 */ /* 0x001fc600078e0016 */
[----:B------:R-:W3:Y:S04]  /*7ad00*/  LDL.LU.64 R22, [R1+0x97b8] ;  /* 0x0097b80001167983 */ /* 0x000ee80000300a00 */
[----:B----4-:R-:W-:Y:S04]  /*7ad10*/  STL.64 [R1+0x9758], R18 ;  /* 0x0097581201007387 */ /* 0x010fe80000100a00 */
[----:B--2---:R0:W-:Y:S04]  /*7ad20*/  STL.64 [R1+0x9750], R16 ;  /* 0x0097501001007387 */ /* 0x0041e80000100a00 */
[----:B0-----:R-:W3:Y:S04]  /*7ad30*/  LDL.LU.64 R16, [R1+0x6e0] ;  /* 0x0006e00001107983 */ /* 0x001ee80000300a00 */
[----:B------:R-:W3:Y:S04]  /*7ad40*/  LDL.LU.64 R18, [R1+0x6e8] ;  /* 0x0006e80001127983 */ /* 0x000ee80000300a00 */
[----:B------:R-:W-:Y:S04]  /*7ad50*/  STL [R1+0x9748], R24 ;  /* 0x0097481801007387 */ /* 0x000fe80000100800 */
[----:B------:R-:W2:Y:S01]  /*7ad60*/  LDL.64 R26, [R1+0x708] ;  /* 0x00070800011a7983 */ /* 0x000ea20000100a00 */
[C---:B---3--:R-:W-:Y:S11]  /*7ad70*/  HMMA.16816.F32.BF16 R8, R16.reuse, R22, R8 ;  /* 0x000000161008723c */ /* 0x048ff60000041808 */
[----:B------:R-:W-:Y:S11]  /*7ad80*/  @!UPT UIADD3 URZ, URZ, URZ, URZ ;  /* 0x0000003f3f3ff290 */ /* 0x000ff6000fffe03f */
[----:B------:R-:W-:Y:S01]  /*7ad90*/  @!UPT UIADD3 URZ, URZ, URZ, URZ ;  /* 0x0000003f3f3ff290 */ /* 0x000fe2000fffe03f */
[----:B------:R-:W-:Y:S04]  /*7ada0*/  STL.64 [R1+0xf10], R8 ;  /* 0x000f100801007387 */ /* 0x000fe80000100a00 */
[----:B------:R0:W-:Y:S04]  /*7adb0*/  STL.64 [R1+0xf18], R10 ;  /* 0x000f180a01007387 */ /* 0x0001e80000100a00 */
[----:B0-----:R-:W3:Y:S04]  /*7adc0*/  LDL.LU.64 R10, [R1+0x97b0] ;  /* 0x0097b000010a7983 */ /* 0x001ee80000300a00 */
[----:B------:R-:W3:Y:S02]  /*7add0*/  LDL.LU.64 R8, [R1+0x97a8] ;  /* 0x0097a80001087983 */ /* 0x000ee40000300a00 */
[C---:B---3--:R-:W-:Y:S11]  /*7ade0*/  HMMA.16816.F32.BF16 R8, R16.reuse, R6, R8 ;  /* 0x000000061008723c */ /* 0x048ff60000041808 */
[----:B------:R-:W-:Y:S11]  /*7adf0*/  @!UPT UIADD3 URZ, URZ, URZ, URZ ;  /* 0x0000003f3f3ff290 */ /* 0x000ff6000fffe03f */
[----:B------:R-:W-:Y:S01]  /*7ae00*/  @!UPT UIADD3 URZ, URZ, URZ, URZ ;  /* 0x0000003f3f3ff290 */ /* 0x000fe2000fffe03f */
[----:B------:R0:W-:Y:S04]  /*7ae10*/  STL.64 [R1+0xf30], R8 ;  /* 0x000f300801007387 */ /* 0x0001e80000100a00 */
[----:B------:R1:W-:Y:S01]  /*7ae20*/  STL.64 [R1+0xf38], R10 ;  /* 0x000f380a01007387 */ /* 0x0003e20000100a00 */
[----:B0-----:R-:W-:Y:S02]  /*7ae30*/  IMAD.MOV.U32 R9, RZ, RZ, R6 ;  /* 0x000000ffff097224 */ /* 0x001fe400078e0006 */
[----:B------:R-:W-:Y:S01]  /*7ae40*/  IMAD.MOV.U32 R8, RZ, RZ, R7 ;  /* 0x000000ffff087224 */ /* 0x000fe200078e0007 */
[----:B-1----:R-:W3:Y:S04]  /*7ae50*/  LDL.LU.64 R10, [R1+0x97a0] ;  /* 0x0097a000010a7983 */ /* 0x002ee80000300a00 */
[----:B------:R-:W4:Y:S02]  /*7ae60*/  LDL.LU.64 R6, [R1+0x9798] ;  /* 0x0097980001067983 */ /* 0x000f240000300a00 */
[----:B----4-:R-:W-:Y:S02]  /*7ae70*/  HMMA.16816.F32.BF16 R12, R16, R6, R12 ;  /* 0x00000006100c723c */ /* 0x010fe4000004180c */
[----:B---3--:R-:W-:Y:S04]  /*7ae80*/  STL.64 [R1+0x9710], R10 ;  /* 0x0097100a01007387 */ /* 0x008fe80000100a00 */
[----:B------:R0:W-:Y:S01]  /*7ae90*/  STL.64 [R1+0x9708], R8 ;  /* 0x0097080801007387 */ /* 0x0001e20000100a00 */
[----:B------:R-:W-:-:S02]  /*7aea0*/  IMAD.MOV.U32 R2, RZ, RZ, R6 ;  /* 0x000000ffff027224 */ /* 0x000fc400078e0006 */
[----:B------:R-:W-:Y:S01]  /*7aeb0*/  IMAD.MOV.U32 R0, RZ, RZ, R7 ;  /* 0x000000ffff007224 */ /* 0x000fe200078e0007 */
[----:B0-----:R-:W2:Y:S04]  /*7aec0*/  LDL.LU R8, [R1+0xfc0] ;  /* 0x000fc00001087983 */ /* 0x001ea80000300800 */
[----:B------:R-:W2:Y:S04]  /*7aed0*/  LDL.LU R9, [R1+0xfc4] ;  /* 0x000fc40001097983 */ /* 0x000ea80000300800 */
[----:B------:R-:W2:Y:S04]  /*7aee0*/  LDL.LU R10, [R1+0xfc8] ;  /* 0x000fc800010a7983 */ /* 0x000ea80000300800 */
[----:B------:R-:W2:Y:S04]  /*7aef0*/  LDL.LU R11, [R1+0xfcc] ;  /* 0x000fcc00010b7983 */ /* 0x000ea80000300800 */
[----:B------:R-:W-:Y:S04]  /*7af00*/  STL.64 [R1+0xf50], R12 ;  /* 0x000f500c01007387 */ /* 0x000fe80000100a00 */
[----:B------:R0:W-:Y:S04]  /*7af10*/  STL.64 [R1+0xf58], R14 ;  /* 0x000f580e01007387 */ /* 0x0001e80000100a00 */
[----:B0-----:R-:W3:Y:S04]  /*7af20*/  LDL.LU.64 R14, [R1+0x9790] ;  /* 0x00979000010e7983 */ /* 0x001ee80000300a00 */
[----:B------:R-:W3:Y:S04]  /*7af30*/  LDL.LU.64 R6, [R1+0x9788] ;  /* 0x0097880001067983 */ /* 0x000ee80000300a00 */
[----:B------:R-:W3:Y:S04]  /*7af40*/  LDL.LU.64 R4, [R1+0x9780] ;  /* 0x0097800001047983 */ /* 0x000ee80000300a00 */
[----:B------:R-:W-:Y:S04]  /*7af50*/  STL [R1+0x9668], R0 ;  /* 0x0096680001007387 */ /* 0x000fe80000100800 */
[----:B------:R-:W-:Y:S01]  /*7af60*/  STL [R1+0x9664], R2 ;  /* 0x0096640201007387 */ /* 0x000fe20000100800 */
[----:B---3--:R-:W-:Y:S01]  /*7af70*/  HMMA.16816.F32.BF16 R4, R16, R14, R4 ;  /* 0x0000000e1004723c */ /* 0x008fe20000041804 */
[----:B------:R-:W-:-:S02]  /*7af80*/  IMAD.MOV.U32 R20, RZ, RZ, R14 ;  /* 0x000000ffff147224 */ /* 0x000fc400078e000e */
[----:B------:R-:W-:Y:S02]  /*7af90*/  IMAD.MOV.U32 R3, RZ, RZ, R15 ;  /* 0x000000ffff037224 */ /* 0x000fe400078e000f */
[----:B------:R-:W3:Y:S04]  /*7afa0*/  LDL.LU.64 R14, [R1+0x9778] ;  /* 0x00977800010e7983 */ /* 0x000ee80000300a00 */
[----:B------:R-:W3:Y:S11]  /*7afb0*/  LDL.LU.64 R12, [R1+0x9770] ;  /* 0x00977000010c7983 */ /* 0x000ef60000300a00 */
[----:B------:R-:W-:Y:S03]  /*7afc0*/  @!UPT UIADD3 URZ, URZ, URZ, URZ ;  /* 0x0000003f3f3ff290 */ /* 0x000fe6000fffe03f */
[----:B------:R0:W-:Y:S04]  /*7afd0*/  STL.64 [R1+0x8500], R6 ;  /* 0x0085000601007387 */ /* 0x0001e80000100a00 */
[----:B------:R-:W-:Y:S04]  /*7afe0*/  STL.64 [R1+0x84f8], R4 ;  /* 0x0084f80401007387 */ /* 0x000fe80000100a00 */
[----:B0-----:R-:W3:Y:S02]  /*7aff0*/  LDL.64 R6, [R1+0x728] ;  /* 0x0007280001067983 */ /* 0x001ee40000100a00 */
[----:B---3--:R-:W-:Y:S01]  /*7b000*/  HMMA.16816.F32.BF16 R12, R16, R6, R12 ;  /* 0x00000006100c723c */ /* 0x008fe2000004180c */
[----:B------:R-:W-:-:S02]  /*7b010*/  IMAD.MOV.U32 R21, RZ, RZ, R7 ;  /* 0x000000ffff157224 */ /* 0x000fc400078e0007 */
[----:B------:R-:W-:Y:S11]  /*7b020*/  IMAD.MOV.U32 R28, RZ, RZ, R6 ;  /* 0x000000ffff1c7224 */ /* 0x000ff600078e0006 */
[----:B------:R-:W-:Y:S09]  /*7b030*/  @!UPT UIADD3 URZ, URZ, URZ, URZ ;  /* 0x0000003f3f3ff290 */ /* 0x000ff2000fffe03f */
[----:B------:R0:W-:Y:S01]  /*7b040*/  STL.64 [R1+0xf80], R12 ;  /* 0x000f800c01007387 */ /* 0x0001e20000100a00 */
[----:B------:R-:W-:Y:S02]  /*7b050*/  IMAD.MOV.U32 R7, RZ, RZ, R14 ;  /* 0x000000ffff077224 */ /* 0x000fe400078e000e */
[----:B------:R-:W-:Y:S01]  /*7b060*/  IMAD.MOV.U32 R6, RZ, RZ, R15 ;  /* 0x000000ffff067224 */ /* 0x000fe200078e000f */
[----:B------:R-:W3:Y:S04]  /*7b070*/  LDL.LU R14, [R1+0x9768] ;  /* 0x00976800010e7983 */ /* 0x000ee80000300800 */
[----:B0-----:R-:W4:Y:S04]  /*7b080*/  LDL.LU.64 R12, [R1+0x9760] ;  /* 0x00976000010c7983 */ /* 0x001f280000300a00 */
[----:B------:R0:W-:Y:S04]  /*7b090*/  STL.64 [R1+0x9680], R22 ;  /* 0x0096801601007387 */ /* 0x0001e80000100a00 */
[----:B------:R-:W-:Y:S04]  /*7b0a0*/  STL.64 [R1+0x9678], R20 ;  /* 0x0096781401007387 */ /* 0x000fe80000100a00 */
[----:B0-----:R-:W2:Y:S04]  /*7b0b0*/  LDL.64 R22, [R1+0x718] ;  /* 0x0007180001167983 */ /* 0x001ea80000100a00 */
[----:B------:R0:W-:Y:S04]  /*7b0c0*/  STL [R1+0x8514], R6 ;  /* 0x0085140601007387 */ /* 0x0001e80000100800 */
[----:B------:R1:W-:Y:S04]  /*7b0d0*/  STL [R1+0x8510], R7 ;  /* 0x0085100701007387 */ /* 0x0003e80000100800 */
[----:B------:R-:W3:Y:S04]  /*7b0e0*/  LDL.LU R4, [R1+0x11f0] ;  /* 0x0011f00001047983 */ /* 0x000ee80000300800 */
[----:B------:R-:W3:Y:S04]  /*7b0f0*/  LDL.LU R5, [R1+0x11f4] ;  /* 0x0011f40001057983 */ /* 0x000ee80000300800 */
[----:B0-----:R-:W3:Y:S04]  /*7b100*/  LDL.LU R6, [R1+0x11f8] ;  /* 0x0011f80001067983 */ /* 0x001ee80000300800 */
[----:B-1----:R-:W3:Y:S01]  /*7b110*/  LDL.LU R7, [R1+0x11fc] ;  /* 0x0011fc0001077983 */ /* 0x002ee20000300800 */
[----:B--2---:R-:W-:Y:S01]  /*7b120*/  IMAD.MOV.U32 R15, RZ, RZ, R22 ;  /* 0x000000ffff0f7224 */ /* 0x004fe200078e0016 */
[----:B---3--:R-:W-:Y:S01]  /*7b130*/  HMMA.16816.F32.BF16 R4, R16, R22, R4 ;  /* 0x000000161004723c */ /* 0x008fe20000041804 */
[----:B------:R-:W-:-:S07]  /*7b140*/  IMAD.MOV.U32 R29, RZ, RZ, R23 ;  /* 0x000000ffff1d7224 */ /* 0x000fce00078e0017 */
[----:B------:R-:W-:Y:S07]  /*7b150*/  HMMA.16816.F32.BF16 R20, R16, R26, R8 ;  /* 0x0000001a1014723c */ /* 0x000fee0000041808 */
[----:B------:R-:W-:Y:S02]  /*7b160*/  IMAD.MOV.U32 R9, RZ, RZ, R16 ;  /* 0x000000ffff097224 */ /* 0x000fe400078e0010 */
[----:B------:R-:W-:-:S06]  /*7b170*/  IMAD.MOV.U32 R8, RZ, RZ, R17 ;  /* 0x000000ffff087224 */ /* 0x000fcc00078e0011 */
[----:B------:R0:W-:Y:S04]  /*7b180*/  STL.64 [R1+0xfa0], R4 ;  /* 0x000fa00401007387 */ /* 0x0001e80000100a00 */
[----:B------:R1:W-:Y:S04]  /*7b190*/  STL.64 [R1+0xfa8], R6 ;  /* 0x000fa80601007387 */ /* 0x0003e80000100a00 */
[----:B------:R-:W-:Y:S01]  /*7b1a0*/  STL [R1+0x9738], R15 ;  /* 0x0097380f01007387 */ /* 0x000fe20000100800 */
[----:B0-----:R-:W-:Y:S02]  /*7b1b0*/  IMAD.MOV.U32 R5, RZ, RZ, R18 ;  /* 0x000000ffff057224 */ /* 0x001fe400078e0012 */
[----:B------:R-:W-:-:S02]  /*7b1c0*/  IMAD.MOV.U32 R4, RZ, RZ, R19 ;  /* 0x000000ffff047224 */ /* 0x000fc400078e0013 */
[----:B------:R-:W2:Y:S04]  /*7b1d0*/  LDL.LU.64 R18, [R1+0x9758] ;  /* 0x0097580001127983 */ /* 0x000ea80000300a00 */
[----:B------:R-:W3:Y:S04]  /*7b1e0*/  LDL.LU.64 R16, [R1+0x9750] ;  /* 0x0097500001107983 */ /* 0x000ee80000300a00 */
[----:B------:R-:W3:Y:S01]  /*7b1f0*/  LDL.LU R24, [R1+0x9748] ;  /* 0x0097480001187983 */ /* 0x000ee20000300800 */
[----:B-1----:R-:W-:Y:S02]  /*7b200*/  IMAD.MOV.U32 R6, RZ, RZ, R22 ;  /* 0x000000ffff067224 */ /* 0x002fe400078e0016 */
[----:B------:R-:W-:Y:S01]  /*7b210*/  IMAD.MOV.U32 R7, RZ, RZ, R23 ;  /* 0x000000ffff077224 */ /* 0x000fe200078e0017 */
[----:B------:R0:W-:Y:S01]  /*7b220*/  STL.64 [R1+0xfc0], R20 ;  /* 0x000fc01401007387 */ /* 0x0001e20000100a00 */
[----:B--2---:R-:W-:-:S02]  /*7b230*/  IMAD.MOV.U32 R23, RZ, RZ, R19 ;  /* 0x000000ffff177224 */ /* 0x004fc400078e0013 */
[----:B---3--:R-:W-:-:S05]  /*7b240*/  IMAD.MOV.U32 R22, RZ, RZ, R24 ;  /* 0x000000ffff167224 */ /* 0x008fca00078e0018 */
[----:B------:R1:W-:Y:S04]  /*7b250*/  STL.64 [R1+0x9698], R22 ;  /* 0x0096981601007387 */ /* 0x0003e80000100a00 */
[----:B0-----:R-:W2:Y:S04]  /*7b260*/  LDL.LU R20, [R1+0x10a0] ;  /* 0x0010a00001147983 */ /* 0x001ea80000300800 */
[----:B------:R-:W2:Y:S04]  /*7b270*/  LDL.LU R21, [R1+0x10a4] ;  /* 0x0010a40001157983 */ /* 0x000ea80000300800 */
[----:B-1----:R-:W3:Y:S04]  /*7b280*/  LDL.LU R22, [R1+0x10a8] ;  /* 0x0010a80001167983 */ /* 0x002ee80000300800 */
[----:B------:R-:W3:Y:S01]  /*7b290*/  LDL.LU R23, [R1+0x10ac] ;  /* 0x0010ac0001177983 */ /* 0x000ee20000300800 */
[----:B------:R-:W-:-:S02]  /*7b2a0*/  IMAD.MOV.U32 R0, RZ, RZ, R26 ;  /* 0x000000ffff007224 */ /* 0x000fc400078e001a */
[----:B------:R-:W-:Y:S02]  /*7b2b0*/  IMAD.MOV.U32 R2, RZ, RZ, R27 ;  /* 0x000000ffff027224 */ /* 0x000fe400078e001b */
[----:B------:R-:W-:Y:S02]  /*7b2c0*/  IMAD.MOV.U32 R26, RZ, RZ, R18 ;  /* 0x000000ffff1a7224 */ /* 0x000fe400078e0012 */
[----:B------:R-:W-:Y:S01]  /*7b2d0*/  IMAD.MOV.U32 R27, RZ, RZ, R17 ;  /* 0x000000ffff1b7224 */ /* 0x000fe200078e0011 */
[----:B---3--:R-:W-:Y:S04]  /*7b2e0*/  STL.64 [R1+0x96b0], R22 ;  /* 0x0096b01601007387 */ /* 0x008fe80000100a00 */
[----:B--2---:R-:W-:Y:S04]  /*7b2f0*/  STL.64 [R1+0x96a8], R20 ;  /* 0x0096a81401007387 */ /* 0x004fe80000100a00 */
[----:B------:R0:W-:Y:S04]  /*7b300*/  STL.64 [R1+0x96b8], R26 ;  /* 0x0096b81a01007387 */ /* 0x0001e80000100a00 */
[----:B------:R-:W2:Y:S04]  /*7b310*/  LDL.LU R24, [R1+0x1060] ;  /* 0x0010600001187983 */ /* 0x000ea80000300800 */
[----:B------:R-:W2:Y:S04]  /*7b320*/  LDL.LU R25, [R1+0x1064] ;  /* 0x0010640001197983 */ /* 0x000ea80000300800 */
[----:B0-----:R-:W3:Y:S04]  /*7b330*/  LDL.LU R26, [R1+0x1068] ;  /* 0x00106800011a7983 */ /* 0x001ee80000300800 */
[----:B------:R-:W3:Y:S04]  /*7b340*/  LDL.LU R27, [R1+0x106c] ;  /* 0x00106c00011b7983 */ /* 0x000ee80000300800 */
[----:B---3--:R0:W-:Y:S04]  /*7b350*/  STL.64 [R1+0x96c8], R26 ;  /* 0x0096c81a01007387 */ /* 0x0081e80000100a00 */
[----:B--2---:R1:W-:Y:S01]  /*7b360*/  STL.64 [R1+0x96c0], R24 ;  /* 0x0096c01801007387 */ /* 0x0043e20000100a00 */
[----:B0-----:R-:W-:-:S02]  /*7b370*/  IMAD.MOV.U32 R26, RZ, RZ, R16 ;  /* 0x000000ffff1a7224 */ /* 0x001fc400078e0010 */
[----:B------:R-:W-:-:S05]  /*7b380*/  IMAD.MOV.U32 R27, RZ, RZ, R14 ;  /* 0x000000ffff1b7224 */ /* 0x000fca00078e000e */
[----:B------:R0:W-:Y:S04]  /*7b390*/  STL.64 [R1+0x96e0], R26 ;  /* 0x0096e01a01007387 */ /* 0x0001e80000100a00 */
[----:B-1----:R-:W2:Y:S04]  /*7b3a0*/  LDL R24, [R1+0x440] ;  /* 0x0004400001187983 */ /* 0x002ea80000100800 */
[----:B------:R-:W2:Y:S04]  /*7b3b0*/  LDL R25, [R1+0x444] ;  /* 0x0004440001197983 */ /* 0x000ea80000100800 */
[----:B0-----:R-:W3:Y:S04]  /*7b3c0*/  LDL R26, [R1+0x448] ;  /* 0x00044800011a7983 */ /* 0x001ee80000100800 */
[----:B------:R-:W3:Y:S04]  /*7b3d0*/  LDL R27, [R1+0x44c] ;  /* 0x00044c00011b7983 */ /* 0x000ee80000100800 */
[----:B------:R-:W2:Y:S04]  /*7b3e0*/  LDL.64 R14, [R1+0x6f8] ;  /* 0x0006f800010e7983 */ /* 0x000ea80000100a00 */
[----:B---3--:R-:W-:Y:S04]  /*7b3f0*/  STL.64 [R1+0x9730], R26 ;  /* 0x0097301a01007387 */ /* 0x008fe80000100a00 */
[----:B--2---:R-:W-:Y:S04]  /*7b400*/  STL.64 [R1+0x9728], R24 ;  /* 0x0097281801007387 */ /* 0x004fe80000100a00 */
[----:B------:R-:W2:Y:S04]  /*7b410*/  LDL.LU R16, [R1+0x11e0] ;  /* 0x0011e00001107983 */ /* 0x000ea80000300800 */
[----:B------:R-:W2:Y:S04]  /*7b420*/  LDL.LU R17, [R1+0x11e4] ;  /* 0x0011e40001117983 */ /* 0x000ea80000300800 */
[----:B------:R-:W2:Y:S04]  /*7b430*/  LDL.LU R18, [R1+0x11e8] ;  /* 0x0011e80001127983 */ /* 0x000ea80000300800 */
[----:B------:R-:W2:Y:S04]  /*7b440*/  LDL.LU R19, [R1+0x11ec] ;  /* 0x0011ec0001137983 */ /* 0x000ea80000300800 */
[----:B------:R-:W3:Y:S04]  /*7b450*/  LDL.LU R20, [R1+0x1080] ;  /* 0x0010800001147983 */ /* 0x000ee80000300800 */
[----:B------:R-:W3:Y:S04]  /*7b460*/  LDL.LU R21, [R1+0x1084] ;  /* 0x0010840001157983 */ /* 0x000ee80000300800 */
[----:B------:R-:W2:Y:S04]  /*7b470*/  LDL.LU R22, [R1+0x1088] ;  /* 0x0010880001167983 */ /* 0x000ea80000300800 */
[----:B------:R-:W2:Y:S04]  /*7b480*/  LDL.LU R23, [R1+0x108c] ;  /* 0x00108c0001177983 */ /* 0x000ea80000300800 */
        /* <DEDUP_REMOVED lines=10> */
[----:B------:R-:W3:Y:S04]  /*7b530*/  LDL.LU R22, [R1+0x1028] ;  /* 0x0010280001167983 */ /* 0x000ee80000300800 */
[----:B------:R-:W3:Y:S01]  /*7b540*/  LDL.LU R23, [R1+0x102c] ;  /* 0x00102c0001177983 */ /* 0x000ee20000300800 */
[----:B------:R-:W-:-:S02]  /*7b550*/  IMAD.MOV.U32 R24, RZ, RZ, R9 ;  /* 0x000000ffff187224 */ /* 0x000fc400078e0009 */
[----:B------:R-:W-:Y:S02]  /*7b560*/  IMAD.MOV.U32 R25, RZ, RZ, R8 ;  /* 0x000000ffff197224 */ /* 0x000fe400078e0008 */
[----:B------:R-:W-:Y:S02]  /*7b570*/  IMAD.MOV.U32 R26, RZ, RZ, R5 ;  /* 0x000000ffff1a7224 */ /* 0x000fe400078e0005 */
[----:B------:R-:W-:Y:S01]  /*7b580*/  IMAD.MOV.U32 R27, RZ, RZ, R4 ;  /* 0x000000ffff1b7224 */ /* 0x000fe200078e0004 */
[----:B---3--:R-:W-:Y:S04]  /*7b590*/  STL.64 [R1+0x9700], R22 ;  /* 0x0097001601007387 */ /* 0x008fe80000100a00 */
[----:B--2---:R0:W-:Y:S04]  /*7b5a0*/  STL.64 [R1+0x96f8], R20 ;  /* 0x0096f81401007387 */ /* 0x0041e80000100a00 */
[----:B0-----:R-:W2:Y:S04]  /*7b5b0*/  LDL.LU R20, [R1+0x1000] ;  /* 0x0010000001147983 */ /* 0x001ea80000300800 */
[----:B------:R-:W2:Y:S04]  /*7b5c0*/  LDL.LU R21, [R1+0x1004] ;  /* 0x0010040001157983 */ /* 0x000ea80000300800 */
[----:B------:R-:W3:Y:S04]  /*7b5d0*/  LDL.LU R22, [R1+0x1008] ;  /* 0x0010080001167983 */ /* 0x000ee80000300800 */
[----:B------:R-:W3:Y:S01]  /*7b5e0*/  LDL.LU R23, [R1+0x100c] ;  /* 0x00100c0001177983 */ /* 0x000ee20000300800 */
[----:B------:R-:W-:Y:S01]  /*7b5f0*/  HMMA.16816.F32.BF16 R24, R24, R14, R16 ;  /* 0x0000000e1818723c */ /* 0x000fe20000041810 */
[----:B----4-:R-:W-:-:S02]  /*7b600*/  IMAD.MOV.U32 R10, RZ, RZ, R13 ;  /* 0x000000ffff0a7224 */ /* 0x010fc400078e000d */
[----:B------:R-:W-:-:S04]  /*7b610*/  IMAD.MOV.U32 R11, RZ, RZ, R12 ;  /* 0x000000ffff0b7224 */ /* 0x000fc800078e000c */
[----:B------:R-:W-:Y:S11]  /*7b620*/  IMAD.MOV.U32 R16, RZ, RZ, R15 ;  /* 0x000000ffff107224 */ /* 0x000ff600078e000f */
[----:B------:R-:W-:Y:S06]  /*7b630*/  @!UPT UIADD3 URZ, URZ, URZ, URZ ;  /* 0x0000003f3f3ff290 */ /* 0x000fec000fffe03f */
[----:B------:R-:W-:Y:S02]  /*7b640*/  IMAD.MOV.U32 R13, RZ, RZ, R26 ;  /* 0x000000ffff0d7224 */ /* 0x000fe400078e001a */
[----:B------:R-:W-:Y:S01]  /*7b650*/  IMAD.MOV.U32 R12, RZ, RZ, R27 ;  /* 0x000000ffff0c7224 */ /* 0x000fe200078e001b */
[----:B---3--:R-:W-:Y:S04]  /*7b660*/  STL.64 [R1+0x9720], R22 ;  /* 0x0097201601007387 */ /* 0x008fe80000100a00 */
[----:B--2---:R0:W-:Y:S04]  /*7b670*/  STL.64 [R1+0x9718], R20 ;  /* 0x0097181401007387 */ /* 0x0041e80000100a00 */
[----:B0-----:R-:W2:Y:S04]  /*7b680*/  LDL.LU R20, [R1+0xfe0] ;  /* 0x000fe00001147983 */ /* 0x001ea80000300800 */
[----:B------:R-:W2:Y:S04]  /*7b690*/  LDL.LU R21, [R1+0xfe4] ;  /* 0x000fe40001157983 */ /* 0x000ea80000300800 */
[----:B------:R-:W2:Y:S04]  /*7b6a0*/  LDL.LU R22, [R1+0xfe8] ;  /* 0x000fe80001167983 */ /* 0x000ea80000300800 */
[----:B------:R-:W2:Y:S04]  /*7b6b0*/  LDL.LU R23, [R1+0xfec] ;  /* 0x000fec0001177983 */ /* 0x000ea80000300800 */
[----:B------:R0:W-:Y:S04]  /*7b6c0*/  STL.64 [R1+0x8540], R6 ;  /* 0x0085400601007387 */ /* 0x0001e80000100a00 */
[----:B0-----:R-:W3:Y:S04]  /*7b6d0*/  LDL.64 R6, [R1+0x7a8] ;  /* 0x0007a80001067983 */ /* 0x001ee80000100a00 */
[----:B------:R-:W4:Y:S04]  /*7b6e0*/  LDL.LU.64 R18, [R1+0x9740] ;  /* 0x0097400001127983 */ /* 0x000f280000300a00 */
[----:B------:R-:W2:Y:S04]  /*7b6f0*/  LDL.LU R15, [R1+0x9738] ;  /* 0x00973800010f7983 */ /* 0x000ea80000300800 */
[----:B------:R0:W-:Y:S04]  /*7b700*/  STL.64 [R1+0x6e0], R24 ;  /* 0x0006e01801007387 */ /* 0x0001e80000100a00 */
[----:B------:R-:W3:Y:S04]  /*7b710*/  LDL.LU.64 R26, [R1+0x9730] ;  /* 0x00973000011a7983 */ /* 0x000ee80000300a00 */
[----:B0-----:R-:W3:Y:S01]  /*7b720*/  LDL.LU.64 R24, [R1+0x9728] ;  /* 0x0097280001187983 */ /* 0x001ee20000300a00 */
[----:B------:R-:W-:-:S03]  /*7b730*/  IMAD.MOV.U32 R17, RZ, RZ, R14 ;  /* 0x000000ffff117224 */ /* 0x000fc600078e000e */
[----:B--2---:R-:W-:Y:S01]  /*7b740*/  STL [R1+0x9690], R15 ;  /* 0x0096900f01007387 */ /* 0x004fe20000100800 */
[C---:B---3--:R-:W-:Y:S03]  /*7b750*/  HMMA.16816.F32.BF16 R8, R24.reuse, R10, R20 ;  /* 0x0000000a1808723c */ /* 0x048fe60000041814 */
[----:B------:R0:W-:Y:S04]  /*7b760*/  STL.64 [R1+0x9688], R12 ;  /* 0x0096880c01007387 */ /* 0x0001e80000100a00 */
[----:B0-----:R-:W2:Y:S04]  /*7b770*/  LDL.LU R12, [R1+0x10c0] ;  /* 0x0010c000010c7983 */ /* 0x001ea80000300800 */
[----:B------:R-:W2:Y:S04]  /*7b780*/  LDL.LU R13, [R1+0x10c4] ;  /* 0x0010c400010d7983 */ /* 0x000ea80000300800 */
[----:B------:R-:W2:Y:S04]  /*7b790*/  LDL.LU R14, [R1+0x10c8] ;  /* 0x0010c800010e7983 */ /* 0x000ea80000300800 */
[----:B------:R-:W2:Y:S04]  /*7b7a0*/  LDL.LU R15, [R1+0x10cc] ;  /* 0x0010cc00010f7983 */ /* 0x000ea80000300800 */
[----:B------:R-:W3:Y:S04]  /*7b7b0*/  LDL.LU.64 R22, [R1+0x9720] ;  /* 0x0097200001167983 */ /* 0x000ee80000300a00 */
[----:B------:R-:W3:Y:S04]  /*7b7c0*/  LDL.LU.64 R20, [R1+0x9718] ;  /* 0x0097180001147983 */ /* 0x000ee80000300a00 */
[----:B------:R-:W-:Y:S04]  /*7b7d0*/  STL.64 [R1+0xfe0], R8 ;  /* 0x000fe00801007387 */ /* 0x000fe80000100a00 */
[----:B------:R0:W-:Y:S04]  /*7b7e0*/  STL.64 [R1+0xfe8], R10 ;  /* 0x000fe80a01007387 */ /* 0x0001e80000100a00 */
[----:B0-----:R-:W3:Y:S04]  /*7b7f0*/  LDL.LU.64 R10, [R1+0x9710] ;  /* 0x00971000010a7983 */ /* 0x001ee80000300a00 */
[----:B------:R-:W2:Y:S01]  /*7b800*/  LDL.LU.64 R8, [R1+0x9708] ;  /* 0x0097080001087983 */ /* 0x000ea20000300a00 */
[C---:B---3--:R-:W-:Y:S11]  /*7b810*/  HMMA.16816.F32.BF16 R20, R24.reuse, R10, R20 ;  /* 0x0000000a1814723c */ /* 0x048ff60000041814 */
[----:B------:R-:W-:Y:S11]  /*7b820*/  @!UPT UIADD3 URZ, URZ, URZ, URZ ;  /* 0x0000003f3f3ff290 */ /* 0x000ff6000fffe03f */
[----:B------:R-:W-:Y:S01]  /*7b830*/  @!UPT UIADD3 URZ, URZ, URZ, URZ ;  /* 0x0000003f3f3ff290 */ /* 0x000fe2000fffe03f */
[----:B------:R-:W-:Y:S04]  /*7b840*/  STL.64 [R1+0x1000], R20 ;  /* 0x0010001401007387 */ /* 0x000fe80000100a00 */
[----:B------:R0:W-:Y:S04]  /*7b850*/  STL.64 [R1+0x1008], R22 ;  /* 0x0010081601007387 */ /* 0x0001e80000100a00 */
[----:B0-----:R-:W4:Y:S04]  /*7b860*/  LDL.LU.64 R22, [R1+0x9700] ;  /* 0x0097000001167983 */ /* 0x001f280000300a00 */
[----:B------:R-:W4:Y:S04]  /*7b870*/  LDL.LU.64 R20, [R1+0x96f8] ;  /* 0x0096f80001147983 */ /* 0x000f280000300a00 */
[----:B------:R-:W-:Y:S01]  /*7b880*/  STL.64 [R1+0x95b0], R10 ;  /* 0x0095b00a01007387 */ /* 0x000fe20000100a00 */
[----:B----4-:R-:W-:Y:S03]  /*7b890*/  HMMA.16816.F32.BF16 R24, R24, R18, R20 ;  /* 0x000000121818723c */ /* 0x010fe60000041814 */
[----:B------:R-:W3:Y:S04]  /*7b8a0*/  LDL.LU.64 R22, [R1+0x96f0] ;  /* 0x0096f00001167983 */ /* 0x000ee80000300a00 */
[----:B------:R-:W3:Y:S11]  /*7b8b0*/  LDL.LU.64 R20, [R1+0x96e8] ;  /* 0x0096e80001147983 */ /* 0x000ef60000300a00 */
[----:B------:R-:W-:Y:S05]  /*7b8c0*/  @!UPT UIADD3 URZ, URZ, URZ, URZ ;  /* 0x0000003f3f3ff290 */ /* 0x000fea000fffe03f */
[----:B------:R-:W-:Y:S04]  /*7b8d0*/  STL.64 [R1+0x1020], R24 ;  /* 0x0010201801007387 */ /* 0x000fe80000100a00 */
[----:B------:R0:W-:Y:S04]  /*7b8e0*/  STL.64 [R1+0x1028], R26 ;  /* 0x0010281a01007387 */ /* 0x0001e80000100a00 */
[----:B0-----:R-:W3:Y:S04]  /*7b8f0*/  LDL.LU.64 R26, [R1+0x96e0] ;  /* 0x0096e000011a7983 */ /* 0x001ee80000300a00 */
[----:B------:R-:W-:Y:S04]  /*7b900*/  STL.64 [R1+0x95a8], R18 ;  /* 0x0095a81201007387 */ /* 0x000fe80000100a00 */
[----:B------:R0:W-:Y:S04]  /*7b910*/  STL.64 [R1+0x9670], R16 ;  /* 0x0096701001007387 */ /* 0x0001e80000100a00 */
[----:B0-----:R-:W3:Y:S04]  /*7b920*/  LDL.LU.64 R16, [R1+0x440] ;  /* 0x0004400001107983 */ /* 0x001ee80000300a00 */
[----:B------:R-:W3:Y:S02]  /*7b930*/  LDL.LU.64 R18, [R1+0x448] ;  /* 0x0004480001127983 */ /* 0x000ee40000300a00 */
[C---:B---3--:R-:W-:Y:S02]  /*7b940*/  HMMA.16816.F32.BF16 R24, R16.reuse, R26, R20 ;  /* 0x0000001a1018723c */ /* 0x048fe40000041814 */
[----:B------:R-:W3:Y:S04]  /*7b950*/  LDL.LU.64 R22, [R1+0x96d8] ;  /* 0x0096d80001167983 */ /* 0x000ee80000300a00 */
[----:B------:R-:W3:Y:S11]  /*7b960*/  LDL.LU.64 R20, [R1+0x96d0] ;  /* 0x0096d00001147983 */ /* 0x000ef60000300a00 */
[----:B------:R-:W-:Y:S06]  /*7b970*/  @!UPT UIADD3 URZ, URZ, URZ, URZ ;  /* 0x0000003f3f3ff290 */ /* 0x000fec000fffe03f */
[----:B------:R-:W-:Y:S04]  /*7b980*/  STL.64 [R1+0x1040], R24 ;  /* 0x0010401801007387 */ /* 0x000fe80000100a00 */
[----:B------:R0:W-:Y:S04]  /*7b990*/  STL.64 [R1+0x1048], R26 ;  /* 0x0010481a01007387 */ /* 0x0001e80000100a00 */
[----:B0-----:R-:W4:Y:S04]  /*7b9a0*/  LDL.LU.64 R26, [R1+0x96c8] ;  /* 0x0096c800011a7983 */ /* 0x001f280000300a00 */
[----:B------:R-:W4:Y:S02]  /*7b9b0*/  LDL.LU.64 R24, [R1+0x96c0] ;  /* 0x0096c00001187983 */ /* 0x000f240000300a00 */
[C---:B----4-:R-:W-:Y:S11]  /*7b9c0*/  HMMA.16816.F32.BF16 R24, R16.reuse, R6, R24 ;  /* 0x000000061018723c */ /* 0x050ff60000041818 */
[----:B------:R-:W-:Y:S11]  /*7b9d0*/  @!UPT UIADD3 URZ, URZ, URZ, URZ ;  /* 0x0000003f3f3ff290 */ /* 0x000ff6000fffe03f */
[----:B------:R-:W-:Y:S01]  /*7b9e0*/  @!UPT UIADD3 URZ, URZ, URZ, URZ ;  /* 0x0000003f3f3ff290 */ /* 0x000fe2000fffe03f */
[----:B------:R-:W-:Y:S04]  /*7b9f0*/  STL.64 [R1+0x1060], R24 ;  /* 0x0010601801007387 */ /* 0x000fe80000100a00 */
[----:B------:R0:W-:Y:S04]  /*7ba00*/  STL.64 [R1+0x1068], R26 ;  /* 0x0010681a01007387 */ /* 0x0001e80000100a00 */
[----:B0-----:R-:W3:Y:S04]  /*7ba10*/  LDL.LU.64 R26, [R1+0x96b8] ;  /* 0x0096b800011a7983 */ /* 0x001ee80000300a00 */
[----:B------:R0:W-:Y:S04]  /*7ba20*/  STL.64 [R1+0x9588], R6 ;  /* 0x0095880601007387 */ /* 0x0001e80000100a00 */
[----:B------:R-:W4:Y:S04]  /*7ba30*/  LDL.LU R4, [R1+0x1100] ;  /* 0x0011000001047983 */ /* 0x000f280000300800 */
[----:B------:R-:W4:Y:S04]  /*7ba40*/  LDL.LU R5, [R1+0x1104] ;  /* 0x0011040001057983 */ /* 0x000f280000300800 */
[----:B0-----:R-:W4:Y:S04]  /*7ba50*/  LDL.LU R6, [R1+0x1108] ;  /* 0x0011080001067983 */ /* 0x001f280000300800 */
[----:B------:R-:W4:Y:S01]  /*7ba60*/  LDL.LU R7, [R1+0x110c] ;  /* 0x00110c0001077983 */ /* 0x000f220000300800 */
[C---:B---3--:R-:W-:Y:S03]  /*7ba70*/  HMMA.16816.F32.BF16 R24, R16.reuse, R26, R20 ;  /* 0x0000001a1018723c */ /* 0x048fe60000041814 */
[----:B------:R-:W3:Y:S04]  /*7ba80*/  LDL.LU.64 R22, [R1+0x96b0] ;  /* 0x0096b00001167983 */ /* 0x000ee80000300a00 */
[----:B------:R-:W3:Y:S11]  /*7ba90*/  LDL.LU.64 R20, [R1+0x96a8] ;  /* 0x0096a80001147983 */ /* 0x000ef60000300a00 */
[----:B------:R-:W-:Y:S05]  /*7baa0*/  @!UPT UIADD3 URZ, URZ, URZ, URZ ;  /* 0x0000003f3f3ff290 */ /* 0x000fea000fffe03f */
[----:B------:R-:W-:Y:S04]  /*7bab0*/  STL.64 [R1+0x1080], R24 ;  /* 0x0010801801007387 */ /* 0x000fe80000100a00 */
[----:B------:R0:W-:Y:S04]  /*7bac0*/  STL.64 [R1+0x1088], R26 ;  /* 0x0010881a01007387 */ /* 0x0001e80000100a00 */
[----:B0-----:R-:W3:Y:S02]  /*7bad0*/  LDL.LU.64 R26, [R1+0x96a0] ;  /* 0x0096a000011a7983 */ /* 0x001ee40000300a00 */
[C---:B---3--:R-:W-:Y:S11]  /*7bae0*/  HMMA.16816.F32.BF16 R20, R16.reuse, R26, R20 ;  /* 0x0000001a1014723c */ /* 0x048ff60000041814 */
[----:B------:R-:W-:Y:S11]  /*7baf0*/  @!UPT UIADD3 URZ, URZ, URZ, URZ ;  /* 0x0000003f3f3ff290 */ /* 0x000ff6000fffe03f */
[----:B------:R-:W-:Y:S01]  /*7bb00*/  @!UPT UIADD3 URZ, URZ, URZ, URZ ;  /* 0x0000003f3f3ff290 */ /* 0x000fe2000fffe03f */
[----:B------:R-:W-:Y:S04]  /*7bb10*/  STL.64 [R1+0x10a0], R20 ;  /* 0x0010a01401007387 */ /* 0x000fe80000100a00 */
[----:B------:R0:W-:Y:S04]  /*7bb20*/  STL.64 [R1+0x10a8], R22 ;  /* 0x0010a81601007387 */ /* 0x0001e80000100a00 */
[----:B0-----:R-:W2:Y:S04]  /*7bb30*/  LDL.LU.64 R22, [R1+0x9698] ;  /* 0x0096980001167983 */ /* 0x001ea80000300a00 */
[----:B------:R0:W-:Y:S04]  /*7bb40*/  STL.64 [R1+0x9568], R26 ;  /* 0x0095681a01007387 */ /* 0x0001e80000100a00 */
[----:B------:R-:W3:Y:S04]  /*7bb50*/  LDL.LU R24, [R1+0x10e0] ;  /* 0x0010e00001187983 */ /* 0x000ee80000300800 */
[----:B------:R-:W3:Y:S04]  /*7bb60*/  LDL.LU R25, [R1+0x10e4] ;  /* 0x0010e40001197983 */ /* 0x000ee80000300800 */
[----:B0-----:R-:W3:Y:S04]  /*7bb70*/  LDL.LU R26, [R1+0x10e8] ;  /* 0x0010e800011a7983 */ /* 0x001ee80000300800 */
[----:B------:R-:W3:Y:S01]  /*7bb80*/  LDL.LU R27, [R1+0x10ec] ;  /* 0x0010ec00011b7983 */ /* 0x000ee20000300800 */
[C---:B--2---:R-:W-:Y:S03]  /*7bb90*/  HMMA.16816.F32.BF16 R20, R16.reuse, R22, R12 ;  /* 0x000000161014723c */ /* 0x044fe6000004180c */
[----:B------:R-:W2:Y:S04]  /*7bba0*/  LDL.LU R15, [R1+0x9690] ;  /* 0x00969000010f7983 */ /* 0x000ea80000300800 */
[----:B------:R-:W2:Y:S11]  /*7bbb0*/  LDL.LU.64 R12, [R1+0x9688] ;  /* 0x00968800010c7983 */ /* 0x000eb60000300a00 */
[----:B------:R-:W-:Y:S05]  /*7bbc0*/  @!UPT UIADD3 URZ, URZ, URZ, URZ ;  /* 0x0000003f3f3ff290 */ /* 0x000fea000fffe03f */
[----:B------:R-:W-:Y:S04]  /*7bbd0*/  STL.64 [R1+0x10c0], R20 ;  /* 0x0010c01401007387 */ /* 0x000fe80000100a00 */
[----:B------:R0:W-:Y:S04]  /*7bbe0*/  STL.64 [R1+0x10c8], R22 ;  /* 0x0010c81601007387 */ /* 0x0001e80000100a00 */
[----:B0-----:R-:W3:Y:S01]  /*7bbf0*/  LDL.LU.64 R22, [R1+0x9680] ;  /* 0x0096800001167983 */ /* 0x001ee20000300a00 */
[----:B------:R-:W-:Y:S02]  /*7bc00*/  IMAD.MOV.U32 R10, RZ, RZ, R9 ;  /* 0x000000ffff0a7224 */ /* 0x000fe400078e0009 */
[----:B------:R-:W-:Y:S01]  /*7bc10*/  IMAD.MOV.U32 R11, RZ, RZ, R8 ;  /* 0x000000ffff0b7224 */ /* 0x000fe200078e0008 */
[----:B------:R-:W2:Y:S06]  /*7bc20*/  LDL.LU.64 R20, [R1+0x9678] ;  /* 0x0096780001147983 */ /* 0x000eac0000300a00 */
[----:B----4-:R-:W-:Y:S07]  /*7bc30*/  HMMA.16816.F32.BF16 R4, R16, R10, R4 ;  /* 0x0000000a1004723c */ /* 0x010fee0000041804 */
[----:B------:R-:W-:-:S02]  /*7bc40*/  IMAD.MOV.U32 R11, RZ, RZ, R16 ;  /* 0x000000ffff0b7224 */ /* 0x000fc400078e0010 */
[----:B------:R-:W-:Y:S11]  /*7bc50*/  IMAD.MOV.U32 R10, RZ, RZ, R17 ;  /* 0x000000ffff0a7224 */ /* 0x000ff600078e0011 */
[----:B------:R-:W-:Y:S04]  /*7bc60*/  @!UPT UIADD3 URZ, URZ, URZ, URZ ;  /* 0x0000003f3f3ff290 */ /* 0x000fe8000fffe03f */
[----:B------:R-:W-:Y:S01]  /*7bc70*/  IMAD.MOV.U32 R14, RZ, RZ, R7 ;  /* 0x000000ffff0e7224 */ /* 0x000fe200078e0007 */
[----:B---3--:R-:W-:Y:S01]  /*7bc80*/  HMMA.16816.F32.BF16 R24, R16, R22, R24 ;  /* 0x000000161018723c */ /* 0x008fe20000041818 */
[----:B------:R-:W-:Y:S11]  /*7bc90*/  STL.64 [R1+0x9560], R22 ;  /* 0x0095601601007387 */ /* 0x000ff60000100a00 */
[----:B------:R-:W-:Y:S11]  /*7bca0*/  @!UPT UIADD3 URZ, URZ, URZ, URZ ;  /* 0x0000003f3f3ff290 */ /* 0x000ff6000fffe03f */
[----:B------:R0:W-:Y:S04]  /*7bcb0*/  STL.64 [R1+0x10e0], R24 ;  /* 0x0010e01801007387 */ /* 0x0001e80000100a00 */
[----:B------:R1:W-:Y:S04]  /*7bcc0*/  STL.64 [R1+0x10e8], R26 ;  /* 0x0010e81a01007387 */ /* 0x0003e80000100a00 */
[----:B------:R-:W3:Y:S04]  /*7bcd0*/  LDL.LU.64 R16, [R1+0x9670] ;  /* 0x0096700001107983 */ /* 0x000ee80000300a00 */
[----:B------:R-:W-:Y:S04]  /*7bce0*/  STL.64 [R1+0x1100], R4 ;  /* 0x0011000401007387 */ /* 0x000fe80000100a00 */
[----:B------:R4:W-:Y:S04]  /*7bcf0*/  STL [R1+0x1108], R6 ;  /* 0x0011080601007387 */ /* 0x0009e80000100800 */
[----:B0-----:R-:W2:Y:S04]  /*7bd00*/  LDL.LU R24, [R1+0x1470] ;  /* 0x0014700001187983 */ /* 0x001ea80000300800 */
[----:B------:R-:W2:Y:S04]  /*7bd10*/  LDL.LU R25, [R1+0x1474] ;  /* 0x0014740001197983 */ /* 0x000ea80000300800 */
[----:B-1----:R-:W2:Y:S04]  /*7bd20*/  LDL.LU R26, [R1+0x1478] ;  /* 0x00147800011a7983 */ /* 0x002ea80000300800 */
[----:B------:R-:W2:Y:S04]  /*7bd30*/  LDL.LU R27, [R1+0x147c] ;  /* 0x00147c00011b7983 */ /* 0x000ea80000300800 */
[----:B----4-:R-:W4:Y:S04]  /*7bd40*/  LDL.64 R6, [R1+0x7b8] ;  /* 0x0007b80001067983 */ /* 0x010f280000100a00 */
[----:B----4-:R0:W-:Y:S04]  /*7bd50*/  STL.64 [R1+0x95a0], R6 ;  /* 0x0095a00601007387 */ /* 0x0101e80000100a00 */
[----:B------:R-:W4:Y:S04]  /*7bd60*/  LDL.LU R4, [R1+0x14a0] ;  /* 0x0014a00001047983 */ /* 0x000f280000300800 */
[----:B------:R-:W4:Y:S04]  /*7bd70*/  LDL.LU R5, [R1+0x14a4] ;  /* 0x0014a40001057983 */ /* 0x000f280000300800 */
[----:B0-----:R-:W2:Y:S04]  /*7bd80*/  LDL.LU R6, [R1+0x14a8] ;  /* 0x0014a80001067983 */ /* 0x001ea80000300800 */
[----:B------:R-:W2:Y:S01]  /*7bd90*/  LDL.LU R7, [R1+0x14ac] ;  /* 0x0014ac0001077983 */ /* 0x000ea20000300800 */
[----:B------:R-:W-:-:S02]  /*7bda0*/  IMAD.MOV.U32 R8, RZ, RZ, R19 ;  /* 0x000000ffff087224 */ /* 0x000fc400078e0013 */
[----:B------:R-:W-:Y:S01]  /*7bdb0*/  IMAD.MOV.U32 R9, RZ, RZ, R18 ;  /* 0x000000ffff097224 */ /* 0x000fe200078e0012 */
[----:B--2---:R0:W-:Y:S04]  /*7bdc0*/  STL.64 [R1+0x95c0], R6 ;  /* 0x0095c00601007387 */ /* 0x0041e80000100a00 */
[----:B----4-:R1:W-:Y:S01]  /*7bdd0*/  STL.64 [R1+0x95b8], R4 ;  /* 0x0095b80401007387 */ /* 0x0103e20000100a00 */
[----:B0-----:R-:W-:Y:S02]  /*7bde0*/  IMAD.MOV.U32 R7, RZ, RZ, R8 ;  /* 0x000000ffff077224 */ /* 0x001fe400078e0008 */
[----:B------:R-:W-:Y:S01]  /*7bdf0*/  IMAD.MOV.U32 R6, RZ, RZ, R9 ;  /* 0x000000ffff067224 */ /* 0x000fe200078e0009 */
[----:B------:R-:W2:Y:S01]  /*7be00*/  LDL.LU R8, [R1+0x14b0] ;  /* 0x0014b00001087983 */ /* 0x000ea20000300800 */
[----:B-1----:R-:W-:-:S02]  /*7be10*/  IMAD.MOV.U32 R5, RZ, RZ, R10 ;  /* 0x000000ffff057224 */ /* 0x002fc400078e000a */
[----:B------:R-:W-:Y:S01]  /*7be20*/  IMAD.MOV.U32 R4, RZ, RZ, R11 ;  /* 0x000000ffff047224 */ /* 0x000fe200078e000b */
[----:B------:R-:W2:Y:S04]  /*7be30*/  LDL.LU R9, [R1+0x14b4] ;  /* 0x0014b40001097983 */ /* 0x000ea80000300800 */
[----:B------:R-:W4:Y:S04]  /*7be40*/  LDL.LU R10, [R1+0x14b8] ;  /* 0x0014b800010a7983 */ /* 0x000f280000300800 */
[----:B------:R-:W4:Y:S04]  /*7be50*/  LDL.LU R11, [R1+0x14bc] ;  /* 0x0014bc00010b7983 */ /* 0x000f280000300800 */
[----:B----4-:R3:W-:Y:S04]  /*7be60*/  STL.64 [R1+0x95d0], R10 ;  /* 0x0095d00a01007387 */ /* 0x0107e80000100a00 */
[----:B--2---:R-:W-:Y:S01]  /*7be70*/  STL.64 [R1+0x95c8], R8 ;  /* 0x0095c80801007387 */ /* 0x004fe20000100a00 */
[----:B---3--:R-:W-:-:S02]  /*7be80*/  IMAD.MOV.U32 R10, RZ, RZ, R17 ;  /* 0x000000ffff0a7224 */ /* 0x008fc400078e0011 */
[----:B------:R-:W-:-:S05]  /*7be90*/  IMAD.MOV.U32 R11, RZ, RZ, R16 ;  /* 0x000000ffff0b7224 */ /* 0x000fca00078e0010 */
[----:B------:R0:W-:Y:S04]  /*7bea0*/  STL.64 [R1+0x95e8], R10 ;  /* 0x0095e80a01007387 */ /* 0x0001e80000100a00 */
[----:B------:R-:W2:Y:S04]  /*7beb0*/  LDL.LU R16, [R1+0x11d0] ;  /* 0x0011d00001107983 */ /* 0x000ea80000300800 */
[----:B------:R-:W2:Y:S04]  /*7bec0*/  LDL.LU R17, [R1+0x11d4] ;  /* 0x0011d40001117983 */ /* 0x000ea80000300800 */
[----:B------:R-:W3:Y:S04]  /*7bed0*/  LDL.LU R18, [R1+0x11d8] ;  /* 0x0011d80001127983 */ /* 0x000ee80000300800 */
[----:B------:R-:W3:Y:S01]  /*7bee0*/  LDL.LU R19, [R1+0x11dc] ;  /* 0x0011dc0001137983 */ /* 0x000ee20000300800 */
[----:B0-----:R-:W-:-:S02]  /*7bef0*/  IMAD.MOV.U32 R10, RZ, RZ, R0 ;  /* 0x000000ffff0a7224 */ /* 0x001fc400078e0000 */
[----:B------:R-:W-:Y:S01]  /*7bf00*/  IMAD.MOV.U32 R11, RZ, RZ, R2 ;  /* 0x000000ffff0b7224 */ /* 0x000fe200078e0002 */
[----:B------:R-:W4:Y:S04]  /*7bf10*/  LDL.LU R0, [R1+0x9668] ;  /* 0x0096680001007983 */ /* 0x000f280000300800 */
[----:B------:R-:W4:Y:S04]  /*7bf20*/  LDL.LU R2, [R1+0x9664] ;  /* 0x0096640001027983 */ /* 0x000f280000300800 */
[----:B------:R0:W-:Y:S02]  /*7bf30*/  STL.64 [R1+0x9600], R10 ;  /* 0x0096000a01007387 */ /* 0x0001e40000100a00 */
[----:B0-----:R-:W-:-:S02]  /*7bf40*/  IMAD.MOV.U32 R10, RZ, RZ, R15 ;  /* 0x000000ffff0a7224 */ /* 0x001fc400078e000f */
[----:B------:R-:W-:Y:S01]  /*7bf50*/  IMAD.MOV.U32 R11, RZ, RZ, R29 ;  /* 0x000000ffff0b7224 */ /* 0x000fe200078e001d */
[----:B------:R-:W4:Y:S04]  /*7bf60*/  LDL.LU R15, [R1+0x9660] ;  /* 0x00966000010f7983 */ /* 0x000f280000300800 */
[----:B------:R-:W-:Y:S04]  /*7bf70*/  STL.64 [R1+0x9618], R10 ;  /* 0x0096180a01007387 */ /* 0x000fe80000100a00 */
[----:B---3--:R-:W-:Y:S04]  /*7bf80*/  STL.64 [R1+0x95e0], R18 ;  /* 0x0095e01201007387 */ /* 0x008fe80000100a00 */
[----:B--2---:R0:W-:Y:S04]  /*7bf90*/  STL.64 [R1+0x95d8], R16 ;  /* 0x0095d81001007387 */ /* 0x0041e80000100a00 */
[----:B0-----:R-:W2:Y:S04]  /*7bfa0*/  LDL.LU R16, [R1+0x11b0] ;  /* 0x0011b00001107983 */ /* 0x001ea80000300800 */
[----:B------:R-:W2:Y:S04]  /*7bfb0*/  LDL.LU R17, [R1+0x11b4] ;  /* 0x0011b40001117983 */ /* 0x000ea80000300800 */
[----:B------:R-:W3:Y:S04]  /*7bfc0*/  LDL.LU R18, [R1+0x11b8] ;  /* 0x0011b80001127983 */ /* 0x000ee80000300800 */
[----:B------:R-:W3:Y:S01]  /*7bfd0*/  LDL.LU R19, [R1+0x11bc] ;  /* 0x0011bc0001137983 */ /* 0x000ee20000300800 */
[----:B------:R-:W-:-:S02]  /*7bfe0*/  IMAD.MOV.U32 R10, RZ, RZ, R28 ;  /* 0x000000ffff0a7224 */ /* 0x000fc400078e001c */
[----:B------:R-:W-:-:S05]  /*7bff0*/  IMAD.MOV.U32 R11, RZ, RZ, R21 ;  /* 0x000000ffff0b7224 */ /* 0x000fca00078e0015 */
        /* <DEDUP_REMOVED lines=38> */
[----:B------:R-:W2:Y:S01]  /*7c260*/  LDL.64 R22, [R1+0x798] ;  /* 0x0007980001167983 */ /* 0x000ea20000100a00 */
[----:B----4-:R-:W-:-:S02]  /*7c270*/  IMAD.MOV.U32 R10, RZ, RZ, R2 ;  /* 0x000000ffff0a7224 */ /* 0x010fc400078e0002 */
[----:B------:R-:W-:Y:S01]  /*7c280*/  IMAD.MOV.U32 R11, RZ, RZ, R0 ;  /* 0x000000ffff0b7224 */ /* 0x000fe200078e0000 */
[----:B--2---:R0:W-:Y:S04]  /*7c290*/  STL.64 [R1+0x9580], R22 ;  /* 0x0095801601007387 */ /* 0x0041e80000100a00 */
[----:B------:R-:W2:Y:S04]  /*7c2a0*/  LDL.LU R20, [R1+0x1480] ;  /* 0x0014800001147983 */ /* 0x000ea80000300800 */
[----:B------:R-:W2:Y:S04]  /*7c2b0*/  LDL.LU R21, [R1+0x1484] ;  /* 0x0014840001157983 */ /* 0x000ea80000300800 */
[----:B0-----:R-:W4:Y:S04]  /*7c2c0*/  LDL.LU R22, [R1+0x1488] ;  /* 0x0014880001167983 */ /* 0x001f280000300800 */
        /* <DEDUP_REMOVED lines=8> */
[----:B------:R-:W-:Y:S04]  /*7c350*/  STL [R1+0x8490], R14 ;  /* 0x0084900e01007387 */ /* 0x000fe80000100800 */
[----:B------:R0:W-:Y:S04]  /*7c360*/  STL [R1+0x8820], R15 ;  /* 0x0088200f01007387 */ /* 0x0001e80000100800 */
[----:B------:R-:W-:Y:S04]  /*7c370*/  STL.64 [R1+0x8818], R12 ;  /* 0x0088180c01007387 */ /* 0x000fe80000100a00 */
[----:B0-----:R-:W3:Y:S04]  /*7c380*/  LDL.LU.64 R14, [R1+0x7e8] ;  /* 0x0007e800010e7983 */ /* 0x001ee80000300a00 */
[----:B------:R-:W4:Y:S04]  /*7c390*/  LDL.LU.64 R18, [R1+0x9658] ;  /* 0x0096580001127983 */ /* 0x000f280000300a00 */
[----:B------:R-:W4:Y:S04]  /*7c3a0*/  LDL.LU.64 R16, [R1+0x9650] ;  /* 0x0096500001107983 */ /* 0x000f280000300a00 */
[----:B------:R-:W-:Y:S04]  /*7c3b0*/  STL.64 [R1+0x1120], R8 ;  /* 0x0011200801007387 */ /* 0x000fe80000100a00 */
        /* <DEDUP_REMOVED lines=30> */
[----:B----4-:R-:W-:Y:S02]  /*7c5a0*/  HMMA.16816.F32.BF16 R4, R4, R10, R16 ;  /* 0x0000000a0404723c */ /* 0x010fe40000041810 */
[----:B------:R-:W4:Y:S04]  /*7c5b0*/  LDL.LU.64 R18, [R1+0x95e0] ;  /* 0x0095e00001127983 */ /* 0x000f280000300a00 */
[----:B------:R-:W4:Y:S04]  /*7c5c0*/  LDL.LU.64 R16, [R1+0x95d8] ;  /* 0x0095d80001107983 */ /* 0x000f280000300a00 */
[----:B------:R-:W3:Y:S04]  /*7c5d0*/  LDL.LU.64 R10, [R1+0x95d0] ;  /* 0x0095d000010a7983 */ /* 0x000ee80000300a00 */
[----:B------:R-:W3:Y:S09]  /*7c5e0*/  LDL.LU.64 R8, [R1+0x95c8] ;  /* 0x0095c80001087983 */ /* 0x000ef20000300a00 */
[----:B------:R-:W-:Y:S04]  /*7c5f0*/  STL.64 [R1+0x440], R4 ;  /* 0x0004400401007387 */ /* 0x000fe80000100a00 */
[----:B------:R0:W-:Y:S04]  /*7c600*/  STL.64 [R1+0x448], R6 ;  /* 0x0004480601007387 */ /* 0x0001e80000100a00 */
[----:B0-----:R-:W2:Y:S04]  /*7c610*/  LDL.LU.64 R6, [R1+0x95c0] ;  /* 0x0095c00001067983 */ /* 0x001ea80000300a00 */
[----:B------:R-:W2:Y:S01]  /*7c620*/  LDL.LU.64 R4, [R1+0x95b8] ;  /* 0x0095b80001047983 */ /* 0x000ea20000300a00 */
[C---:B---3--:R-:W-:Y:S11]  /*7c630*/  HMMA.16816.F32.BF16 R8, R24.reuse, R14, R8 ;  /* 0x0000000e1808723c */ /* 0x048ff60000041808 */
[----:B------:R-:W-:Y:S11]  /*7c640*/  @!UPT UIADD3 URZ, URZ, URZ, URZ ;  /* 0x0000003f3f3ff290 */ /* 0x000ff6000fffe03f */
[----:B------:R-:W-:Y:S01]  /*7c650*/  @!UPT UIADD3 URZ, URZ, URZ, URZ ;  /* 0x0000003f3f3ff290 */ /* 0x000fe2000fffe03f */
[----:B------:R-:W-:Y:S04]  /*7c660*/  STL.64 [R1+0x11b0], R8 ;  /* 0x0011b00801007387 */ /* 0x000fe80000100a00 */
[----:B------:R0:W-:Y:S04]  /*7c670*/  STL.64 [R1+0x11b8], R10 ;  /* 0x0011b80a01007387 */ /* 0x0001e80000100a00 */
[----:B0-----:R-:W4:Y:S04]  /*7c680*/  LDL.LU.64 R10, [R1+0x95b0] ;  /* 0x0095b000010a7983 */ /* 0x001f280000300a00 */
[----:B------:R0:W-:Y:S04]  /*7c690*/  STL.64 [R1+0x94c0], R14 ;  /* 0x0094c00e01007387 */ /* 0x0001e80000100a00 */
[----:B------:R-:W3:Y:S04]  /*7c6a0*/  LDL.LU R12, [R1+0x1460] ;  /* 0x00146000010c7983 */ /* 0x000ee80000300800 */
[----:B------:R-:W3:Y:S04]  /*7c6b0*/  LDL.LU R13, [R1+0x1464] ;  /* 0x00146400010d7983 */ /* 0x000ee80000300800 */
[----:B0-----:R-:W3:Y:S04]  /*7c6c0*/  LDL.LU R14, [R1+0x1468] ;  /* 0x00146800010e7983 */ /* 0x001ee80000300800 */
[----:B------:R-:W3:Y:S01]  /*7c6d0*/  LDL.LU R15, [R1+0x146c] ;  /* 0x00146c00010f7983 */ /* 0x000ee20000300800 */
[C---:B----4-:R-:W-:Y:S11]  /*7c6e0*/  HMMA.16816.F32.BF16 R16, R24.reuse, R10, R16 ;  /* 0x0000000a1810723c */ /* 0x050ff60000041810 */
[----:B------:R-:W-:Y:S11]  /*7c6f0*/  @!UPT UIADD3 URZ, URZ, URZ, URZ ;  /* 0x0000003f3f3ff290 */ /* 0x000ff6000fffe03f */
[----:B------:R-:W-:Y:S01]  /*7c700*/  @!UPT UIADD3 URZ, URZ, URZ, URZ ;  /* 0x0000003f3f3ff290 */ /* 0x000fe2000fffe03f */
[----:B------:R-:W-:Y:S04]  /*7c710*/  STL.64 [R1+0x11d0], R16 ;  /* 0x0011d01001007387 */ /* 0x000fe80000100a00 */
[----:B------:R0:W-:Y:S04]  /*7c720*/  STL.64 [R1+0x11d8], R18 ;  /* 0x0011d81201007387 */ /* 0x0001e80000100a00 */
[----:B0-----:R-:W2:Y:S04]  /*7c730*/  LDL.LU.64 R18, [R1+0x95a8] ;  /* 0x0095a80001127983 */ /* 0x001ea80000300a00 */
[----:B------:R0:W-:Y:S04]  /*7c740*/  STL.64 [R1+0x9518], R10 ;  /* 0x0095180a01007387 */ /* 0x0001e80000100a00 */
[----:B0-----:R-:W4:Y:S01]  /*7c750*/  LDL.64 R10, [R1+0x778] ;  /* 0x00077800010a7983 */ /* 0x001f220000100a00 */
[C---:B--2---:R-:W-:Y:S11]  /*7c760*/  HMMA.16816.F32.BF16 R4, R24.reuse, R18, R4 ;  /* 0x000000121804723c */ /* 0x044ff60000041804 */
[----:B------:R-:W-:Y:S11]  /*7c770*/  @!UPT UIADD3 URZ, URZ, URZ, URZ ;  /* 0x0000003f3f3ff290 */ /* 0x000ff6000fffe03f */
[----:B------:R-:W-:Y:S01]  /*7c780*/  @!UPT UIADD3 URZ, URZ, URZ, URZ ;  /* 0x0000003f3f3ff290 */ /* 0x000fe2000fffe03f */
[----:B------:R-:W-:Y:S04]  /*7c790*/  STL.64 [R1+0x11e0], R4 ;  /* 0x0011e00401007387 */ /* 0x000fe80000100a00 */
[----:B------:R0:W-:Y:S04]  /*7c7a0*/  STL.64 [R1+0x11e8], R6 ;  /* 0x0011e80601007387 */ /* 0x0001e80000100a00 */
[----:B0-----:R-:W2:Y:S04]  /*7c7b0*/  LDL.LU.64 R6, [R1+0x95a0] ;  /* 0x0095a00001067983 */ /* 0x001ea80000300a00 */
[----:B------:R0:W-:Y:S04]  /*7c7c0*/  STL [R1+0x94ac], R18 ;  /* 0x0094ac1201007387 */ /* 0x0001e80000100800 */
[----:B------:R1:W-:Y:S04]  /*7c7d0*/  STL [R1+0x94a8], R19 ;  /* 0x0094a81301007387 */ /* 0x0003e80000100800 */
[----:B------:R-:W4:Y:S04]  /*7c7e0*/  LDL.LU R16, [R1+0x1450] ;  /* 0x0014500001107983 */ /* 0x000f280000300800 */
[----:B------:R-:W4:Y:S04]  /*7c7f0*/  LDL.LU R17, [R1+0x1454] ;  /* 0x0014540001117983 */ /* 0x000f280000300800 */
[----:B0-----:R-:W4:Y:S04]  /*7c800*/  LDL.LU R18, [R1+0x1458] ;  /* 0x0014580001127983 */ /* 0x001f280000300800 */
[----:B-1----:R-:W4:Y:S01]  /*7c810*/  LDL.LU R19, [R1+0x145c] ;  /* 0x00145c0001137983 */ /* 0x002f220000300800 */
[----:B--2---:R-:W-:Y:S01]  /*7c820*/  HMMA.16816.F32.BF16 R20, R24, R6, R20 ;  /* 0x000000061814723c */ /* 0x004fe20000041814 */
[----:B------:R-:W-:Y:S11]  /*7c830*/  IMAD.MOV.U32 R29, RZ, RZ, R7 ;  /* 0x000000ffff1d7224 */ /* 0x000ff600078e0007 */
[----:B------:R-:W-:Y:S11]  /*7c840*/  @!UPT UIADD3 URZ, URZ, URZ, URZ ;  /* 0x0000003f3f3ff290 */ /* 0x000ff6000fffe03f */
[----:B------:R-:W-:Y:S04]  /*7c850*/  STL.64 [R1+0x11f0], R20 ;  /* 0x0011f01401007387 */ /* 0x000fe80000100a00 */
[----:B------:R0:W-:Y:S04]  /*7c860*/  STL.64 [R1+0x11f8], R22 ;  /* 0x0011f81601007387 */ /* 0x0001e80000100a00 */
[----:B0-----:R-:W2:Y:S04]  /*7c870*/  LDL.LU.64 R22, [R1+0x9598] ;  /* 0x0095980001167983 */ /* 0x001ea80000300a00 */
[----:B------:R-:W2:Y:S04]  /*7c880*/  LDL.LU.64 R20, [R1+0x9590] ;  /* 0x0095900001147983 */ /* 0x000ea80000300a00 */
[----:B------:R-:W2:Y:S01]  /*7c890*/  LDL.LU.64 R6, [R1+0x9588] ;  /* 0x0095880001067983 */ /* 0x000ea20000300a00 */
[----:B------:R-:W-:-:S02]  /*7c8a0*/  IMAD.MOV.U32 R2, RZ, RZ, R26 ;  /* 0x000000ffff027224 */ /* 0x000fc400078e001a */
[----:B------:R-:W-:Y:S02]  /*7c8b0*/  IMAD.MOV.U32 R0, RZ, RZ, R27 ;  /* 0x000000ffff007224 */ /* 0x000fe400078e001b */
[----:B------:R-:W-:Y:S02]  /*7c8c0*/  IMAD.MOV.U32 R4, RZ, RZ, R24 ;  /* 0x000000ffff047224 */ /* 0x000fe400078e0018 */
        /* <DEDUP_REMOVED lines=8> */
[----:B------:R-:W2:Y:S01]  /*7c950*/  LDL.LU.64 R24, [R1+0x9570] ;  /* 0x0095700001187983 */ /* 0x000ea20000300a00 */
[----:B------:R-:W-:-:S03]  /*7c960*/  IMAD.MOV.U32 R5, RZ, RZ, R3 ;  /* 0x000000ffff057224 */ /* 0x000fc600078e0003 */
[----:B------:R0:W-:Y:S02]  /*7c970*/  STL.64 [R1+0x94c8], R6 ;  /* 0x0094c80601007387 */ /* 0x0001e40000100a00 */
[----:B0-----:R-:W-:Y:S02]  /*7c980*/  IMAD.MOV.U32 R6, RZ, RZ, R2 ;  /* 0x000000ffff067224 */ /* 0x001fe400078e0002 */
[----:B------:R-:W-:-:S07]  /*7c990*/  IMAD.MOV.U32 R7, RZ, RZ, R0 ;  /* 0x000000ffff077224 */ /* 0x000fce00078e0000 */
[----:B--2---:R-:W-:Y:S11]  /*7c9a0*/  HMMA.16816.F32.BF16 R24, R4, R22, R24 ;  /* 0x000000160418723c */ /* 0x004ff60000041818 */
[----:B------:R-:W-:Y:S11]  /*7c9b0*/  @!UPT UIADD3 URZ, URZ, URZ, URZ ;  /* 0x0000003f3f3ff290 */ /* 0x000ff6000fffe03f */
[----:B------:R-:W-:Y:S01]  /*7c9c0*/  @!UPT UIADD3 URZ, URZ, URZ, URZ ;  /* 0x0000003f3f3ff290 */ /* 0x000fe2000fffe03f */
[----:B------:R-:W-:Y:S04]  /*7c9d0*/  STL.64 [R1+0x1210], R24 ;  /* 0x0012101801007387 */ /* 0x000fe80000100a00 */
[----:B------:R0:W-:Y:S04]  /*7c9e0*/  STL.64 [R1+0x1218], R26 ;  /* 0x0012181a01007387 */ /* 0x0001e80000100a00 */
[----:B0-----:R-:W3:Y:S01]  /*7c9f0*/  LDL.LU.64 R26, [R1+0x9568] ;  /* 0x00956800011a7983 */ /* 0x001ee20000300a00 */
[----:B------:R-:W-:Y:S02]  /*7ca00*/  IMAD.MOV.U32 R25, RZ, RZ, R22 ;  /* 0x000000ffff197224 */ /* 0x000fe400078e0016 */
[----:B------:R-:W-:-:S02]  /*7ca10*/  IMAD.MOV.U32 R24, RZ, RZ, R23 ;  /* 0x000000ffff187224 */ /* 0x000fc400078e0017 */
[----:B------:R-:W2:Y:S01]  /*7ca20*/  LDL.LU.64 R22, [R1+0x9560] ;  /* 0x0095600001167983 */ /* 0x000ea20000300a00 */
[C---:B---3--:R-:W-:Y:S11]  /*7ca30*/  HMMA.16816.F32.BF16 R12, R4.reuse, R26, R12 ;  /* 0x0000001a040c723c */ /* 0x048ff6000004180c */
[----:B------:R-:W-:Y:S11]  /*7ca40*/  @!UPT UIADD3 URZ, URZ, URZ, URZ ;  /* 0x0000003f3f3ff290 */ /* 0x000ff6000fffe03f */
[----:B------:R-:W-:Y:S01]  /*7ca50*/  @!UPT UIADD3 URZ, URZ, URZ, URZ ;  /* 0x0000003f3f3ff290 */ /* 0x000fe2000fffe03f */
[----:B------:R-:W-:Y:S04]  /*7ca60*/  STL.64 [R1+0x1220], R12 ;  /* 0x0012200c01007387 */ /* 0x000fe80000100a00 */
[----:B------:R0:W-:Y:S04]  /*7ca70*/  STL.64 [R1+0x1228], R14 ;  /* 0x0012280e01007387 */ /* 0x0001e80000100a00 */
[----:B0-----:R-:W3:Y:S04]  /*7ca80*/  LDL.64 R14, [R1+0x6f8] ;  /* 0x0006f800010e7983 */ /* 0x001ee80000100a00 */
[----:B---3--:R4:W-:Y:S02]  /*7ca90*/  STL.64 [R1+0x94e0], R14 ;  /* 0x0094e00e01007387 */ /* 0x0089e40000100a00 */
[----:B----4-:R-:W-:Y:S02]  /*7caa0*/  HMMA.16816.F32.BF16 R12, R4, R10, R16 ;  /* 0x0000000a040c723c */ /* 0x010fe40000041810 */
[----:B------:R0:W-:Y:S02]  /*7cab0*/  STL.64 [R1+0x9460], R26 ;  /* 0x0094601a01007387 */ /* 0x0001e40000100a00 */
[----:B0-----:R-:W-:-:S02]  /*7cac0*/  IMAD.MOV.U32 R27, RZ, RZ, R10 ;  /* 0x000000ffff1b7224 */ /* 0x001fc400078e000a */
[----:B------:R-:W-:Y:S11]  /*7cad0*/  IMAD.MOV.U32 R26, RZ, RZ, R11 ;  /* 0x000000ffff1a7224 */ /* 0x000ff600078e000b */
[----:B------:R-:W-:Y:S06]  /*7cae0*/  @!UPT UIADD3 URZ, URZ, URZ, URZ ;  /* 0x0000003f3f3ff290 */ /* 0x000fec000fffe03f */
[----:B------:R-:W-:Y:S04]  /*7caf0*/  STL.64 [R1+0x1230], R12 ;  /* 0x0012300c01007387 */ /* 0x000fe80000100a00 */
[----:B------:R-:W-:Y:S04]  /*7cb00*/  STL.64 [R1+0x1238], R14 ;  /* 0x0012380e01007387 */ /* 0x000fe80000100a00 */
[----:B------:R-:W3:Y:S04]  /*7cb10*/  LDL.LU R8, [R1+0x1400] ;  /* 0x0014000001087983 */ /* 0x000ee80000300800 */
[----:B------:R-:W3:Y:S04]  /*7cb20*/  LDL.LU R9, [R1+0x1404] ;  /* 0x0014040001097983 */ /* 0x000ee80000300800 */
[----:B------:R-:W4:Y:S04]  /*7cb30*/  LDL.LU R10, [R1+0x1408] ;  /* 0x00140800010a7983 */ /* 0x000f280000300800 */
[----:B------:R-:W4:Y:S04]  /*7cb40*/  LDL.LU R11, [R1+0x140c] ;  /* 0x00140c00010b7983 */ /* 0x000f280000300800 */
[----:B------:R-:W2:Y:S04]  /*7cb50*/  LDL.64 R18, [R1+0x758] ;  /* 0x0007580001127983 */ /* 0x000ea80000100a00 */
[----:B--2---:R-:W-:Y:S04]  /*7cb60*/  STL.64 [R1+0x9558], R18 ;  /* 0x0095581201007387 */ /* 0x004fe80000100a00 */
[----:B----4-:R0:W-:Y:S04]  /*7cb70*/  STL.64 [R1+0x9528], R10 ;  /* 0x0095280a01007387 */ /* 0x0101e80000100a00 */
[----:B---3--:R-:W-:Y:S04]  /*7cb80*/  STL.64 [R1+0x9520], R8 ;  /* 0x0095200801007387 */ /* 0x008fe80000100a00 */
[----:B0-----:R-:W2:Y:S04]  /*7cb90*/  LDL.64 R10, [R1+0x738] ;  /* 0x00073800010a7983 */ /* 0x001ea80000100a00 */
[----:B--2---:R0:W-:Y:S04]  /*7cba0*/  STL.64 [R1+0x9538], R10 ;  /* 0x0095380a01007387 */ /* 0x0041e80000100a00 */
[----:B0-----:R-:W2:Y:S04]  /*7cbb0*/  LDL.64 R10, [R1+0x748] ;  /* 0x00074800010a7983 */ /* 0x001ea80000100a00 */
[----:B--2---:R0:W-:Y:S04]  /*7cbc0*/  STL.64 [R1+0x9550], R10 ;  /* 0x0095500a01007387 */ /* 0x0041e80000100a00 */
[----:B------:R-:W2:Y:S04]  /*7cbd0*/  LDL.LU R8, [R1+0x1430] ;  /* 0x0014300001087983 */ /* 0x000ea80000300800 */
[----:B------:R-:W2:Y:S04]  /*7cbe0*/  LDL.LU R9, [R1+0x1434] ;  /* 0x0014340001097983 */ /* 0x000ea80000300800 */
[----:B0-----:R-:W2:Y:S04]  /*7cbf0*/  LDL.LU R10, [R1+0x1438] ;  /* 0x00143800010a7983 */ /* 0x001ea80000300800 */
[----:B------:R-:W2:Y:S04]  /*7cc00*/  LDL.LU R11, [R1+0x143c] ;  /* 0x00143c00010b7983 */ /* 0x000ea80000300800 */
[----:B------:R-:W3:Y:S04]  /*7cc10*/  LDL.LU R16, [R1+0x1440] ;  /* 0x0014400001107983 */ /* 0x000ee80000300800 */
[----:B------:R-:W3:Y:S04]  /*7cc20*/  LDL.LU R17, [R1+0x1444] ;  /* 0x0014440001117983 */ /* 0x000ee80000300800 */
[----:B------:R-:W3:Y:S04]  /*7cc30*/  LDL.LU R18, [R1+0x1448] ;  /* 0x0014480001127983 */ /* 0x000ee80000300800 */
[----:B------:R-:W3:Y:S04]  /*7cc40*/  LDL.LU R19, [R1+0x144c] ;  /* 0x00144c0001137983 */ /* 0x000ee80000300800 */
[----:B------:R-:W4:Y:S04]  /*7cc50*/  LDL.64 R14, [R1+0x708] ;  /* 0x00070800010e7983 */ /* 0x000f280000100a00 */
[----:B----4-:R0:W-:Y:S04]  /*7cc60*/  STL.64 [R1+0x94f8], R14 ;  /* 0x0094f80e01007387 */ /* 0x0101e80000100a00 */
[----:B0-----:R-:W4:Y:S04]  /*7cc70*/  LDL.64 R14, [R1+0x718] ;  /* 0x00071800010e7983 */ /* 0x001f280000100a00 */
[----:B----4-:R0:W-:Y:S04]  /*7cc80*/  STL.64 [R1+0x9510], R14 ;  /* 0x0095100e01007387 */ /* 0x0101e80000100a00 */
[----:B0-----:R-:W4:Y:S04]  /*7cc90*/  LDL.64 R14, [R1+0x728] ;  /* 0x00072800010e7983 */ /* 0x001f280000100a00 */
[----:B----4-:R0:W-:Y:S04]  /*7cca0*/  STL.64 [R1+0x9530], R14 ;  /* 0x0095300e01007387 */ /* 0x0101e80000100a00 */
[----:B------:R-:W4:Y:S04]  /*7ccb0*/  LDL.LU R12, [R1+0x1410] ;  /* 0x00141000010c7983 */ /* 0x000f280000300800 */
[----:B------:R-:W4:Y:S04]  /*7ccc0*/  LDL.LU R13, [R1+0x1414] ;  /* 0x00141400010d7983 */ /* 0x000f280000300800 */
[----:B0-----:R-:W2:Y:S04]  /*7ccd0*/  LDL.LU R14, [R1+0x1418] ;  /* 0x00141800010e7983 */ /* 0x001ea80000300800 */
[----:B------:R-:W2:Y:S04]  /*7cce0*/  LDL.LU R15, [R1+0x141c] ;  /* 0x00141c00010f7983 */ /* 0x000ea80000300800 */
[----:B--2---:R-:W-:Y:S04]  /*7ccf0*/  STL.64 [R1+0x9548], R14 ;  /* 0x0095480e01007387 */ /* 0x004fe80000100a00 */
[----:B----4-:R0:W-:Y:S04]  /*7cd00*/  STL.64 [R1+0x9540], R12 ;  /* 0x0095400c01007387 */ /* 0x0101e80000100a00 */
[----:B0-----:R-:W2:Y:S04]  /*7cd10*/  LDL.LU R12, [R1+0x1420] ;  /* 0x00142000010c7983 */ /* 0x001ea80000300800 */
[----:B------:R-:W2:Y:S04]  /*7cd20*/  LDL.LU R13, [R1+0x1424] ;  /* 0x00142400010d7983 */ /* 0x000ea80000300800 */
[----:B------:R-:W2:Y:S04]  /*7cd30*/  LDL.LU R14, [R1+0x1428] ;  /* 0x00142800010e7983 */ /* 0x000ea80000300800 */
[----:B------:R-:W2:Y:S04]  /*7cd40*/  LDL.LU R15, [R1+0x142c] ;  /* 0x00142c00010f7983 */ /* 0x000ea80000300800 */
[----:B------:R-:W-:Y:S04]  /*7cd50*/  STL.64 [R1+0x94b8], R26 ;  /* 0x0094b81a01007387 */ /* 0x000fe80000100a00 */
[----:B------:R0:W-:Y:S04]  /*7cd60*/  STL.64 [R1+0x94b0], R24 ;  /* 0x0094b01801007387 */ /* 0x0001e80000100a00 */
[----:B0-----:R-:W4:Y:S04]  /*7cd70*/  LDL.LU.64 R24, [R1+0x3f0] ;  /* 0x0003f00001187983 */ /* 0x001f280000300a00 */
[----:B------:R-:W2:Y:S04]  /*7cd80*/  LDL.LU.64 R26, [R1+0x3f8] ;  /* 0x0003f800011a7983 */ /* 0x000ea80000300a00 */
[----:B--2---:R-:W-:Y:S04]  /*7cd90*/  STL.64 [R1+0x94d8], R26 ;  /* 0x0094d81a01007387 */ /* 0x004fe80000100a00 */
[----:B----4-:R0:W-:Y:S04]  /*7cda0*/  STL.64 [R1+0x94d0], R24 ;  /* 0x0094d01801007387 */ /* 0x0101e80000100a00 */
[----:B0-----:R-:W2:Y:S04]  /*7cdb0*/  LDL.LU R24, [R1+0x13d0] ;  /* 0x0013d00001187983 */ /* 0x001ea80000300800 */
[----:B------:R-:W2:Y:S04]  /*7cdc0*/  LDL.LU R25, [R1+0x13d4] ;  /* 0x0013d40001197983 */ /* 0x000ea80000300800 */
[----:B------:R-:W4:Y:S04]  /*7cdd0*/  LDL.LU R26, [R1+0x13d8] ;  /* 0x0013d800011a7983 */ /* 0x000f280000300800 */
[----:B------:R-:W4:Y:S01]  /*7cde0*/  LDL.LU R27, [R1+0x13dc] ;  /* 0x0013dc00011b7983 */ /* 0x000f220000300800 */
[C---:B---3--:R-:W-:Y:S03]  /*7cdf0*/  HMMA.16816.F32.BF16 R16, R4.reuse, R22, R16 ;  /* 0x000000160410723c */ /* 0x048fe60000041810 */
[----:B----4-:R-:W-:Y:S04]  /*7ce00*/  STL.64 [R1+0x94f0], R26 ;  /* 0x0094f01a01007387 */ /* 0x010fe80000100a00 */
        /* <DEDUP_REMOVED lines=19> */
[----:B0-----:R-:W3:Y:S01]  /*7cf40*/  LDL.LU.64 R10, [R1+0x9550] ;  /* 0x00955000010a7983 */ /* 0x001ee20000300a00 */
[----:B------:R-:W-:Y:S02]  /*7cf50*/  IMAD.MOV.U32 R28, RZ, RZ, R18 ;  /* 0x000000ffff1c7224 */ /* 0x000fe400078e0012 */
[----:B------:R-:W-:Y:S01]  /*7cf60*/  IMAD.MOV.U32 R17, RZ, RZ, R19 ;  /* 0x000000ffff117224 */ /* 0x000fe200078e0013 */
[----:B---3--:R-:W-:Y:S01]  /*7cf70*/  HMMA.16816.F32.BF16 R12, R4, R10, R12 ;  /* 0x0000000a040c723c */ /* 0x008fe2000004180c */
[----:B------:R-:W-:-:S02]  /*7cf80*/  IMAD.MOV.U32 R18, RZ, RZ, R10 ;  /* 0x000000ffff127224 */ /* 0x000fc400078e000a */
[----:B------:R-:W-:Y:S11]  /*7cf90*/  IMAD.MOV.U32 R19, RZ, RZ, R11 ;  /* 0x000000ffff137224 */ /* 0x000ff600078e000b */
[----:B------:R-:W-:Y:S09]  /*7cfa0*/  @!UPT UIADD3 URZ, URZ, URZ, URZ ;  /* 0x0000003f3f3ff290 */ /* 0x000ff2000fffe03f */
[----:B------:R-:W-:Y:S04]  /*7cfb0*/  STL.64 [R1+0x1260], R12 ;  /* 0x0012600c01007387 */ /* 0x000fe80000100a00 */
[----:B------:R0:W-:Y:S04]  /*7cfc0*/  STL.64 [R1+0x1268], R14 ;  /* 0x0012680e01007387 */ /* 0x0001e80000100a00 */
[----:B0-----:R-:W3:Y:S04]  /*7cfd0*/  LDL.LU.64 R14, [R1+0x9548] ;  /* 0x00954800010e7983 */ /* 0x001ee80000300a00 */
[----:B------:R-:W3:Y:S04]  /*7cfe0*/  LDL.LU.64 R12, [R1+0x9540] ;  /* 0x00954000010c7983 */ /* 0x000ee80000300a00 */
[----:B------:R-:W3:Y:S02]  /*7cff0*/  LDL.LU.64 R10, [R1+0x9538] ;  /* 0x00953800010a7983 */ /* 0x000ee40000300a00 */
        /* <DEDUP_REMOVED lines=8> */
[----:B------:R-:W3:Y:S04]  /*7d080*/  LDL.LU.64 R8, [R1+0x9520] ;  /* 0x0095200001087983 */ /* 0x000ee80000300a00 */
[----:B------:R-:W-:Y:S04]  /*7d090*/  STL.64 [R1+0x9440], R22 ;  /* 0x0094401601007387 */ /* 0x000fe80000100a00 */
[----:B------:R0:W-:Y:S04]  /*7d0a0*/  STL.64 [R1+0x9438], R20 ;  /* 0x0094381401007387 */ /* 0x0001e80000100a00 */
[----:B0-----:R-:W4:Y:S04]  /*7d0b0*/  LDL.LU R20, [R1+0x1350] ;  /* 0x0013500001147983 */ /* 0x001f280000300800 */
[----:B------:R-:W4:Y:S04]  /*7d0c0*/  LDL.LU R21, [R1+0x1354] ;  /* 0x0013540001157983 */ /* 0x000f280000300800 */
[----:B------:R-:W4:Y:S04]  /*7d0d0*/  LDL.LU R22, [R1+0x1358] ;  /* 0x0013580001167983 */ /* 0x000f280000300800 */
[----:B------:R-:W4:Y:S01]  /*7d0e0*/  LDL.LU R23, [R1+0x135c] ;  /* 0x00135c0001177983 */ /* 0x000f220000300800 */
[C---:B---3--:R-:W-:Y:S11]  /*7d0f0*/  HMMA.16816.F32.BF16 R8, R4.reuse, R14, R8 ;  /* 0x0000000e0408723c */ /* 0x048ff60000041808 */
[----:B------:R-:W-:Y:S11]  /*7d100*/  @!UPT UIADD3 URZ, URZ, URZ, URZ ;  /* 0x0000003f3f3ff290 */ /* 0x000ff6000fffe03f */
[----:B------:R-:W-:Y:S01]  /*7d110*/  @!UPT UIADD3 URZ, URZ, URZ, URZ ;  /* 0x0000003f3f3ff290 */ /* 0x000fe2000fffe03f */
[----:B------:R0:W-:Y:S04]  /*7d120*/  STL.64 [R1+0x1280], R8 ;  /* 0x0012800801007387 */ /* 0x0001e80000100a00 */
[----:B------:R1:W-:Y:S01]  /*7d130*/  STL.64 [R1+0x1288], R10 ;  /* 0x0012880a01007387 */ /* 0x0003e20000100a00 */
[----:B0-----:R-:W-:Y:S02]  /*7d140*/  IMAD.MOV.U32 R9, RZ, RZ, R14 ;  /* 0x000000ffff097224 */ /* 0x001fe400078e000e */
[----:B------:R-:W-:Y:S01]  /*7d150*/  IMAD.MOV.U32 R8, RZ, RZ, R15 ;  /* 0x000000ffff087224 */ /* 0x000fe200078e000f */
[----:B-1----:R-:W4:Y:S04]  /*7d160*/  LDL.LU.64 R10, [R1+0x9518] ;  /* 0x00951800010a7983 */ /* 0x002f280000300a00 */
        /* <DEDUP_REMOVED lines=20> */
[----:B------:R-:W2:Y:S04]  /*7d2b0*/  LDL.LU.64 R26, [R1+0x94d8] ;  /* 0x0094d800011a7983 */ /* 0x000ea80000300a00 */
[----:B------:R-:W2:Y:S11]  /*7d2c0*/  LDL.LU.64 R24, [R1+0x94d0] ;  /* 0x0094d00001187983 */ /* 0x000eb60000300a00 */
[----:B------:R-:W-:Y:S06]  /*7d2d0*/  @!UPT UIADD3 URZ, URZ, URZ, URZ ;  /* 0x0000003f3f3ff290 */ /* 0x000fec000fffe03f */
[----:B------:R-:W-:Y:S04]  /*7d2e0*/  STL.64 [R1+0x1380], R4 ;  /* 0x0013800401007387 */ /* 0x000fe80000100a00 */
[----:B------:R0:W-:Y:S04]  /*7d2f0*/  STL.64 [R1+0x1388], R6 ;  /* 0x0013880601007387 */ /* 0x0001e80000100a00 */
[----:B0-----:R-:W3:Y:S01]  /*7d300*/  LDL.LU.64 R6, [R1+0x94c8] ;  /* 0x0094c80001067983 */ /* 0x001ee20000300a00 */
[----:B------:R-:W-:Y:S02]  /*7d310*/  IMAD.MOV.U32 R5, RZ, RZ, R14 ;  /* 0x000000ffff057224 */ /* 0x000fe400078e000e */
[----:B------:R-:W-:-:S02]  /*7d320*/  IMAD.MOV.U32 R4, RZ, RZ, R15 ;  /* 0x000000ffff047224 */ /* 0x000fc400078e000f */
[----:B------:R-:W2:Y:S04]  /*7d330*/  LDL.LU.64 R14, [R1+0x94c0] ;  /* 0x0094c000010e7983 */ /* 0x000ea80000300a00 */
[----:B---3--:R-:W-:Y:S04]  /*7d340*/  STL.64 [R1+0x9488], R6 ;  /* 0x0094880601007387 */ /* 0x008fe80000100a00 */
[----:B------:R0:W-:Y:S04]  /*7d350*/  STL.64 [R1+0x9480], R4 ;  /* 0x0094800401007387 */ /* 0x0001e80000100a00 */
[----:B0-----:R-:W2:Y:S04]  /*7d360*/  LDL.LU R4, [R1+0x1360] ;  /* 0x0013600001047983 */ /* 0x001ea80000300800 */
[----:B------:R-:W2:Y:S04]  /*7d370*/  LDL.LU R5, [R1+0x1364] ;  /* 0x0013640001057983 */ /* 0x000ea80000300800 */
[----:B------:R-:W2:Y:S04]  /*7d380*/  LDL.LU R6, [R1+0x1368] ;  /* 0x0013680001067983 */ /* 0x000ea80000300800 */
[----:B------:R-:W2:Y:S02]  /*7d390*/  LDL.LU R7, [R1+0x136c] ;  /* 0x00136c0001077983 */ /* 0x000ea40000300800 */
[----:B--2---:R-:W-:Y:S11]  /*7d3a0*/  HMMA.16816.F32.BF16 R4, R24, R14, R4 ;  /* 0x0000000e1804723c */ /* 0x004ff60000041804 */
[----:B------:R-:W-:Y:S11]  /*7d3b0*/  @!UPT UIADD3 URZ, URZ, URZ, URZ ;  /* 0x0000003f3f3ff290 */ /* 0x000ff6000fffe03f */
[----:B------:R-:W-:Y:S01]  /*7d3c0*/  @!UPT UIADD3 URZ, URZ, URZ, URZ ;  /* 0x0000003f3f3ff290 */ /* 0x000fe2000fffe03f */
[----:B------:R0:W-:Y:S04]  /*7d3d0*/  STL.64 [R1+0x1370], R4 ;  /* 0x0013700401007387 */ /* 0x0001e80000100a00 */
[----:B------:R1:W-:Y:S01]  /*7d3e0*/  STL.64 [R1+0x1378], R6 ;  /* 0x0013780601007387 */ /* 0x0003e20000100a00 */
[----:B0-----:R-:W-:Y:S02]  /*7d3f0*/  IMAD.MOV.U32 R5, RZ, RZ, R26 ;  /* 0x000000ffff057224 */ /* 0x001fe400078e001a */
[----:B------:R-:W-:Y:S02]  /*7d400*/  IMAD.MOV.U32 R4, RZ, RZ, R27 ;  /* 0x000000ffff047224 */ /* 0x000fe400078e001b */
[----:B-1----:R-:W-:Y:S01]  /*7d410*/  IMAD.MOV.U32 R7, RZ, RZ, R24 ;  /* 0x000000ffff077224 */ /* 0x002fe200078e0018 */
[----:B------:R-:W2:Y:S01]  /*7d420*/  LDL.LU.64 R26, [R1+0x94b8] ;  /* 0x0094b800011a7983 */ /* 0x000ea20000300a00 */
[----:B------:R-:W-:-:S03]  /*7d430*/  IMAD.MOV.U32 R6, RZ, RZ, R25 ;  /* 0x000000ffff067224 */ /* 0x000fc600078e0019 */
[----:B------:R-:W3:Y:S01]  /*7d440*/  LDL.LU.64 R24, [R1+0x94b0] ;  /* 0x0094b00001187983 */ /* 0x000ee20000300a00 */
[----:B------:R-:W-:Y:S02]  /*7d450*/  IMAD.MOV.U32 R12, RZ, RZ, R7 ;  /* 0x000000ffff0c7224 */ /* 0x000fe400078e0007 */
[----:B------:R-:W-:Y:S01]  /*7d460*/  IMAD.MOV.U32 R13, RZ, RZ, R6 ;  /* 0x000000ffff0d7224 */ /* 0x000fe200078e0006 */
[----:B------:R0:W-:Y:S02]  /*7d470*/  STL.64 [R1+0x93a0], R14 ;  /* 0x0093a00e01007387 */ /* 0x0001e40000100a00 */
[----:B0-----:R-:W-:Y:S02]  /*7d480*/  IMAD.MOV.U32 R14, RZ, RZ, R5 ;  /* 0x000000ffff0e7224 */ /* 0x001fe400078e0005 */
[----:B------:R-:W-:-:S07]  /*7d490*/  IMAD.MOV.U32 R15, RZ, RZ, R4 ;  /* 0x000000ffff0f7224 */ /* 0x000fce00078e0004 */
[----:B----4-:R-:W-:Y:S01]  /*7d4a0*/  HMMA.16816.F32.BF16 R4, R12, R10, R20 ;  /* 0x0000000a0c04723c */ /* 0x010fe20000041814 */
[----:B------:R0:W-:Y:S06]  /*7d4b0*/  STL.64 [R1+0x9398], R10 ;  /* 0x0093980a01007387 */ /* 0x0001ec0000100a00 */
[----:B0-----:R-:W-:Y:S02]  /*7d4c0*/  IMAD.MOV.U32 R10, RZ, RZ, R9 ;  /* 0x000000ffff0a7224 */ /* 0x001fe400078e0009 */
[----:B------:R-:W-:Y:S11]  /*7d4d0*/  IMAD.MOV.U32 R11, RZ, RZ, R8 ;  /* 0x000000ffff0b7224 */ /* 0x000ff600078e0008 */
[----:B------:R-:W-:Y:S03]  /*7d4e0*/  @!UPT UIADD3 URZ, URZ, URZ, URZ ;  /* 0x0000003f3f3ff290 */ /* 0x000fe6000fffe03f */
[----:B------:R-:W-:Y:S04]  /*7d4f0*/  STL.64 [R1+0x1360], R4 ;  /* 0x0013600401007387 */ /* 0x000fe80000100a00 */
[----:B------:R-:W-:Y:S04]  /*7d500*/  STL.64 [R1+0x1368], R6 ;  /* 0x0013680601007387 */ /* 0x000fe80000100a00 */
[----:B------:R0:W-:Y:S04]  /*7d510*/  STL.64 [R1+0x93f8], R10 ;  /* 0x0093f80a01007387 */ /* 0x0001e80000100a00 */
[----:B------:R-:W4:Y:S04]  /*7d520*/  LDL.LU R8, [R1+0x12b0] ;  /* 0x0012b00001087983 */ /* 0x000f280000300800 */
[----:B------:R-:W4:Y:S04]  /*7d530*/  LDL.LU R9, [R1+0x12b4] ;  /* 0x0012b40001097983 */ /* 0x000f280000300800 */
[----:B0-----:R-:W3:Y:S04]  /*7d540*/  LDL.LU R10, [R1+0x12b8] ;  /* 0x0012b800010a7983 */ /* 0x001ee80000300800 */
[----:B------:R-:W3:Y:S01]  /*7d550*/  LDL.LU R11, [R1+0x12bc] ;  /* 0x0012bc00010b7983 */ /* 0x000ee20000300800 */
[----:B--2---:R-:W-:-:S02]  /*7d560*/  IMAD.MOV.U32 R22, RZ, RZ, R27 ;  /* 0x000000ffff167224 */ /* 0x004fc400078e001b */
[----:B------:R-:W-:Y:S01]  /*7d570*/  IMAD.MOV.U32 R23, RZ, RZ, R26 ;  /* 0x000000ffff177224 */ /* 0x000fe200078e001a */
[----:B---3--:R0:W-:Y:S04]  /*7d580*/  STL.64 [R1+0x9408], R10 ;  /* 0x0094080a01007387 */ /* 0x0081e80000100a00 */
[----:B----4-:R-:W-:Y:S01]  /*7d590*/  STL.64 [R1+0x9400], R8 ;  /* 0x0094000801007387 */ /* 0x010fe20000100a00 */
[----:B0-----:R-:W-:-:S03]  /*7d5a0*/  IMAD.MOV.U32 R10, RZ, RZ, R18 ;  /* 0x000000ffff0a7224 */ /* 0x001fc600078e0012 */
[----:B------:R-:W2:Y:S01]  /*7d5b0*/  LDL.LU R18, [R1+0x94ac] ;  /* 0x0094ac0001127983 */ /* 0x000ea20000300800 */
[----:B------:R-:W-:-:S03]  /*7d5c0*/  IMAD.MOV.U32 R11, RZ, RZ, R19 ;  /* 0x000000ffff0b7224 */ /* 0x000fc600078e0013 */
[----:B------:R-:W2:Y:S04]  /*7d5d0*/  LDL.LU R19, [R1+0x94a8] ;  /* 0x0094a80001137983 */ /* 0x000ea80000300800 */
[----:B------:R0:W-:Y:S04]  /*7d5e0*/  STL.64 [R1+0x9458], R22 ;  /* 0x0094581601007387 */ /* 0x0001e80000100a00 */
[----:B------:R-:W3:Y:S04]  /*7d5f0*/  LDL.LU R20, [R1+0x1300] ;  /* 0x0013000001147983 */ /* 0x000ee80000300800 */
[----:B------:R-:W3:Y:S04]  /*7d600*/  LDL.LU R21, [R1+0x1304] ;  /* 0x0013040001157983 */ /* 0x000ee80000300800 */
[----:B0-----:R-:W4:Y:S04]  /*7d610*/  LDL.LU R22, [R1+0x1308] ;  /* 0x0013080001167983 */ /* 0x001f280000300800 */
[----:B------:R-:W4:Y:S01]  /*7d620*/  LDL.LU R23, [R1+0x130c] ;  /* 0x00130c0001177983 */ /* 0x000f220000300800 */
[----:B------:R-:W-:-:S02]  /*7d630*/  IMAD.MOV.U32 R26, RZ, RZ, R25 ;  /* 0x000000ffff1a7224 */ /* 0x000fc400078e0019 */
[----:B------:R-:W-:Y:S01]  /*7d640*/  IMAD.MOV.U32 R27, RZ, RZ, R24 ;  /* 0x000000ffff1b7224 */ /* 0x000fe200078e0018 */
[----:B----4-:R-:W-:Y:S04]  /*7d650*/  STL.64 [R1+0x9470], R22 ;  /* 0x0094701601007387 */ /* 0x010fe80000100a00 */
[----:B---3--:R-:W-:Y:S04]  /*7d660*/  STL.64 [R1+0x9468], R20 ;  /* 0x0094681401007387 */ /* 0x008fe80000100a00 */
[----:B------:R0:W-:Y:S04]  /*7d670*/  STL.64 [R1+0x9478], R26 ;  /* 0x0094781a01007387 */ /* 0x0001e80000100a00 */
[----:B------:R-:W3:Y:S04]  /*7d680*/  LDL.LU R24, [R1+0x1320] ;  /* 0x0013200001187983 */ /* 0x000ee80000300800 */
[----:B------:R-:W3:Y:S04]  /*7d690*/  LDL.LU R25, [R1+0x1324] ;  /* 0x0013240001197983 */ /* 0x000ee80000300800 */
[----:B0-----:R-:W4:Y:S04]  /*7d6a0*/  LDL.LU R26, [R1+0x1328] ;  /* 0x00132800011a7983 */ /* 0x001f280000300800 */
[----:B------:R-:W4:Y:S01]  /*7d6b0*/  LDL.LU R27, [R1+0x132c] ;  /* 0x00132c00011b7983 */ /* 0x000f220000300800 */
[----:B------:R-:W-:-:S03]  /*7d6c0*/  IMAD.MOV.U32 R7, RZ, RZ, R29 ;  /* 0x000000ffff077224 */ /* 0x000fc600078e001d */
[----:B----4-:R-:W-:Y:S04]  /*7d6d0*/  STL.64 [R1+0x9498], R26 ;  /* 0x0094981a01007387 */ /* 0x010fe80000100a00 */
[----:B---3--:R-:W-:Y:S04]  /*7d6e0*/  STL.64 [R1+0x9490], R24 ;  /* 0x0094901801007387 */ /* 0x008fe80000100a00 */
[----:B------:R-:W3:Y:S04]  /*7d6f0*/  LDL R6, [R1+0x7b8] ;  /* 0x0007b80001067983 */ /* 0x000ee80000100800 */
[----:B---3--:R0:W-:Y:S04]  /*7d700*/  STL.64 [R1+0x94a0], R6 ;  /* 0x0094a00601007387 */ /* 0x0081e80000100a00 */
        /* <DEDUP_REMOVED lines=8> */
[----:B------:R-:W4:Y:S04]  /*7d790*/  LDL.LU R20, [R1+0x1310] ;  /* 0x0013100001147983 */ /* 0x000f280000300800 */
[----:B------:R-:W4:Y:S04]  /*7d7a0*/  LDL.LU R21, [R1+0x1314] ;  /* 0x0013140001157983 */ /* 0x000f280000300800 */
[----:B------:R-:W4:Y:S04]  /*7d7b0*/  LDL.LU R22, [R1+0x1318] ;  /* 0x0013180001167983 */ /* 0x000f280000300800 */
[----:B------:R-:W4:Y:S04]  /*7d7c0*/  LDL.LU R23, [R1+0x131c] ;  /* 0x00131c0001177983 */ /* 0x000f280000300800 */
[----:B------:R0:W-:Y:S02]  /*7d7d0*/  STL.64 [R1+0x9418], R10 ;  /* 0x0094180a01007387 */ /* 0x0001e40000100a00 */
[----:B0-----:R-:W-:-:S02]  /*7d7e0*/  IMAD.MOV.U32 R10, RZ, RZ, R28 ;  /* 0x000000ffff0a7224 */ /* 0x001fc400078e001c */
[----:B------:R-:W-:-:S05]  /*7d7f0*/  IMAD.MOV.U32 R11, RZ, RZ, R17 ;  /* 0x000000ffff0b7224 */ /* 0x000fca00078e0011 */
[----:B------:R0:W-:Y:S04]  /*7d800*/  STL.64 [R1+0x9430], R10 ;  /* 0x0094300a01007387 */ /* 0x0001e80000100a00 */
[----:B------:R-:W3:Y:S04]  /*7d810*/  LDL.LU R8, [R1+0x12e0] ;  /* 0x0012e00001087983 */ /* 0x000ee80000300800 */
[----:B------:R-:W3:Y:S04]  /*7d820*/  LDL.LU R9, [R1+0x12e4] ;  /* 0x0012e40001097983 */ /* 0x000ee80000300800 */
[----:B0-----:R-:W3:Y:S04]  /*7d830*/  LDL.LU R10, [R1+0x12e8] ;  /* 0x0012e800010a7983 */ /* 0x001ee80000300800 */
[----:B------:R-:W3:Y:S01]  /*7d840*/  LDL.LU R11, [R1+0x12ec] ;  /* 0x0012ec00010b7983 */ /* 0x000ee20000300800 */
[C---:B--2---:R-:W-:Y:S03]  /*7d850*/  HMMA.16816.F32.BF16 R4, R12.reuse, R18, R4 ;  /* 0x000000120c04723c */ /* 0x044fe60000041804 */
[----:B---3--:R-:W-:Y:S04]  /*7d860*/  STL.64 [R1+0x9450], R10 ;  /* 0x0094500a01007387 */ /* 0x008fe80000100a00 */
[----:B------:R0:W-:Y:S04]  /*7d870*/  STL.64 [R1+0x9448], R8 ;  /* 0x0094480801007387 */ /* 0x0001e80000100a00 */
[----:B0-----:R-:W2:Y:S04]  /*7d880*/  LDL.LU R8, [R1+0x12f0] ;  /* 0x0012f00001087983 */ /* 0x001ea80000300800 */
[----:B------:R-:W2:Y:S04]  /*7d890*/  LDL.LU R9, [R1+0x12f4] ;  /* 0x0012f40001097983 */ /* 0x000ea80000300800 */
[----:B------:R-:W2:Y:S04]  /*7d8a0*/  LDL.LU R10, [R1+0x12f8] ;  /* 0x0012f800010a7983 */ /* 0x000ea80000300800 */
[----:B------:R-:W2:Y:S04]  /*7d8b0*/  LDL.LU R11, [R1+0x12fc] ;  /* 0x0012fc00010b7983 */ /* 0x000ea80000300800 */
[----:B------:R-:W-:Y:S04]  /*7d8c0*/  STL.64 [R1+0x1350], R4 ;  /* 0x0013500401007387 */ /* 0x000fe80000100a00 */
[----:B------:R0:W-:Y:S04]  /*7d8d0*/  STL.64 [R1+0x1358], R6 ;  /* 0x0013580601007387 */ /* 0x0001e80000100a00 */
[----:B0-----:R-:W3:Y:S04]  /*7d8e0*/  LDL.LU.64 R6, [R1+0x94a0] ;  /* 0x0094a00001067983 */ /* 0x001ee80000300a00 */
[----:B------:R-:W-:Y:S04]  /*7d8f0*/  STL.64 [R1+0x9390], R18 ;  /* 0x0093901201007387 */ /* 0x000fe80000100a00 */
[----:B------:R0:W-:Y:S04]  /*7d900*/  STL [R1+0x9410], R16 ;  /* 0x0094101001007387 */ /* 0x0001e80000100800 */
[----:B0-----:R-:W2:Y:S04]  /*7d910*/  LDL.LU R16, [R1+0x12c0] ;  /* 0x0012c00001107983 */ /* 0x001ea80000300800 */
[----:B------:R-:W2:Y:S04]  /*7d920*/  LDL.LU R17, [R1+0x12c4] ;  /* 0x0012c40001117983 */ /* 0x000ea80000300800 */
[----:B------:R-:W2:Y:S04]  /*7d930*/  LDL.LU R18, [R1+0x12c8] ;  /* 0x0012c80001127983 */ /* 0x000ea80000300800 */
[----:B------:R-:W2:Y:S01]  /*7d940*/  LDL.LU R19, [R1+0x12cc] ;  /* 0x0012cc0001137983 */ /* 0x000ea20000300800 */
[C---:B---3--:R-:W-:Y:S03]  /*7d950*/  HMMA.16816.F32.BF16 R4, R12.reuse, R6, R24 ;  /* 0x000000060c04723c */ /* 0x048fe60000041818 */
[----:B--2---:R-:W-:Y:S04]  /*7d960*/  STL.64 [R1+0x9428], R18 ;  /* 0x0094281201007387 */ /* 0x004fe80000100a00 */
        /* <DEDUP_REMOVED lines=17> */
[----:B------:R-:W-:Y:S01]  /*7da80*/  STL.64 [R1+0x9360], R6 ;  /* 0x0093600601007387 */ /* 0x000fe20000100a00 */
[C---:B----4-:R-:W-:Y:S03]  /*7da90*/  HMMA.16816.F32.BF16 R24, R12.reuse, R26, R20 ;  /* 0x0000001a0c18723c */ /* 0x050fe60000041814 */
        /* <DEDUP_REMOVED lines=30> */
[----:B0-----:R-:W2:Y:S04]  /*7dc80*/  LDL.LU.64 R10, [R1+0x9430] ;  /* 0x00943000010a7983 */ /* 0x001ea80000300a00 */
[----:B------:R-:W-:Y:S01]  /*7dc90*/  STL.64 [R1+0x9320], R22 ;  /* 0x0093201601007387 */ /* 0x000fe20000100a00 */
[C---:B--2---:R-:W-:Y:S03]  /*7dca0*/  HMMA.16816.F32.BF16 R8, R12.reuse, R10, R16 ;  /* 0x0000000a0c08723c */ /* 0x044fe60000041810 */
[----:B------:R-:W2:Y:S04]  /*7dcb0*/  LDL.LU.64 R18, [R1+0x9428] ;  /* 0x0094280001127983 */ /* 0x000ea80000300a00 */
[----:B------:R-:W2:Y:S11]  /*7dcc0*/  LDL.LU.64 R16, [R1+0x9420] ;  /* 0x0094200001107983 */ /* 0x000eb60000300a00 */
[----:B------:R-:W-:Y:S05]  /*7dcd0*/  @!UPT UIADD3 URZ, URZ, URZ, URZ ;  /* 0x0000003f3f3ff290 */ /* 0x000fea000fffe03f */
[----:B------:R-:W-:Y:S04]  /*7dce0*/  STL.64 [R1+0x12e0], R8 ;  /* 0x0012e00801007387 */ /* 0x000fe80000100a00 */
[----:B------:R0:W-:Y:S04]  /*7dcf0*/  STL.64 [R1+0x12e8], R10 ;  /* 0x0012e80a01007387 */ /* 0x0001e80000100a00 */
[----:B0-----:R-:W2:Y:S02]  /*7dd00*/  LDL.LU.64 R10, [R1+0x9418] ;  /* 0x00941800010a7983 */ /* 0x001ea40000300a00 */
[----:B--2---:R-:W-:Y:S02]  /*7dd10*/  HMMA.16816.F32.BF16 R8, R12, R10, R16 ;  /* 0x0000000a0c08723c */ /* 0x004fe40000041810 */
[----:B------:R-:W2:Y:S11]  /*7dd20*/  LDL.LU R16, [R1+0x9410] ;  /* 0x0094100001107983 */ /* 0x000eb60000300800 */
[----:B------:R-:W-:Y:S10]  /*7dd30*/  @!UPT UIADD3 URZ, URZ, URZ, URZ ;  /* 0x0000003f3f3ff290 */ /* 0x000ff4000fffe03f */
[----:B------:R-:W-:Y:S04]  /*7dd40*/  STL.64 [R1+0x12d0], R8 ;  /* 0x0012d00801007387 */ /* 0x000fe80000100a00 */
[----:B------:R0:W-:Y:S04]  /*7dd50*/  STL.64 [R1+0x12d8], R10 ;  /* 0x0012d80a01007387 */ /* 0x0001e80000100a00 */
[----:B0-----:R-:W3:Y:S04]  /*7dd60*/  LDL.LU.64 R10, [R1+0x9408] ;  /* 0x00940800010a7983 */ /* 0x001ee80000300a00 */
[----:B------:R-:W3:Y:S01]  /*7dd70*/  LDL.LU.64 R8, [R1+0x9400] ;  /* 0x0094000001087983 */ /* 0x000ee20000300a00 */
[----:B------:R-:W-:-:S02]  /*7dd80*/  IMAD.MOV.U32 R22, RZ, RZ, R21 ;  /* 0x000000ffff167224 */ /* 0x000fc400078e0015 */
[----:B------:R-:W-:-:S07]  /*7dd90*/  IMAD.MOV.U32 R23, RZ, RZ, R20 ;  /* 0x000000ffff177224 */ /* 0x000fce00078e0014 */
[C---:B---3--:R-:W-:Y:S01]  /*7dda0*/  HMMA.16816.F32.BF16 R20, R12.reuse, R22, R8 ;  /* 0x000000160c14723c */ /* 0x048fe20000041808 */
[----:B------:R-:W4:Y:S07]  /*7ddb0*/  LDL.LU.64 R10, [R1+0x93f8] ;  /* 0x0093f800010a7983 */ /* 0x000f2e0000300a00 */
[----:B----4-:R-:W-:Y:S01]  /*7ddc0*/  HMMA.16816.F32.BF16 R8, R12, R10, R24 ;  /* 0x0000000a0c08723c */ /* 0x010fe20000041818 */
[----:B------:R-:W3:Y:S11]  /*7ddd0*/  LDL.64 R26, [R1+0x798] ;  /* 0x00079800011a7983 */ /* 0x000ef60000100a00 */
[----:B------:R-:W-:Y:S03]  /*7dde0*/  @!UPT UIADD3 URZ, URZ, URZ, URZ ;  /* 0x0000003f3f3ff290 */ /* 0x000fe6000fffe03f */
[----:B------:R-:W-:Y:S04]  /*7ddf0*/  STL.64 [R1+0x12c0], R20 ;  /* 0x0012c01401007387 */ /* 0x000fe80000100a00 */
[----:B------:R0:W-:Y:S04]  /*7de00*/  STL.64 [R1+0x12c8], R22 ;  /* 0x0012c81601007387 */ /* 0x0001e80000100a00 */
[----:B---3--:R-:W-:Y:S04]  /*7de10*/  STL.64 [R1+0x9358], R26 ;  /* 0x0093581a01007387 */ /* 0x008fe80000100a00 */
[----:B------:R-:W-:Y:S04]  /*7de20*/  STL.64 [R1+0x12b0], R8 ;  /* 0x0012b00801007387 */ /* 0x000fe80000100a00 */
[----:B------:R-:W-:Y:S04]  /*7de30*/  STL.64 [R1+0x12b8], R10 ;  /* 0x0012b80a01007387 */ /* 0x000fe80000100a00 */
[----:B0-----:R-:W3:Y:S04]  /*7de40*/  LDL.64 R22, [R1+0x778] ;  /* 0x0007780001167983 */ /* 0x001ee80000100a00 */
[----:B---3--:R0:W-:Y:S04]  /*7de50*/  STL.64 [R1+0x9338], R22 ;  /* 0x0093381601007387 */ /* 0x0081e80000100a00 */
[----:B------:R-:W3:Y:S04]  /*7de60*/  LDL.LU R20, [R1+0x1550] ;  /* 0x0015500001147983 */ /* 0x000ee80000300800 */
[----:B------:R-:W3:Y:S04]  /*7de70*/  LDL.LU R21, [R1+0x1554] ;  /* 0x0015540001157983 */ /* 0x000ee80000300800 */
[----:B0-----:R-:W4:Y:S04]  /*7de80*/  LDL.LU R22, [R1+0x1558] ;  /* 0x0015580001167983 */ /* 0x001f280000300800 */
[----:B------:R-:W4:Y:S04]  /*7de90*/  LDL.LU R23, [R1+0x155c] ;  /* 0x00155c0001177983 */ /* 0x000f280000300800 */
[----:B------:R-:W2:Y:S04]  /*7dea0*/  LDL.LU R8, [R1+0x1600] ;  /* 0x0016000001087983 */ /* 0x000ea80000300800 */
[----:B------:R-:W2:Y:S04]  /*7deb0*/  LDL.LU R9, [R1+0x1604] ;  /* 0x0016040001097983 */ /* 0x000ea80000300800 */
[----:B------:R-:W2:Y:S04]  /*7dec0*/  LDL.LU R10, [R1+0x1608] ;  /* 0x00160800010a7983 */ /* 0x000ea80000300800 */
[----:B------:R-:W2:Y:S04]  /*7ded0*/  LDL.LU R11, [R1+0x160c] ;  /* 0x00160c00010b7983 */ /* 0x000ea80000300800 */
[----:B--2---:R0:W-:Y:S04]  /*7dee0*/  STL.64 [R1+0x93b0], R10 ;  /* 0x0093b00a01007387 */ /* 0x0041e80000100a00 */
[----:B------:R-:W-:Y:S01]  /*7def0*/  STL.64 [R1+0x93a8], R8 ;  /* 0x0093a80801007387 */ /* 0x000fe20000100a00 */
[----:B0-----:R-:W-:-:S02]  /*7df00*/  IMAD.MOV.U32 R10, RZ, RZ, R5 ;  /* 0x000000ffff0a7224 */ /* 0x001fc400078e0005 */
[----:B------:R-:W-:-:S05]  /*7df10*/  IMAD.MOV.U32 R11, RZ, RZ, R4 ;  /* 0x000000ffff0b7224 */ /* 0x000fca00078e0004 */
[----:B------:R-:W-:Y:S04]  /*7df20*/  STL.64 [R1+0x93c8], R10 ;  /* 0x0093c80a01007387 */ /* 0x000fe80000100a00 */
[----:B------:R-:W2:Y:S04]  /*7df30*/  LDL.64 R6, [R1+0x7b8] ;  /* 0x0007b80001067983 */ /* 0x000ea80000100a00 */
[----:B--2---:R0:W-:Y:S04]  /*7df40*/  STL.64 [R1+0x9378], R6 ;  /* 0x0093780601007387 */ /* 0x0041e80000100a00 */
[----:B------:R-:W2:Y:S04]  /*7df50*/  LDL R4, [R1+0x640] ;  /* 0x0006400001047983 */ /* 0x000ea80000100800 */
[----:B------:R-:W2:Y:S04]  /*7df60*/  LDL R5, [R1+0x644] ;  /* 0x0006440001057983 */ /* 0x000ea80000100800 */
[----:B0-----:R-:W2:Y:S04]  /*7df70*/  LDL R6, [R1+0x648] ;  /* 0x0006480001067983 */ /* 0x001ea80000100800 */
[----:B------:R-:W2:Y:S01]  /*7df80*/  LDL R7, [R1+0x64c] ;  /* 0x00064c0001077983 */ /* 0x000ea20000100800 */
        /* <DEDUP_REMOVED lines=21> */
[----:B------:R-:W2:Y:S04]  /*7e0e0*/  LDL.LU R24, [R1+0x15c0] ;  /* 0x0015c00001187983 */ /* 0x000ea80000300800 */
[----:B------:R-:W2:Y:S04]  /*7e0f0*/  LDL.LU R25, [R1+0x15c4] ;  /* 0x0015c40001197983 */ /* 0x000ea80000300800 */
[----:B------:R-:W2:Y:S04]  /*7e100*/  LDL.LU R26, [R1+0x15c8] ;  /* 0x0015c800011a7983 */ /* 0x000ea80000300800 */
[----:B------:R-:W2:Y:S04]  /*7e110*/  LDL.LU R27, [R1+0x15cc] ;  /* 0x0015cc00011b7983 */ /* 0x000ea80000300800 */
[----:B------:R-:W3:Y:S04]  /*7e120*/  LDL.LU R16, [R1+0x15f0] ;  /* 0x0015f00001107983 */ /* 0x000ee80000300800 */
[----:B------:R-:W3:Y:S04]  /*7e130*/  LDL.LU R17, [R1+0x15f4] ;  /* 0x0015f40001117983 */ /* 0x000ee80000300800 */
[----:B------:R-:W3:Y:S04]  /*7e140*/  LDL.LU R18, [R1+0x15f8] ;  /* 0x0015f80001127983 */ /* 0x000ee80000300800 */
[----:B------:R-:W3:Y:S04]  /*7e150*/  LDL.LU R19, [R1+0x15fc] ;  /* 0x0015fc0001137983 */ /* 0x000ee80000300800 */
        /* <DEDUP_REMOVED lines=15> */
[----:B----4-:R-:W-:Y:S04]  /*7e250*/  STL.64 [R1+0x9350], R22 ;  /* 0x0093501601007387 */ /* 0x010fe80000100a00 */
[----:B---3--:R0:W-:Y:S04]  /*7e260*/  STL.64 [R1+0x9348], R20 ;  /* 0x0093481401007387 */ /* 0x0081e80000100a00 */
[----:B0-----:R-:W3:Y:S04]  /*7e270*/  LDL.LU R20, [R1+0x15b0] ;  /* 0x0015b00001147983 */ /* 0x001ee80000300800 */
[----:B------:R-:W3:Y:S04]  /*7e280*/  LDL.LU R21, [R1+0x15b4] ;  /* 0x0015b40001157983 */ /* 0x000ee80000300800 */
[----:B------:R-:W3:Y:S04]  /*7e290*/  LDL.LU R22, [R1+0x15b8] ;  /* 0x0015b80001167983 */ /* 0x000ee80000300800 */
[----:B------:R-:W3:Y:S04]  /*7e2a0*/  LDL.LU R23, [R1+0x15bc] ;  /* 0x0015bc0001177983 */ /* 0x000ee80000300800 */
        /* <DEDUP_REMOVED lines=15> */
[----:B------:R-:W4:Y:S04]  /*7e3a0*/  LDL.LU.64 R10, [R1+0x93b0] ;  /* 0x0093b000010a7983 */ /* 0x000f280000300a00 */
[----:B------:R-:W4:Y:S09]  /*7e3b0*/  LDL.LU.64 R8, [R1+0x93a8] ;  /* 0x0093a80001087983 */ /* 0x000f320000300a00 */
[----:B------:R-:W-:Y:S04]  /*7e3c0*/  STL.64 [R1+0x1170], R12 ;  /* 0x0011700c01007387 */ /* 0x000fe80000100a00 */
[----:B------:R0:W-:Y:S04]  /*7e3d0*/  STL.64 [R1+0x1178], R14 ;  /* 0x0011780e01007387 */ /* 0x0001e80000100a00 */
[----:B0-----:R-:W4:Y:S02]  /*7e3e0*/  LDL.LU.64 R14, [R1+0x93a0] ;  /* 0x0093a000010e7983 */ /* 0x001f240000300a00 */
[C---:B----4-:R-:W-:Y:S11]  /*7e3f0*/  HMMA.16816.F32.BF16 R8, R4.reuse, R14, R8 ;  /* 0x0000000e0408723c */ /* 0x050ff60000041808 */
[----:B------:R-:W-:Y:S11]  /*7e400*/  @!UPT UIADD3 URZ, URZ, URZ, URZ ;  /* 0x0000003f3f3ff290 */ /* 0x000ff6000fffe03f */
[----:B------:R-:W-:Y:S01]  /*7e410*/  @!UPT UIADD3 URZ, URZ, URZ, URZ ;  /* 0x0000003f3f3ff290 */ /* 0x000fe2000fffe03f */
[----:B------:R-:W-:Y:S04]  /*7e420*/  STL.64 [R1+0x11a0], R8 ;  /* 0x0011a00801007387 */ /* 0x000fe80000100a00 */
[----:B------:R0:W-:Y:S04]  /*7e430*/  STL.64 [R1+0x11a8], R10 ;  /* 0x0011a80a01007387 */ /* 0x0001e80000100a00 */
[----:B0-----:R-:W4:Y:S04]  /*7e440*/  LDL.LU.64 R10, [R1+0x9398] ;  /* 0x00939800010a7983 */ /* 0x001f280000300a00 */
[----:B------:R0:W-:Y:S04]  /*7e450*/  STL.64 [R1+0x92a0], R14 ;  /* 0x0092a00e01007387 */ /* 0x0001e80000100a00 */
[----:B------:R-:W2:Y:S04]  /*7e460*/  LDL.LU R12, [R1+0x1520] ;  /* 0x00152000010c7983 */ /* 0x000ea80000300800 */
[----:B------:R-:W2:Y:S04]  /*7e470*/  LDL.LU R13, [R1+0x1524] ;  /* 0x00152400010d7983 */ /* 0x000ea80000300800 */
[----:B0-----:R-:W2:Y:S04]  /*7e480*/  LDL.LU R14, [R1+0x1528] ;  /* 0x00152800010e7983 */ /* 0x001ea80000300800 */
[----:B------:R-:W2:Y:S01]  /*7e490*/  LDL.LU R15, [R1+0x152c] ;  /* 0x00152c00010f7983 */ /* 0x000ea20000300800 */
[C---:B----4-:R-:W-:Y:S03]  /*7e4a0*/  HMMA.16816.F32.BF16 R16, R4.reuse, R10, R16 ;  /* 0x0000000a0410723c */ /* 0x050fe60000041810 */
[----:B--2---:R-:W-:Y:S04]  /*7e4b0*/  STL.64 [R1+0x9330], R14 ;  /* 0x0093300e01007387 */ /* 0x004fe80000100a00 */
[----:B------:R0:W-:Y:S04]  /*7e4c0*/  STL.64 [R1+0x9328], R12 ;  /* 0x0093280c01007387 */ /* 0x0001e80000100a00 */
[----:B0-----:R-:W2:Y:S04]  /*7e4d0*/  LDL.LU R12, [R1+0x1540] ;  /* 0x00154000010c7983 */ /* 0x001ea80000300800 */
[----:B------:R-:W2:Y:S04]  /*7e4e0*/  LDL.LU R13, [R1+0x1544] ;  /* 0x00154400010d7983 */ /* 0x000ea80000300800 */
[----:B------:R-:W2:Y:S04]  /*7e4f0*/  LDL.LU R14, [R1+0x1548] ;  /* 0x00154800010e7983 */ /* 0x000ea80000300800 */
[----:B------:R-:W2:Y:S04]  /*7e500*/  LDL.LU R15, [R1+0x154c] ;  /* 0x00154c00010f7983 */ /* 0x000ea80000300800 */
[----:B------:R-:W-:Y:S04]  /*7e510*/  STL.64 [R1+0x13a0], R16 ;  /* 0x0013a01001007387 */ /* 0x000fe80000100a00 */
[----:B------:R0:W-:Y:S04]  /*7e520*/  STL.64 [R1+0x13a8], R18 ;  /* 0x0013a81201007387 */ /* 0x0001e80000100a00 */
[----:B0-----:R-:W4:Y:S04]  /*7e530*/  LDL.LU.64 R18, [R1+0x9390] ;  /* 0x0093900001127983 */ /* 0x001f280000300a00 */
[----:B------:R0:W-:Y:S04]  /*7e540*/  STL.64 [R1+0x9298], R10 ;  /* 0x0092980a01007387 */ /* 0x0001e80000100a00 */
[----:B0-----:R-:W2:Y:S01]  /*7e550*/  LDL.64 R10, [R1+0x758] ;  /* 0x00075800010a7983 */ /* 0x001ea20000100a00 */
[----:B----4-:R-:W-:Y:S03]  /*7e560*/  HMMA.16816.F32.BF16 R4, R4, R18, R24 ;  /* 0x000000120404723c */ /* 0x010fe60000041818 */
[----:B------:R-:W4:Y:S04]  /*7e570*/  LDL.LU.64 R26, [R1+0x9388] ;  /* 0x00938800011a7983 */ /* 0x000f280000300a00 */
[----:B------:R-:W4:Y:S11]  /*7e580*/  LDL.LU.64 R24, [R1+0x9380] ;  /* 0x0093800001187983 */ /* 0x000f360000300a00 */
[----:B------:R-:W-:Y:S05]  /*7e590*/  @!UPT UIADD3 URZ, URZ, URZ, URZ ;  /* 0x0000003f3f3ff290 */ /* 0x000fea000fffe03f */
[----:B------:R-:W-:Y:S04]  /*7e5a0*/  STL.64 [R1+0x13b0], R4 ;  /* 0x0013b00401007387 */ /* 0x000fe80000100a00 */
[----:B------:R0:W-:Y:S04]  /*7e5b0*/  STL.64 [R1+0x13b8], R6 ;  /* 0x0013b80601007387 */ /* 0x0001e80000100a00 */
[----:B0-----:R-:W4:Y:S04]  /*7e5c0*/  LDL.LU.64 R6, [R1+0x9378] ;  /* 0x0093780001067983 */ /* 0x001f280000300a00 */
[----:B------:R0:W-:Y:S04]  /*7e5d0*/  STL.64 [R1+0x92d0], R18 ;  /* 0x0092d01201007387 */ /* 0x0001e80000100a00 */
[----:B------:R-:W4:Y:S04]  /*7e5e0*/  LDL.LU.64 R16, [R1+0x640] ;  /* 0x0006400001107983 */ /* 0x000f280000300a00 */
[----:B0-----:R-:W4:Y:S02]  /*7e5f0*/  LDL.LU.64 R18, [R1+0x648] ;  /* 0x0006480001127983 */ /* 0x001f240000300a00 */
[C---:B----4-:R-:W-:Y:S01]  /*7e600*/  HMMA.16816.F32.BF16 R24, R16.reuse, R6, R24 ;  /* 0x000000061018723c */ /* 0x050fe20000041818 */
[----:B------:R-:W-:Y:S11]  /*7e610*/  IMAD.MOV.U32 R29, RZ, RZ, R7 ;  /* 0x000000ffff1d7224 */ /* 0x000ff600078e0007 */
[----:B------:R-:W-:Y:S11]  /*7e620*/  @!UPT UIADD3 URZ, URZ, URZ, URZ ;  /* 0x0000003f3f3ff290 */ /* 0x000ff6000fffe03f */
[----:B------:R-:W-:Y:S04]  /*7e630*/  STL.64 [R1+0x13c0], R24 ;  /* 0x0013c01801007387 */ /* 0x000fe80000100a00 */
[----:B------:R0:W-:Y:S04]  /*7e640*/  STL.64 [R1+0x13c8], R26 ;  /* 0x0013c81a01007387 */ /* 0x0001e80000100a00 */
[----:B0-----:R-:W4:Y:S04]  /*7e650*/  LDL.LU.64 R26, [R1+0x9370] ;  /* 0x00937000011a7983 */ /* 0x001f280000300a00 */
[----:B------:R-:W4:Y:S04]  /*7e660*/  LDL.LU.64 R24, [R1+0x9368] ;  /* 0x0093680001187983 */ /* 0x000f280000300a00 */
[----:B------:R-:W4:Y:S02]  /*7e670*/  LDL.LU.64 R6, [R1+0x9360] ;  /* 0x0093600001067983 */ /* 0x000f240000300a00 */
[C---:B----4-:R-:W-:Y:S11]  /*7e680*/  HMMA.16816.F32.BF16 R24, R16.reuse, R6, R24 ;  /* 0x000000061018723c */ /* 0x050ff60000041818 */
[----:B------:R-:W-:Y:S11]  /*7e690*/  @!UPT UIADD3 URZ, URZ, URZ, URZ ;  /* 0x0000003f3f3ff290 */ /* 0x000ff6000fffe03f */
[----:B------:R-:W-:Y:S01]  /*7e6a0*/  @!UPT UIADD3 URZ, URZ, URZ, URZ ;  /* 0x0000003f3f3ff290 */ /* 0x000fe2000fffe03f */
[----:B------:R-:W-:Y:S04]  /*7e6b0*/  STL.64 [R1+0x13d0], R24 ;  /* 0x0013d01801007387 */ /* 0x000fe80000100a00 */
[----:B------:R0:W-:Y:S04]  /*7e6c0*/  STL.64 [R1+0x13d8], R26 ;  /* 0x0013d81a01007387 */ /* 0x0001e80000100a00 */
[----:B0-----:R-:W3:Y:S02]  /*7e6d0*/  LDL.LU.64 R26, [R1+0x9358] ;  /* 0x00935800011a7983 */ /* 0x001ee40000300a00 */
        /* <DEDUP_REMOVED lines=9> */
[----:B------:R-:W-:Y:S04]  /*7e770*/  STL [R1+0x9274], R0 ;  /* 0x0092740001007387 */ /* 0x000fe80000100800 */
[----:B------:R-:W-:Y:S01]  /*7e780*/  STL [R1+0x9270], R2 ;  /* 0x0092700201007387 */ /* 0x000fe20000100800 */
        /* <DEDUP_REMOVED lines=19> */
[----:B------:R-:W3:Y:S01]  /*7e8c0*/  LDL.LU.64 R22, [R1+0x9320] ;  /* 0x0093200001167983 */ /* 0x000ee20000300a00 */
[----:B------:R-:W-:Y:S01]  /*7e8d0*/  IMAD.MOV.U32 R5, RZ, RZ, R11 ;  /* 0x000000ffff057224 */ /* 0x000fe200078e000b */
[C---:B---3--:R-:W-:Y:S02]  /*7e8e0*/  HMMA.16816.F32.BF16 R24, R16.reuse, R22, R24 ;  /* 0x000000161018723c */ /* 0x048fe40000041818 */
[----:B------:R2:W-:Y:S06]  /*7e8f0*/  STL.64 [R1+0x9220], R22 ;  /* 0x0092201601007387 */ /* 0x0005ec0000100a00 */
[----:B--2---:R-:W-:Y:S11]  /*7e900*/  HMMA.16816.F32.BF16 R20, R16, R10, R12 ;  /* 0x0000000a1014723c */ /* 0x004ff6000004180c */
[----:B------:R-:W-:Y:S04]  /*7e910*/  @!UPT UIADD3 URZ, URZ, URZ, URZ ;  /* 0x0000003f3f3ff290 */ /* 0x000fe8000fffe03f */
[----:B------:R-:W-:Y:S04]  /*7e920*/  STL.64 [R1+0x1410], R24 ;  /* 0x0014101801007387 */ /* 0x000fe80000100a00 */
[----:B------:R-:W-:Y:S04]  /*7e930*/  STL.64 [R1+0x1418], R26 ;  /* 0x0014181a01007387 */ /* 0x000fe80000100a00 */
[----:B------:R0:W-:Y:S04]  /*7e940*/  STL.64 [R1+0x1420], R20 ;  /* 0x0014201401007387 */ /* 0x0001e80000100a00 */
[----:B------:R-:W-:Y:S01]  /*7e950*/  STL.64 [R1+0x1428], R22 ;  /* 0x0014281601007387 */ /* 0x000fe20000100a00 */
[----:B0-----:R-:W-:-:S05]  /*7e960*/  IMAD.MOV.U32 R20, RZ, RZ, R10 ;  /* 0x000000ffff147224 */ /* 0x001fca00078e000a */
[----:B------:R0:W-:Y:S04]  /*7e970*/  STL [R1+0x9318], R20 ;  /* 0x0093181401007387 */ /* 0x0001e80000100800 */
[----:B------:R-:W2:Y:S04]  /*7e980*/  LDL.LU R8, [R1+0x1150] ;  /* 0x0011500001087983 */ /* 0x000ea80000300800 */
[----:B------:R-:W2:Y:S04]  /*7e990*/  LDL.LU R9, [R1+0x1154] ;  /* 0x0011540001097983 */ /* 0x000ea80000300800 */
[----:B------:R-:W3:Y:S04]  /*7e9a0*/  LDL.LU R10, [R1+0x1158] ;  /* 0x00115800010a7983 */ /* 0x000ee80000300800 */
[----:B------:R-:W3:Y:S04]  /*7e9b0*/  LDL.LU R11, [R1+0x115c] ;  /* 0x00115c00010b7983 */ /* 0x000ee80000300800 */
[----:B------:R-:W4:Y:S04]  /*7e9c0*/  LDL.LU R24, [R1+0x1500] ;  /* 0x0015000001187983 */ /* 0x000f280000300800 */
[----:B------:R-:W4:Y:S04]  /*7e9d0*/  LDL.LU R25, [R1+0x1504] ;  /* 0x0015040001197983 */ /* 0x000f280000300800 */
[----:B------:R-:W2:Y:S04]  /*7e9e0*/  LDL.LU R26, [R1+0x1508] ;  /* 0x00150800011a7983 */ /* 0x000ea80000300800 */
[----:B------:R-:W2:Y:S04]  /*7e9f0*/  LDL.LU R27, [R1+0x150c] ;  /* 0x00150c00011b7983 */ /* 0x000ea80000300800 */
[----:B0-----:R-:W3:Y:S04]  /*7ea00*/  LDL.LU R20, [R1+0x1510] ;  /* 0x0015100001147983 */ /* 0x001ee80000300800 */
[----:B------:R-:W3:Y:S04]  /*7ea10*/  LDL.LU R21, [R1+0x1514] ;  /* 0x0015140001157983 */ /* 0x000ee80000300800 */
[----:B------:R-:W3:Y:S04]  /*7ea20*/  LDL.LU R22, [R1+0x1518] ;  /* 0x0015180001167983 */ /* 0x000ee80000300800 */
[----:B------:R-:W3:Y:S01]  /*7ea30*/  LDL.LU R23, [R1+0x151c] ;  /* 0x00151c0001177983 */ /* 0x000ee20000300800 */
[----:B------:R-:W-:-:S02]  /*7ea40*/  IMAD.MOV.U32 R13, RZ, RZ, R16 ;  /* 0x000000ffff0d7224 */ /* 0x000fc400078e0010 */
[----:B------:R-:W-:Y:S02]  /*7ea50*/  IMAD.MOV.U32 R12, RZ, RZ, R17 ;  /* 0x000000ffff0c7224 */ /* 0x000fe400078e0011 */
[----:B------:R-:W-:Y:S02]  /*7ea60*/  IMAD.MOV.U32 R2, RZ, RZ, R18 ;  /* 0x000000ffff027224 */ /* 0x000fe400078e0012 */
[----:B------:R-:W-:Y:S01]  /*7ea70*/  IMAD.MOV.U32 R0, RZ, RZ, R19 ;  /* 0x000000ffff007224 */ /* 0x000fe200078e0013 */
[----:B--2---:R0:W-:Y:S04]  /*7ea80*/  STL.64 [R1+0x9310], R26 ;  /* 0x0093101a01007387 */ /* 0x0041e80000100a00 */
[----:B----4-:R-:W-:Y:S04]  /*7ea90*/  STL.64 [R1+0x9308], R24 ;  /* 0x0093081801007387 */ /* 0x010fe80000100a00 */
[----:B0-----:R-:W2:Y:S04]  /*7eaa0*/  LDL.64 R26, [R1+0x748] ;  /* 0x00074800011a7983 */ /* 0x001ea80000100a00 */
[----:B---3--:R-:W-:Y:S04]  /*7eab0*/  STL.64 [R1+0x92b0], R10 ;  /* 0x0092b00a01007387 */ /* 0x008fe80000100a00 */
[----:B------:R-:W-:Y:S04]  /*7eac0*/  STL.64 [R1+0x92a8], R8 ;  /* 0x0092a80801007387 */ /* 0x000fe80000100a00 */
[----:B------:R-:W3:Y:S04]  /*7ead0*/  LDL.LU R16, [R1+0x14d0] ;  /* 0x0014d00001107983 */ /* 0x000ee80000300800 */
[----:B------:R-:W3:Y:S04]  /*7eae0*/  LDL.LU R17, [R1+0x14d4] ;  /* 0x0014d40001117983 */ /* 0x000ee80000300800 */
[----:B------:R-:W4:Y:S04]  /*7eaf0*/  LDL.LU R18, [R1+0x14d8] ;  /* 0x0014d80001127983 */ /* 0x000f280000300800 */
[----:B------:R-:W4:Y:S04]  /*7eb00*/  LDL.LU R19, [R1+0x14dc] ;  /* 0x0014dc0001137983 */ /* 0x000f280000300800 */
[----:B----4-:R0:W-:Y:S04]  /*7eb10*/  STL.64 [R1+0x92e0], R18 ;  /* 0x0092e01201007387 */ /* 0x0101e80000100a00 */
[----:B---3--:R-:W-:Y:S04]  /*7eb20*/  STL.64 [R1+0x92d8], R16 ;  /* 0x0092d81001007387 */ /* 0x008fe80000100a00 */
[----:B0-----:R-:W3:Y:S04]  /*7eb30*/  LDL.64 R18, [R1+0x718] ;  /* 0x0007180001127983 */ /* 0x001ee80000100a00 */
[----:B---3--:R0:W-:Y:S04]  /*7eb40*/  STL.64 [R1+0x92f0], R18 ;  /* 0x0092f01201007387 */ /* 0x0081e80000100a00 */
[----:B------:R-:W3:Y:S04]  /*7eb50*/  LDL.64 R14, [R1+0x6f8] ;  /* 0x0006f800010e7983 */ /* 0x000ee80000100a00 */
[----:B0-----:R-:W4:Y:S04]  /*7eb60*/  LDL.64 R18, [R1+0x728] ;  /* 0x0007280001127983 */ /* 0x001f280000100a00 */
[----:B---3--:R0:W-:Y:S04]  /*7eb70*/  STL.64 [R1+0x92c8], R14 ;  /* 0x0092c80e01007387 */ /* 0x0081e80000100a00 */
[----:B0-----:R-:W3:Y:S01]  /*7eb80*/  LDL.64 R14, [R1+0x708] ;  /* 0x00070800010e7983 */ /* 0x001ee20000100a00 */
[----:B------:R-:W-:-:S02]  /*7eb90*/  IMAD.MOV.U32 R9, RZ, RZ, R12 ;  /* 0x000000ffff097224 */ /* 0x000fc400078e000c */
[----:B------:R-:W-:Y:S02]  /*7eba0*/  IMAD.MOV.U32 R8, RZ, RZ, R13 ;  /* 0x000000ffff087224 */ /* 0x000fe400078e000d */
[----:B------:R-:W-:Y:S02]  /*7ebb0*/  IMAD.MOV.U32 R10, RZ, RZ, R2 ;  /* 0x000000ffff0a7224 */ /* 0x000fe400078e0002 */
[----:B------:R-:W-:Y:S01]  /*7ebc0*/  IMAD.MOV.U32 R11, RZ, RZ, R0 ;  /* 0x000000ffff0b7224 */ /* 0x000fe200078e0000 */
[----:B---3--:R0:W-:Y:S04]  /*7ebd0*/  STL.64 [R1+0x92e8], R14 ;  /* 0x0092e80e01007387 */ /* 0x0081e80000100a00 */
[----:B------:R-:W3:Y:S04]  /*7ebe0*/  LDL.LU R12, [R1+0x14e0] ;  /* 0x0014e000010c7983 */ /* 0x000ee80000300800 */
[----:B------:R-:W3:Y:S04]  /*7ebf0*/  LDL.LU R13, [R1+0x14e4] ;  /* 0x0014e400010d7983 */ /* 0x000ee80000300800 */
[----:B0-----:R-:W3:Y:S04]  /*7ec00*/  LDL.LU R14, [R1+0x14e8] ;  /* 0x0014e800010e7983 */ /* 0x001ee80000300800 */
[----:B------:R-:W3:Y:S01]  /*7ec10*/  LDL.LU R15, [R1+0x14ec] ;  /* 0x0014ec00010f7983 */ /* 0x000ee20000300800 */
[----:B--2---:R-:W-:Y:S03]  /*7ec20*/  HMMA.16816.F32.BF16 R20, R8, R26, R20 ;  /* 0x0000001a0814723c */ /* 0x004fe60000041814 */
[----:B---3--:R-:W-:Y:S04]  /*7ec30*/  STL.64 [R1+0x9300], R14 ;  /* 0x0093000e01007387 */ /* 0x008fe80000100a00 */
[----:B------:R0:W-:Y:S04]  /*7ec40*/  STL.64 [R1+0x92f8], R12 ;  /* 0x0092f80c01007387 */ /* 0x0001e80000100a00 */
[----:B0-----:R-:W4:Y:S04]  /*7ec50*/  LDL.LU R12, [R1+0x14f0] ;  /* 0x0014f000010c7983 */ /* 0x001f280000300800 */
[----:B------:R-:W4:Y:S04]  /*7ec60*/  LDL.LU R13, [R1+0x14f4] ;  /* 0x0014f400010d7983 */ /* 0x000f280000300800 */
[----:B------:R-:W4:Y:S04]  /*7ec70*/  LDL.LU R14, [R1+0x14f8] ;  /* 0x0014f800010e7983 */ /* 0x000f280000300800 */
[----:B------:R-:W4:Y:S04]  /*7ec80*/  LDL.LU R15, [R1+0x14fc] ;  /* 0x0014fc00010f7983 */ /* 0x000f280000300800 */
[----:B------:R0:W-:Y:S04]  /*7ec90*/  STL.64 [R1+0x9268], R6 ;  /* 0x0092680601007387 */ /* 0x0001e80000100a00 */
[----:B------:R-:W-:Y:S04]  /*7eca0*/  STL.64 [R1+0x9260], R4 ;  /* 0x0092600401007387 */ /* 0x000fe80000100a00 */
[----:B0-----:R-:W2:Y:S04]  /*7ecb0*/  LDL.64 R6, [R1+0x738] ;  /* 0x0007380001067983 */ /* 0x001ea80000100a00 */
[----:B------:R0:W-:Y:S04]  /*7ecc0*/  STL.64 [R1+0x1430], R20 ;  /* 0x0014301401007387 */ /* 0x0001e80000100a00 */
[----:B------:R1:W-:Y:S04]  /*7ecd0*/  STL.64 [R1+0x1438], R22 ;  /* 0x0014381601007387 */ /* 0x0003e80000100a00 */
[----:B0-----:R-:W3:Y:S01]  /*7ece0*/  LDL.LU R20, [R1+0x9318] ;  /* 0x0093180001147983 */ /* 0x001ee20000300800 */
[----:B------:R-:W-:-:S02]  /*7ecf0*/  IMAD.MOV.U32 R21, RZ, RZ, R27 ;  /* 0x000000ffff157224 */ /* 0x000fc400078e001b */
[----:B-1----:R-:W-:Y:S02]  /*7ed00*/  IMAD.MOV.U32 R22, RZ, RZ, R26 ;  /* 0x000000ffff167224 */ /* 0x002fe400078e001a */
[----:B------:R-:W3:Y:S04]  /*7ed10*/  LDL.LU.64 R26, [R1+0x9310] ;  /* 0x00931000011a7983 */ /* 0x000ee80000300a00 */
[----:B------:R-:W3:Y:S01]  /*7ed20*/  LDL.LU.64 R24, [R1+0x9308] ;  /* 0x0093080001187983 */ /* 0x000ee20000300a00 */
[----:B--2---:R-:W-:Y:S01]  /*7ed30*/  IMAD.MOV.U32 R23, RZ, RZ, R7 ;  /* 0x000000ffff177224 */ /* 0x004fe200078e0007 */
[C---:B---3--:R-:W-:Y:S11]  /*7ed40*/  HMMA.16816.F32.BF16 R24, R8.reuse, R6, R24 ;  /* 0x000000060818723c */ /* 0x048ff60000041818 */
[----:B------:R-:W-:Y:S11]  /*7ed50*/  @!UPT UIADD3 URZ, URZ, URZ, URZ ;  /* 0x0000003f3f3ff290 */ /* 0x000ff6000fffe03f */
[----:B------:R-:W-:Y:S01]  /*7ed60*/  @!UPT UIADD3 URZ, URZ, URZ, URZ ;  /* 0x0000003f3f3ff290 */ /* 0x000fe2000fffe03f */
[----:B------:R-:W-:Y:S04]  /*7ed70*/  STL.64 [R1+0x1440], R24 ;  /* 0x0014401801007387 */ /* 0x000fe80000100a00 */
[----:B------:R-:W-:Y:S04]  /*7ed80*/  STL.64 [R1+0x1448], R26 ;  /* 0x0014481a01007387 */ /* 0x000fe80000100a00 */
[----:B------:R-:W-:Y:S04]  /*7ed90*/  STL.64 [R1+0x9280], R22 ;  /* 0x0092801601007387 */ /* 0x000fe80000100a00 */
[----:B------:R0:W-:Y:S04]  /*7eda0*/  STL.64 [R1+0x9278], R20 ;  /* 0x0092781401007387 */ /* 0x0001e80000100a00 */
[----:B0-----:R-:W2:Y:S04]  /*7edb0*/  LDL.LU R20, [R1+0x1130] ;  /* 0x0011300001147983 */ /* 0x001ea80000300800 */
[----:B------:R-:W2:Y:S04]  /*7edc0*/  LDL.LU R21, [R1+0x1134] ;  /* 0x0011340001157983 */ /* 0x000ea80000300800 */
[----:B------:R-:W3:Y:S04]  /*7edd0*/  LDL.LU R22, [R1+0x1138] ;  /* 0x0011380001167983 */ /* 0x000ee80000300800 */
[----:B------:R-:W3:Y:S01]  /*7ede0*/  LDL.LU R23, [R1+0x113c] ;  /* 0x00113c0001177983 */ /* 0x000ee20000300800 */
[----:B----4-:R-:W-:Y:S03]  /*7edf0*/  HMMA.16816.F32.BF16 R12, R8, R18, R12 ;  /* 0x00000012080c723c */ /* 0x010fe6000004180c */
[----:B---3--:R-:W-:Y:S04]  /*7ee00*/  STL.64 [R1+0x9290], R22 ;  /* 0x0092901601007387 */ /* 0x008fe80000100a00 */
[----:B--2---:R0:W-:Y:S04]  /*7ee10*/  STL.64 [R1+0x9288], R20 ;  /* 0x0092881401007387 */ /* 0x0041e80000100a00 */
[----:B0-----:R-:W2:Y:S04]  /*7ee20*/  LDL.LU.64 R20, [R1+0x3a0] ;  /* 0x0003a00001147983 */ /* 0x001ea80000300a00 */
[----:B------:R-:W3:Y:S01]  /*7ee30*/  LDL.LU.64 R22, [R1+0x3a8] ;  /* 0x0003a80001167983 */ /* 0x000ee20000300a00 */
[----:B------:R-:W-:-:S02]  /*7ee40*/  IMAD.MOV.U32 R24, RZ, RZ, R6 ;  /* 0x000000ffff187224 */ /* 0x000fc400078e0006 */
        /* <DEDUP_REMOVED lines=8> */
[----:B------:R-:W3:Y:S04]  /*7eed0*/  LDL.LU R4, [R1+0x10f0] ;  /* 0x0010f00001047983 */ /* 0x000ee80000300800 */
[----:B------:R-:W3:Y:S04]  /*7eee0*/  LDL.LU R5, [R1+0x10f4] ;  /* 0x0010f40001057983 */ /* 0x000ee80000300800 */
[----:B------:R-:W3:Y:S04]  /*7eef0*/  LDL.LU R6, [R1+0x10f8] ;  /* 0x0010f80001067983 */ /* 0x000ee80000300800 */
[----:B------:R-:W3:Y:S04]  /*7ef00*/  LDL.LU R7, [R1+0x10fc] ;  /* 0x0010fc0001077983 */ /* 0x000ee80000300800 */
[----:B------:R-:W-:Y:S04]  /*7ef10*/  STL.64 [R1+0x1450], R12 ;  /* 0x0014500c01007387 */ /* 0x000fe80000100a00 */
[----:B------:R0:W-:Y:S04]  /*7ef20*/  STL.64 [R1+0x1458], R14 ;  /* 0x0014580e01007387 */ /* 0x0001e80000100a00 */
[----:B0-----:R-:W4:Y:S04]  /*7ef30*/  LDL.LU.64 R14, [R1+0x9300] ;  /* 0x00930000010e7983 */ /* 0x001f280000300a00 */
[----:B------:R-:W4:Y:S04]  /*7ef40*/  LDL.LU.64 R12, [R1+0x92f8] ;  /* 0x0092f800010c7983 */ /* 0x000f280000300a00 */
[----:B------:R-:W4:Y:S02]  /*7ef50*/  LDL.LU.64 R18, [R1+0x92f0] ;  /* 0x0092f00001127983 */ /* 0x000f240000300a00 */
[----:B----4-:R-:W-:Y:S01]  /*7ef60*/  HMMA.16816.F32.BF16 R12, R8, R18, R12 ;  /* 0x00000012080c723c */ /* 0x010fe2000004180c */
[----:B------:R-:W-:-:S02]  /*7ef70*/  IMAD.MOV.U32 R28, RZ, RZ, R18 ;  /* 0x000000ffff1c7224 */ /* 0x000fc400078e0012 */
[----:B------:R-:W-:Y:S11]  /*7ef80*/  IMAD.MOV.U32 R27, RZ, RZ, R19 ;  /* 0x000000ffff1b7224 */ /* 0x000ff600078e0013 */
[----:B------:R-:W-:Y:S09]  /*7ef90*/  @!UPT UIADD3 URZ, URZ, URZ, URZ ;  /* 0x0000003f3f3ff290 */ /* 0x000ff2000fffe03f */
        /* <DEDUP_REMOVED lines=14> */
[----:B--2---:R-:W-:Y:S02]  /*7f080*/  HMMA.16816.F32.BF16 R8, R8, R14, R20 ;  /* 0x0000000e0808723c */ /* 0x004fe40000041814 */
[----:B------:R-:W2:Y:S04]  /*7f090*/  LDL.LU.64 R22, [R1+0x92c0] ;  /* 0x0092c00001167983 */ /* 0x000ea80000300a00 */
[----:B------:R-:W2:Y:S01]  /*7f0a0*/  LDL.LU.64 R20, [R1+0x92b8] ;  /* 0x0092b80001147983 */ /* 0x000ea20000300a00 */
[----:B------:R-:W-:-:S02]  /*7f0b0*/  IMAD.MOV.U32 R0, RZ, RZ, R14 ;  /* 0x000000ffff007224 */ /* 0x000fc400078e000e */
[----:B------:R-:W-:Y:S11]  /*7f0c0*/  IMAD.MOV.U32 R2, RZ, RZ, R15 ;  /* 0x000000ffff027224 */ /* 0x000ff600078e000f */
[----:B------:R-:W-:Y:S03]  /*7f0d0*/  @!UPT UIADD3 URZ, URZ, URZ, URZ ;  /* 0x0000003f3f3ff290 */ /* 0x000fe6000fffe03f */
[----:B------:R-:W-:Y:S04]  /*7f0e0*/  STL.64 [R1+0x1480], R8 ;  /* 0x0014800801007387 */ /* 0x000fe80000100a00 */
[----:B------:R0:W-:Y:S04]  /*7f0f0*/  STL.64 [R1+0x1488], R10 ;  /* 0x0014880a01007387 */ /* 0x0001e80000100a00 */
[----:B0-----:R-:W3:Y:S04]  /*7f100*/  LDL.LU.64 R10, [R1+0x92b0] ;  /* 0x0092b000010a7983 */ /* 0x001ee80000300a00 */
[----:B------:R-:W3:Y:S04]  /*7f110*/  LDL.LU.64 R8, [R1+0x92a8] ;  /* 0x0092a80001087983 */ /* 0x000ee80000300a00 */
[----:B------:R-:W3:Y:S01]  /*7f120*/  LDL.LU.64 R14, [R1+0x92a0] ;  /* 0x0092a000010e7983 */ /* 0x000ee20000300a00 */
[----:B--2---:R-:W-:-:S02]  /*7f130*/  IMAD.MOV.U32 R12, RZ, RZ, R20 ;  /* 0x000000ffff0c7224 */ /* 0x004fc400078e0014 */
[----:B------:R-:W-:Y:S01]  /*7f140*/  IMAD.MOV.U32 R13, RZ, RZ, R21 ;  /* 0x000000ffff0d7224 */ /* 0x000fe200078e0015 */
[----:B---3--:R-:W-:Y:S11]  /*7f150*/  HMMA.16816.F32.BF16 R8, R20, R14, R8 ;  /* 0x0000000e1408723c */ /* 0x008ff60000041808 */
[----:B------:R-:W-:Y:S11]  /*7f160*/  @!UPT UIADD3 URZ, URZ, URZ, URZ ;  /* 0x0000003f3f3ff290 */ /* 0x000ff6000fffe03f */
[----:B------:R-:W-:Y:S01]  /*7f170*/  @!UPT UIADD3 URZ, URZ, URZ, URZ ;  /* 0x0000003f3f3ff290 */ /* 0x000fe2000fffe03f */
[----:B------:R0:W-:Y:S04]  /*7f180*/  STL.64 [R1+0x1470], R8 ;  /* 0x0014700801007387 */ /* 0x0001e80000100a00 */
[----:B------:R1:W-:Y:S01]  /*7f190*/  STL.64 [R1+0x1478], R10 ;  /* 0x0014780a01007387 */ /* 0x0003e20000100a00 */
[----:B0-----:R-:W-:Y:S02]  /*7f1a0*/  IMAD.MOV.U32 R9, RZ, RZ, R22 ;  /* 0x000000ffff097224 */ /* 0x001fe400078e0016 */
[----:B------:R-:W-:Y:S01]  /*7f1b0*/  IMAD.MOV.U32 R8, RZ, RZ, R23 ;  /* 0x000000ffff087224 */ /* 0x000fe200078e0017 */
[----:B-1----:R-:W2:Y:S04]  /*7f1c0*/  LDL.LU.64 R10, [R1+0x9298] ;  /* 0x00929800010a7983 */ /* 0x002ea80000300a00 */
[----:B------:R-:W2:Y:S04]  /*7f1d0*/  LDL.LU.64 R22, [R1+0x9290] ;  /* 0x0092900001167983 */ /* 0x000ea80000300a00 */
[----:B------:R-:W2:Y:S04]  /*7f1e0*/  LDL.LU.64 R20, [R1+0x9288] ;  /* 0x0092880001147983 */ /* 0x000ea80000300a00 */
[----:B------:R0:W-:Y:S02]  /*7f1f0*/  STL.64 [R1+0x9160], R14 ;  /* 0x0091600e01007387 */ /* 0x0001e40000100a00 */
[----:B0-----:R-:W-:-:S02]  /*7f200*/  IMAD.MOV.U32 R14, RZ, RZ, R9 ;  /* 0x000000ffff0e7224 */ /* 0x001fc400078e0009 */
[----:B------:R-:W-:-:S07]  /*7f210*/  IMAD.MOV.U32 R15, RZ, RZ, R8 ;  /* 0x000000ffff0f7224 */ /* 0x000fce00078e0008 */
[C---:B--2---:R-:W-:Y:S11]  /*7f220*/  HMMA.16816.F32.BF16 R20, R12.reuse, R10, R20 ;  /* 0x0000000a0c14723c */ /* 0x044ff60000041814 */
[----:B------:R-:W-:Y:S11]  /*7f230*/  @!UPT UIADD3 URZ, URZ, URZ, URZ ;  /* 0x0000003f3f3ff290 */ /* 0x000ff6000fffe03f */
[----:B------:R-:W-:Y:S01]  /*7f240*/  @!UPT UIADD3 URZ, URZ, URZ, URZ ;  /* 0x0000003f3f3ff290 */ /* 0x000fe2000fffe03f */
[----:B------:R-:W-:Y:S04]  /*7f250*/  STL.64 [R1+0x1150], R20 ;  /* 0x0011501401007387 */ /* 0x000fe80000100a00 */
[----:B------:R0:W-:Y:S04]  /*7f260*/  STL.64 [R1+0x1158], R22 ;  /* 0x0011581601007387 */ /* 0x0001e80000100a00 */
[----:B0-----:R-:W2:Y:S04]  /*7f270*/  LDL.LU.64 R22, [R1+0x9280] ;  /* 0x0092800001167983 */ /* 0x001ea80000300a00 */
[----:B------:R-:W3:Y:S04]  /*7f280*/  LDL.LU.64 R20, [R1+0x9278] ;  /* 0x0092780001147983 */ /* 0x000ee80000300a00 */
[----:B------:R0:W-:Y:S04]  /*7f290*/  STL.64 [R1+0x9158], R10 ;  /* 0x0091580a01007387 */ /* 0x0001e80000100a00 */
[----:B------:R-:W4:Y:S04]  /*7f2a0*/  LDL.LU R8, [R1+0x1110] ;  /* 0x0011100001087983 */ /* 0x000f280000300800 */
[----:B------:R-:W4:Y:S04]  /*7f2b0*/  LDL.LU R9, [R1+0x1114] ;  /* 0x0011140001097983 */ /* 0x000f280000300800 */
[----:B0-----:R-:W4:Y:S04]  /*7f2c0*/  LDL.LU R10, [R1+0x1118] ;  /* 0x00111800010a7983 */ /* 0x001f280000300800 */
[----:B------:R-:W4:Y:S02]  /*7f2d0*/  LDL.LU R11, [R1+0x111c] ;  /* 0x00111c00010b7983 */ /* 0x000f240000300800 */
[----:B----4-:R-:W-:Y:S11]  /*7f2e0*/  HMMA.16816.F32.BF16 R8, R12, R18, R8 ;  /* 0x000000120c08723c */ /* 0x010ff60000041808 */
[----:B------:R-:W-:Y:S11]  /*7f2f0*/  @!UPT UIADD3 URZ, URZ, URZ, URZ ;  /* 0x0000003f3f3ff290 */ /* 0x000ff6000fffe03f */
[----:B------:R-:W-:Y:S01]  /*7f300*/  @!UPT UIADD3 URZ, URZ, URZ, URZ ;  /* 0x0000003f3f3ff290 */ /* 0x000fe2000fffe03f */
[----:B------:R0:W-:Y:S04]  /*7f310*/  STL.64 [R1+0x1130], R8 ;  /* 0x0011300801007387 */ /* 0x0001e80000100a00 */
[----:B------:R1:W-:Y:S04]  /*7f320*/  STL.64 [R1+0x1138], R10 ;  /* 0x0011380a01007387 */ /* 0x0003e80000100a00 */
[----:B0-----:R-:W4:Y:S04]  /*7f330*/  LDL.LU R8, [R1+0x1700] ;  /* 0x0017000001087983 */ /* 0x001f280000300800 */
[----:B------:R-:W4:Y:S04]  /*7f340*/  LDL.LU R9, [R1+0x1704] ;  /* 0x0017040001097983 */ /* 0x000f280000300800 */
[----:B-1----:R-:W2:Y:S04]  /*7f350*/  LDL.LU R10, [R1+0x1708] ;  /* 0x00170800010a7983 */ /* 0x002ea80000300800 */
[----:B------:R-:W2:Y:S04]  /*7f360*/  LDL.LU R11, [R1+0x170c] ;  /* 0x00170c00010b7983 */ /* 0x000ea80000300800 */
[----:B--2---:R0:W-:Y:S04]  /*7f370*/  STL.64 [R1+0x9170], R10 ;  /* 0x0091700a01007387 */ /* 0x0041e80000100a00 */
[----:B----4-:R-:W-:Y:S01]  /*7f380*/  STL.64 [R1+0x9168], R8 ;  /* 0x0091680801007387 */ /* 0x010fe20000100a00 */
[----:B0-----:R-:W-:-:S02]  /*7f390*/  IMAD.MOV.U32 R10, RZ, RZ, R0 ;  /* 0x000000ffff0a7224 */ /* 0x001fc400078e0000 */
[----:B------:R-:W-:Y:S01]  /*7f3a0*/  IMAD.MOV.U32 R11, RZ, RZ, R2 ;  /* 0x000000ffff0b7224 */ /* 0x000fe200078e0002 */
[----:B------:R-:W2:Y:S04]  /*7f3b0*/  LDL.LU R0, [R1+0x9274] ;  /* 0x0092740001007983 */ /* 0x000ea80000300800 */
[----:B------:R-:W4:Y:S04]  /*7f3c0*/  LDL.LU R2, [R1+0x9270] ;  /* 0x0092700001027983 */ /* 0x000f280000300800 */
[----:B------:R0:W-:Y:S04]  /*7f3d0*/  STL.64 [R1+0x9188], R10 ;  /* 0x0091880a01007387 */ /* 0x0001e80000100a00 */
[----:B0-----:R-:W2:Y:S01]  /*7f3e0*/  LDL R10, [R1+0x7b8] ;  /* 0x0007b800010a7983 */ /* 0x001ea20000100800 */
[----:B------:R-:W-:-:S03]  /*7f3f0*/  IMAD.MOV.U32 R11, RZ, RZ, R29 ;  /* 0x000000ffff0b7224 */ /* 0x000fc600078e001d */
[----:B------:R-:W-:Y:S04]  /*7f400*/  STL.64 [R1+0x9150], R18 ;  /* 0x0091501201007387 */ /* 0x000fe80000100a00 */
[----:B--2---:R-:W-:Y:S01]  /*7f410*/  HMMA.16816.F32.BF16 R8, R12, R10, R4 ;  /* 0x0000000a0c08723c */ /* 0x004fe20000041804 */
[----:B------:R-:W2:Y:S04]  /*7f420*/  LDL.LU.64 R6, [R1+0x9268] ;  /* 0x0092680001067983 */ /* 0x000ea80000300a00 */
[----:B------:R-:W2:Y:S11]  /*7f430*/  LDL.LU.64 R4, [R1+0x9260] ;  /* 0x0092600001047983 */ /* 0x000eb60000300a00 */
[----:B------:R-:W-:Y:S07]  /*7f440*/  @!UPT UIADD3 URZ, URZ, URZ, URZ ;  /* 0x0000003f3f3ff290 */ /* 0x000fee000fffe03f */
[----:B------:R-:W-:Y:S04]  /*7f450*/  STL.64 [R1+0x1110], R8 ;  /* 0x0011100801007387 */ /* 0x000fe80000100a00 */
[----:B------:R0:W-:Y:S02]  /*7f460*/  STL.64 [R1+0x1118], R10 ;  /* 0x0011180a01007387 */ /* 0x0001e40000100a00 */
[----:B0-----:R-:W-:Y:S02]  /*7f470*/  IMAD.MOV.U32 R10, RZ, RZ, R17 ;  /* 0x000000ffff0a7224 */ /* 0x001fe400078e0011 */
[----:B------:R-:W-:-:S05]  /*7f480*/  IMAD.MOV.U32 R11, RZ, RZ, R16 ;  /* 0x000000ffff0b7224 */ /* 0x000fca00078e0010 */
[----:B------:R0:W-:Y:S04]  /*7f490*/  STL.64 [R1+0x91a0], R10 ;  /* 0x0091a00a01007387 */ /* 0x0001e80000100a00 */
[----:B------:R-:W2:Y:S04]  /*7f4a0*/  LDL.LU R16, [R1+0x16f0] ;  /* 0x0016f00001107983 */ /* 0x000ea80000300800 */
[----:B------:R-:W2:Y:S04]  /*7f4b0*/  LDL.LU R17, [R1+0x16f4] ;  /* 0x0016f40001117983 */ /* 0x000ea80000300800 */
[----:B------:R-:W2:Y:S04]  /*7f4c0*/  LDL.LU R18, [R1+0x16f8] ;  /* 0x0016f80001127983 */ /* 0x000ea80000300800 */
[----:B------:R-:W2:Y:S01]  /*7f4d0*/  LDL.LU R19, [R1+0x16fc] ;  /* 0x0016fc0001137983 */ /* 0x000ea20000300800 */
[----:B0-----:R-:W-:-:S02]  /*7f4e0*/  IMAD.MOV.U32 R10, RZ, RZ, R28 ;  /* 0x000000ffff0a7224 */ /* 0x001fc400078e001c */
        /* <DEDUP_REMOVED lines=27> */
[----:B---3--:R-:W-:-:S05]  /*7f6a0*/  IMAD.MOV.U32 R11, RZ, RZ, R21 ;  /* 0x000000ffff0b7224 */ /* 0x008fca00078e0015 */
[----:B------:R0:W-:Y:S02]  /*7f6b0*/  STL.64 [R1+0x9200], R10 ;  /* 0x0092000a01007387 */ /* 0x0001e40000100a00 */
[----:B0-----:R-:W-:Y:S02]  /*7f6c0*/  IMAD.MOV.U32 R10, RZ, RZ, R20 ;  /* 0x000000ffff0a7224 */ /* 0x001fe400078e0014 */
[----:B------:R-:W-:-:S05]  /*7f6d0*/  IMAD.MOV.U32 R11, RZ, RZ, R5 ;  /* 0x000000ffff0b7224 */ /* 0x000fca00078e0005 */
[----:B------:R-:W-:Y:S04]  /*7f6e0*/  STL.64 [R1+0x9218], R10 ;  /* 0x0092180a01007387 */ /* 0x000fe80000100a00 */
[----:B--2---:R-:W-:Y:S04]  /*7f6f0*/  STL.64 [R1+0x91c8], R18 ;  /* 0x0091c81201007387 */ /* 0x004fe80000100a00 */
[----:B------:R0:W-:Y:S04]  /*7f700*/  STL.64 [R1+0x91c0], R16 ;  /* 0x0091c01001007387 */ /* 0x0001e80000100a00 */
[----:B0-----:R-:W2:Y:S04]  /*7f710*/  LDL.LU R16, [R1+0xfd0] ;  /* 0x000fd00001107983 */ /* 0x001ea80000300800 */
[----:B------:R-:W2:Y:S04]  /*7f720*/  LDL.LU R17, [R1+0xfd4] ;  /* 0x000fd40001117983 */ /* 0x000ea80000300800 */
[----:B------:R-:W3:Y:S04]  /*7f730*/  LDL.LU R18, [R1+0xfd8] ;  /* 0x000fd80001127983 */ /* 0x000ee80000300800 */
[----:B------:R-:W3:Y:S04]  /*7f740*/  LDL.LU R19, [R1+0xfdc] ;  /* 0x000fdc0001137983 */ /* 0x000ee80000300800 */
[----:B------:R-:W2:Y:S04]  /*7f750*/  LDL.LU R8, [R1+0x1050] ;  /* 0x0010500001087983 */ /* 0x000ea80000300800 */
[----:B------:R-:W2:Y:S04]  /*7f760*/  LDL.LU R9, [R1+0x1054] ;  /* 0x0010540001097983 */ /* 0x000ea80000300800 */
[----:B------:R-:W2:Y:S04]  /*7f770*/  LDL.LU R10, [R1+0x1058] ;  /* 0x00105800010a7983 */ /* 0x000ea80000300800 */
[----:B------:R-:W2:Y:S01]  /*7f780*/  LDL.LU R11, [R1+0x105c] ;  /* 0x00105c00010b7983 */ /* 0x000ea20000300800 */
[----:B------:R-:W-:-:S02]  /*7f790*/  IMAD.MOV.U32 R22, RZ, RZ, R4 ;  /* 0x000000ffff167224 */ /* 0x000fc400078e0004 */
[----:B------:R-:W-:Y:S01]  /*7f7a0*/  IMAD.MOV.U32 R23, RZ, RZ, R3 ;  /* 0x000000ffff177224 */ /* 0x000fe200078e0003 */
[----:B--2---:R-:W-:Y:S04]  /*7f7b0*/  STL.64 [R1+0x9230], R10 ;  /* 0x0092300a01007387 */ /* 0x004fe80000100a00 */
[----:B------:R-:W-:Y:S04]  /*7f7c0*/  STL.64 [R1+0x9228], R8 ;  /* 0x0092280801007387 */ /* 0x000fe80000100a00 */
[----:B------:R0:W-:Y:S04]  /*7f7d0*/  STL.64 [R1+0x9238], R22 ;  /* 0x0092381601007387 */ /* 0x0001e80000100a00 */
[----:B------:R-:W2:Y:S04]  /*7f7e0*/  LDL.LU R20, [R1+0x1090] ;  /* 0x0010900001147983 */ /* 0x000ea80000300800 */
[----:B------:R-:W2:Y:S04]  /*7f7f0*/  LDL.LU R21, [R1+0x1094] ;  /* 0x0010940001157983 */ /* 0x000ea80000300800 */
[----:B0-----:R-:W2:Y:S04]  /*7f800*/  LDL.LU R22, [R1+0x1098] ;  /* 0x0010980001167983 */ /* 0x001ea80000300800 */
[----:B------:R-:W2:Y:S01]  /*7f810*/  LDL.LU R23, [R1+0x109c] ;  /* 0x00109c0001177983 */ /* 0x000ea20000300800 */
[----:B----4-:R-:W-:-:S02]  /*7f820*/  IMAD.MOV.U32 R26, RZ, RZ, R2 ;  /* 0x000000ffff1a7224 */ /* 0x010fc400078e0002 */
[----:B------:R-:W-:Y:S01]  /*7f830*/  IMAD.MOV.U32 R27, RZ, RZ, R0 ;  /* 0x000000ffff1b7224 */ /* 0x000fe200078e0000 */
[----:B--2---:R-:W-:Y:S04]  /*7f840*/  STL.64 [R1+0x9250], R22 ;  /* 0x0092501601007387 */ /* 0x004fe80000100a00 */
[----:B------:R-:W-:Y:S04]  /*7f850*/  STL.64 [R1+0x9248], R20 ;  /* 0x0092481401007387 */ /* 0x000fe80000100a00 */
[----:B------:R0:W-:Y:S04]  /*7f860*/  STL.64 [R1+0x9258], R26 ;  /* 0x0092581a01007387 */ /* 0x0001e80000100a00 */
[----:B------:R-:W2:Y:S04]  /*7f870*/  LDL.LU R24, [R1+0x10d0] ;  /* 0x0010d00001187983 */ /* 0x000ea80000300800 */
[----:B------:R-:W2:Y:S04]  /*7f880*/  LDL.LU R25, [R1+0x10d4] ;  /* 0x0010d40001197983 */ /* 0x000ea80000300800 */
[----:B0-----:R-:W2:Y:S04]  /*7f890*/  LDL.LU R26, [R1+0x10d8] ;  /* 0x0010d800011a7983 */ /* 0x001ea80000300800 */
        /* <DEDUP_REMOVED lines=20> */
[----:B------:R-:W3:Y:S01]  /*7f9e0*/  LDL.LU R19, [R1+0x101c] ;  /* 0x00101c0001137983 */ /* 0x000ee20000300800 */
[C---:B------:R-:W-:Y:S03]  /*7f9f0*/  HMMA.16816.F32.BF16 R24, R12.reuse, R6, R24 ;  /* 0x000000060c18723c */ /* 0x040fe60000041818 */
        /* <DEDUP_REMOVED lines=10> */
[----:B0-----:R-:W3:Y:S01]  /*7faa0*/  LDL.64 R6, [R1+0x7b8] ;  /* 0x0007b80001067983 */ /* 0x001ee20000100a00 */
[C---:B----4-:R-:W-:Y:S03]  /*7fab0*/  HMMA.16816.F32.BF16 R24, R12.reuse, R26, R20 ;  /* 0x0000001a0c18723c */ /* 0x050fe60000041814 */
[----:B---3--:R0:W-:Y:S04]  /*7fac0*/  STL.64 [R1+0x9148], R6 ;  /* 0x0091480601007387 */ /* 0x0081e80000100a00 */
[----:B------:R-:W3:Y:S04]  /*7fad0*/  LDL.LU R4, [R1+0x16e0] ;  /* 0x0016e00001047983 */ /* 0x000ee80000300800 */
[----:B------:R-:W3:Y:S04]  /*7fae0*/  LDL.LU R5, [R1+0x16e4] ;  /* 0x0016e40001057983 */ /* 0x000ee80000300800 */
[----:B0-----:R-:W3:Y:S04]  /*7faf0*/  LDL.LU R6, [R1+0x16e8] ;  /* 0x0016e80001067983 */ /* 0x001ee80000300800 */
[----:B------:R-:W3:Y:S04]  /*7fb00*/  LDL.LU R7, [R1+0x16ec] ;  /* 0x0016ec0001077983 */ /* 0x000ee80000300800 */
[----:B------:R-:W4:Y:S04]  /*7fb10*/  LDL.LU.64 R22, [R1+0x9250] ;  /* 0x0092500001167983 */ /* 0x000f280000300a00 */
[----:B------:R-:W4:Y:S04]  /*7fb20*/  LDL.LU.64 R20, [R1+0x9248] ;  /* 0x0092480001147983 */ /* 0x000f280000300a00 */
        /* <DEDUP_REMOVED lines=10> */
[----:B------:R-:W2:Y:S04]  /*7fbd0*/  LDL.64 R24, [R1+0x5f0] ;  /* 0x0005f00001187983 */ /* 0x000ea80000100a00 */
[----:B0-----:R-:W2:Y:S01]  /*7fbe0*/  LDL.64 R26, [R1+0x5f8] ;  /* 0x0005f800011a7983 */ /* 0x001ea20000100a00 */
[C---:B----4-:R-:W-:Y:S03]  /*7fbf0*/  HMMA.16816.F32.BF16 R20, R12.reuse, R22, R8 ;  /* 0x000000160c14723c */ /* 0x050fe60000041808 */
[----:B------:R-:W4:Y:S04]  /*7fc00*/  LDL.LU.64 R10, [R1+0x9230] ;  /* 0x00923000010a7983 */ /* 0x000f280000300a00 */
[----:B------:R-:W4:Y:S11]  /*7fc10*/  LDL.LU.64 R8, [R1+0x9228] ;  /* 0x0092280001087983 */ /* 0x000f360000300a00 */
[----:B------:R-:W-:Y:S05]  /*7fc20*/  @!UPT UIADD3 URZ, URZ, URZ, URZ ;  /* 0x0000003f3f3ff290 */ /* 0x000fea000fffe03f */
        /* <DEDUP_REMOVED lines=11> */
[C---:B--2---:R-:W-:Y:S03]  /*7fce0*/  HMMA.16816.F32.BF16 R8, R12.reuse, R10, R16 ;  /* 0x0000000a0c08723c */ /* 0x044fe60000041810 */
[----:B------:R-:W2:Y:S04]  /*7fcf0*/  LDL.LU.64 R18, [R1+0x9210] ;  /* 0x0092100001127983 */ /* 0x000ea80000300a00 */
[----:B------:R-:W2:Y:S11]  /*7fd00*/  LDL.LU.64 R16, [R1+0x9208] ;  /* 0x0092080001107983 */ /* 0x000eb60000300a00 */
[----:B------:R-:W-:Y:S05]  /*7fd10*/  @!UPT UIADD3 URZ, URZ, URZ, URZ ;  /* 0x0000003f3f3ff290 */ /* 0x000fea000fffe03f */
[----:B------:R-:W-:Y:S04]  /*7fd20*/  STL.64 [R1+0x1050], R8 ;  /* 0x0010500801007387 */ /* 0x000fe80000100a00 */
[----:B------:R0:W-:Y:S04]  /*7fd30*/  STL.64 [R1+0x1058], R10 ;  /* 0x0010580a01007387 */ /* 0x0001e80000100a00 */
[----:B0-----:R-:W2:Y:S02]  /*7fd40*/  LDL.LU.64 R10, [R1+0x9200] ;  /* 0x00920000010a7983 */ /* 0x001ea40000300a00 */
[C---:B--2---:R-:W-:Y:S02]  /*7fd50*/  HMMA.16816.F32.BF16 R8, R12.reuse, R10, R16 ;  /* 0x0000000a0c08723c */ /* 0x044fe40000041810 */
[----:B------:R-:W2:Y:S04]  /*7fd60*/  LDL.LU.64 R18, [R1+0x91f8] ;  /* 0x0091f80001127983 */ /* 0x000ea80000300a00 */
[----:B------:R-:W2:Y:S11]  /*7fd70*/  LDL.LU.64 R16, [R1+0x91f0] ;  /* 0x0091f00001107983 */ /* 0x000eb60000300a00 */
[----:B------:R-:W-:Y:S06]  /*7fd80*/  @!UPT UIADD3 URZ, URZ, URZ, URZ ;  /* 0x0000003f3f3ff290 */ /* 0x000fec000fffe03f */
        /* <DEDUP_REMOVED lines=31> */
[----:B--2---:R-:W-:Y:S02]  /*7ff80*/  HMMA.16816.F32.BF16 R12, R12, R10, R16 ;  /* 0x0000000a0c0c723c */ /* 0x004fe40000041810 */
[----:B------:R-:W2:Y:S04]  /*7ff90*/  LDL.LU.64 R18, [R1+0x9180] ;  /* 0x0091800001127983 */ /* 0x000ea80000300a00 */
[----:B------:R-:W2:Y:S04]  /*7ffa0*/  LDL.LU.64 R16, [R1+0x9178] ;  /* 0x0091780001107983 */ /* 0x000ea80000300a00 */
[----:B------:R-:W2:Y:S04]  /*7ffb0*/  LDL.LU.64 R10, [R1+0x9170] ;  /* 0x00917000010a7983 */ /* 0x000ea80000300a00 */
[----:B------:R-:W2:Y:S09]  /*7ffc0*/  LDL.LU.64 R8, [R1+0x9168] ;  /* 0x0091680001087983 */ /* 0x000eb20000300a00 */
[----:B------:R-:W-:Y:S04]  /*7ffd0*/  STL.64 [R1+0xf60], R12 ;  /* 0x000f600c01007387 */ /* 0x000fe80000100a00 */
[----:B------:R0:W-:Y:S04]  /*7ffe0*/  STL.64 [R1+0xf68], R14 ;  /* 0x000f680e01007387 */ /* 0x0001e80000100a00 */
[----:B0-----:R-:W2:Y:S02]  /*7fff0*/  LDL.LU.64 R14, [R1+0x9160] ;  /* 0x00916000010e7983 */ /* 0x001ea40000300a00 */
[C---:B--2---:R-:W-:Y:S11]  /*80000*/  HMMA.16816.F32.BF16 R8, R24.reuse, R14, R8 ;  /* 0x0000000e1808723c */ /* 0x044ff60000041808 */
        /* <DEDUP_REMOVED lines=10> */
[C---:B--2---:R-:W-:Y:S11]  /*800b0*/  HMMA.16816.F32.BF16 R16, R24.reuse, R10, R16 ;  /* 0x0000000a1810723c */ /* 0x044ff60000041810 */
        /* <DEDUP_REMOVED lines=24> */
[----:B------:R0:W-:Y:S04]  /*80240*/  STL.64 [R1+0x14c0], R12 ;  /* 0x0014c00c01007387 */ /* 0x0001e80000100a00 */
[----:B------:R1:W-:Y:S01]  /*80250*/  STL.64 [R1+0x14c8], R14 ;  /* 0x0014c80e01007387 */ /* 0x0003e20000100a00 */
[----:B0-----:R-:W-:Y:S02]  /*80260*/  IMAD.MOV.U32 R13, RZ, RZ, R6 ;  /* 0x000000ffff0d7224 */ /* 0x001fe400078e0006 */
[----:B------:R-:W-:Y:S02]  /*80270*/  IMAD.MOV.U32 R12, RZ, RZ, R7 ;  /* 0x000000ffff0c7224 */ /* 0x000fe400078e0007 */
[----:B------:R-:W2:Y:S04]  /*80280*/  LDL.LU.64 R6, [R1+0x9140] ;  /* 0x0091400001067983 */ /* 0x000ea80000300a00 */
[----:B------:R-:W-:Y:S04]  /*80290*/  STL.64 [R1+0x9098], R12 ;  /* 0x0090980c01007387 */ /* 0x000fe80000100a00 */
[----:B--2---:R4:W-:Y:S04]  /*802a0*/  STL.64 [R1+0x9118], R6 ;  /* 0x0091180601007387 */ /* 0x0049e80000100a00 */
[----:B-1----:R-:W2:Y:S01]  /*802b0*/  LDL.64 R14, [R1+0x718] ;  /* 0x00071800010e7983 */ /* 0x002ea20000100a00 */
[C---:B---3--:R-:W-:Y:S08]  /*802c0*/  HMMA.16816.F32.BF16 R16, R24.reuse, R6, R16 ;  /* 0x000000061810723c */ /* 0x048ff00000041810 */
[----:B----4-:R-:W-:Y:S01]  /*802d0*/  HMMA.16816.F32.BF16 R4, R24, R22, R8 ;  /* 0x000000161804723c */ /* 0x010fe20000041808 */
[----:B------:R-:W-:-:S02]  /*802e0*/  IMAD.MOV.U32 R2, RZ, RZ, R26 ;  /* 0x000000ffff027224 */ /* 0x000fc400078e001a */
[----:B------:R-:W-:Y:S11]  /*802f0*/  IMAD.MOV.U32 R0, RZ, RZ, R27 ;  /* 0x000000ffff007224 */ /* 0x000ff600078e001b */
[----:B------:R-:W-:Y:S01]  /*80300*/  @!UPT UIADD3 URZ, URZ, URZ, URZ ;  /* 0x0000003f3f3ff290 */ /* 0x000fe2000fffe03f */
[----:B------:R-:W-:Y:S04]  /*80310*/  STL.64 [R1+0x14d0], R16 ;  /* 0x0014d01001007387 */ /* 0x000fe80000100a00 */
[----:B------:R-:W-:Y:S04]  /*80320*/  STL.64 [R1+0x14d8], R18 ;  /* 0x0014d81201007387 */ /* 0x000fe80000100a00 */
[----:B--2---:R0:W-:Y:S04]  /*80330*/  STL.64 [R1+0x90c0], R14 ;  /* 0x0090c00e01007387 */ /* 0x0041e80000100a00 */
[----:B------:R1:W-:Y:S04]  /*80340*/  STL.64 [R1+0x14e0], R4 ;  /* 0x0014e00401007387 */ /* 0x0003e80000100a00 */
[----:B------:R2:W-:Y:S04]  /*80350*/  STL.64 [R1+0x14e8], R6 ;  /* 0x0014e80601007387 */ /* 0x0005e80000100a00 */
[----:B------:R-:W3:Y:S04]  /*80360*/  LDL.LU.64 R26, [R1+0x9138] ;  /* 0x00913800011a7983 */ /* 0x000ee80000300a00 */
[----:B------:R-:W4:Y:S04]  /*80370*/  LDL.LU R12, [R1+0x1640] ;  /* 0x00164000010c7983 */ /* 0x000f280000300800 */
[----:B------:R-:W4:Y:S04]  /*80380*/  LDL.LU R13, [R1+0x1644] ;  /* 0x00164400010d7983 */ /* 0x000f280000300800 */
[----:B0-----:R-:W3:Y:S04]  /*80390*/  LDL.LU R14, [R1+0x1648] ;  /* 0x00164800010e7983 */ /* 0x001ee80000300800 */
[----:B------:R-:W3:Y:S04]  /*803a0*/  LDL.LU R15, [R1+0x164c] ;  /* 0x00164c00010f7983 */ /* 0x000ee80000300800 */
[----:B------:R-:W3:Y:S04]  /*803b0*/  LDL.LU R16, [R1+0x1660] ;  /* 0x0016600001107983 */ /* 0x000ee80000300800 */
[----:B------:R-:W3:Y:S04]  /*803c0*/  LDL.LU R17, [R1+0x1664] ;  /* 0x0016640001117983 */ /* 0x000ee80000300800 */
[----:B------:R-:W3:Y:S04]  /*803d0*/  LDL.LU R18, [R1+0x1668] ;  /* 0x0016680001127983 */ /* 0x000ee80000300800 */
[----:B------:R-:W3:Y:S04]  /*803e0*/  LDL.LU R19, [R1+0x166c] ;  /* 0x00166c0001137983 */ /* 0x000ee80000300800 */
[----:B-1----:R-:W3:Y:S04]  /*803f0*/  LDL.LU R4, [R1+0x1690] ;  /* 0x0016900001047983 */ /* 0x002ee80000300800 */
[----:B------:R-:W3:Y:S04]  /*80400*/  LDL.LU R5, [R1+0x1694] ;  /* 0x0016940001057983 */ /* 0x000ee80000300800 */
[----:B--2---:R-:W2:Y:S04]  /*80410*/  LDL.LU R6, [R1+0x1698] ;  /* 0x0016980001067983 */ /* 0x004ea80000300800 */
[----:B------:R-:W2:Y:S01]  /*80420*/  LDL.LU R7, [R1+0x169c] ;  /* 0x00169c0001077983 */ /* 0x000ea20000300800 */
[----:B------:R-:W-:-:S02]  /*80430*/  IMAD.MOV.U32 R9, RZ, RZ, R22 ;  /* 0x000000ffff097224 */ /* 0x000fc400078e0016 */
[----:B------:R-:W-:Y:S01]  /*80440*/  IMAD.MOV.U32 R8, RZ, RZ, R23 ;  /* 0x000000ffff087224 */ /* 0x000fe200078e0017 */
[----:B--2---:R-:W-:Y:S04]  /*80450*/  STL.64 [R1+0x9128], R6 ;  /* 0x0091280601007387 */ /* 0x004fe80000100a00 */
[----:B---3--:R-:W-:Y:S04]  /*80460*/  STL.64 [R1+0x9120], R4 ;  /* 0x0091200401007387 */ /* 0x008fe80000100a00 */
[----:B------:R-:W2:Y:S04]  /*80470*/  LDL.64 R22, [R1+0x778] ;  /* 0x0007780001167983 */ /* 0x000ea80000100a00 */
[----:B--2---:R0:W-:Y:S04]  /*80480*/  STL.64 [R1+0x9130], R22 ;  /* 0x0091301601007387 */ /* 0x0041e80000100a00 */
[----:B------:R-:W2:Y:S04]  /*80490*/  LDL.LU R20, [R1+0x16a0] ;  /* 0x0016a00001147983 */ /* 0x000ea80000300800 */
[----:B------:R-:W2:Y:S04]  /*804a0*/  LDL.LU R21, [R1+0x16a4] ;  /* 0x0016a40001157983 */ /* 0x000ea80000300800 */
[----:B0-----:R-:W2:Y:S04]  /*804b0*/  LDL.LU R22, [R1+0x16a8] ;  /* 0x0016a80001167983 */ /* 0x001ea80000300800 */
[----:B------:R-:W2:Y:S04]  /*804c0*/  LDL.LU R23, [R1+0x16ac] ;  /* 0x0016ac0001177983 */ /* 0x000ea80000300800 */
[----:B------:R0:W-:Y:S04]  /*804d0*/  STL.64 [R1+0x90f8], R18 ;  /* 0x0090f81201007387 */ /* 0x0001e80000100a00 */
[----:B------:R1:W-:Y:S04]  /*804e0*/  STL.64 [R1+0x90f0], R16 ;  /* 0x0090f01001007387 */ /* 0x0003e80000100a00 */
[----:B0-----:R-:W3:Y:S04]  /*804f0*/  LDL.64 R18, [R1+0x758] ;  /* 0x0007580001127983 */ /* 0x001ee80000100a00 */
[----:B---3--:R0:W-:Y:S04]  /*80500*/  STL.64 [R1+0x9108], R18 ;  /* 0x0091081201007387 */ /* 0x0081e80000100a00 */
[----:B-1----:R-:W3:Y:S04]  /*80510*/  LDL.LU R16, [R1+0x1680] ;  /* 0x0016800001107983 */ /* 0x002ee80000300800 */
[----:B------:R-:W3:Y:S04]  /*80520*/  LDL.LU R17, [R1+0x1684] ;  /* 0x0016840001117983 */ /* 0x000ee80000300800 */
[----:B0-----:R-:W3:Y:S04]  /*80530*/  LDL.LU R18, [R1+0x1688] ;  /* 0x0016880001127983 */ /* 0x001ee80000300800 */
[----:B------:R-:W3:Y:S04]  /*80540*/  LDL.LU R19, [R1+0x168c] ;  /* 0x00168c0001137983 */ /* 0x000ee80000300800 */
[----:B------:R0:W-:Y:S04]  /*80550*/  STL.64 [R1+0x90d0], R14 ;  /* 0x0090d00e01007387 */ /* 0x0001e80000100a00 */
[----:B----4-:R-:W-:Y:S04]  /*80560*/  STL.64 [R1+0x90c8], R12 ;  /* 0x0090c80c01007387 */ /* 0x010fe80000100a00 */
[----:B0-----:R-:W4:Y:S04]  /*80570*/  LDL.64 R14, [R1+0x738] ;  /* 0x00073800010e7983 */ /* 0x001f280000100a00 */
[----:B----4-:R0:W-:Y:S04]  /*80580*/  STL.64 [R1+0x90e0], R14 ;  /* 0x0090e00e01007387 */ /* 0x0101e80000100a00 */
[----:B0-----:R-:W4:Y:S01]  /*80590*/  LDL.64 R14, [R1+0x748] ;  /* 0x00074800010e7983 */ /* 0x001f220000100a00 */
[----:B------:R-:W-:-:S04]  /*805a0*/  IMAD.MOV.U32 R10, RZ, RZ, R24 ;  /* 0x000000ffff0a7224 */ /* 0x000fc800078e0018 */
[----:B------:R-:W-:Y:S01]  /*805b0*/  IMAD.MOV.U32 R4, RZ, RZ, R10 ;  /* 0x000000ffff047224 */ /* 0x000fe200078e000a */
[----:B----4-:R0:W-:Y:S04]  /*805c0*/  STL.64 [R1+0x9100], R14 ;  /* 0x0091000e01007387 */ /* 0x0101e80000100a00 */
[----:B------:R-:W4:Y:S04]  /*805d0*/  LDL.LU R12, [R1+0x1670] ;  /* 0x00167000010c7983 */ /* 0x000f280000300800 */
[----:B------:R-:W4:Y:S04]  /*805e0*/  LDL.LU R13, [R1+0x1674] ;  /* 0x00167400010d7983 */ /* 0x000f280000300800 */
[----:B0-----:R-:W4:Y:S04]  /*805f0*/  LDL.LU R14, [R1+0x1678] ;  /* 0x00167800010e7983 */ /* 0x001f280000300800 */
[----:B------:R-:W4:Y:S04]  /*80600*/  LDL.LU R15, [R1+0x167c] ;  /* 0x00167c00010f7983 */ /* 0x000f280000300800 */
[----:B------:R0:W-:Y:S04]  /*80610*/  STL.64 [R1+0x90a0], R8 ;  /* 0x0090a00801007387 */ /* 0x0001e80000100a00 */
[----:B0-----:R-:W3:Y:S04]  /*80620*/  LDL.LU R8, [R1+0x1630] ;  /* 0x0016300001087983 */ /* 0x001ee80000300800 */
[----:B------:R-:W3:Y:S04]  /*80630*/  LDL.LU R9, [R1+0x1634] ;  /* 0x0016340001097983 */ /* 0x000ee80000300800 */
[----:B------:R-:W3:Y:S04]  /*80640*/  LDL.LU R10, [R1+0x1638] ;  /* 0x00163800010a7983 */ /* 0x000ee80000300800 */
[----:B------:R-:W3:Y:S01]  /*80650*/  LDL.LU R11, [R1+0x163c] ;  /* 0x00163c00010b7983 */ /* 0x000ee20000300800 */
[----:B------:R-:W-:-:S02]  /*80660*/  IMAD.MOV.U32 R3, RZ, RZ, R25 ;  /* 0x000000ffff037224 */ /* 0x000fc400078e0019 */
[----:B------:R-:W-:Y:S02]  /*80670*/  IMAD.MOV.U32 R6, RZ, RZ, R2 ;  /* 0x000000ffff067224 */ /* 0x000fe400078e0002 */
[----:B------:R-:W-:Y:S02]  /*80680*/  IMAD.MOV.U32 R5, RZ, RZ, R3 ;  /* 0x000000ffff057224 */ /* 0x000fe400078e0003 */
[----:B------:R-:W-:-:S07]  /*80690*/  IMAD.MOV.U32 R7, RZ, RZ, R0 ;  /* 0x000000ffff077224 */ /* 0x000fce00078e0000 */
[----:B--2---:R-:W-:Y:S01]  /*806a0*/  HMMA.16816.F32.BF16 R4, R4, R26, R20 ;  /* 0x0000001a0404723c */ /* 0x004fe20000041814 */
[----:B---3--:R0:W-:Y:S04]  /*806b0*/  STL.64 [R1+0x90b0], R10 ;  /* 0x0090b00a01007387 */ /* 0x0081e80000100a00 */
[----:B------:R1:W-:Y:S04]  /*806c0*/  STL.64 [R1+0x90a8], R8 ;  /* 0x0090a80801007387 */ /* 0x0003e80000100a00 */
[----:B0-----:R-:W2:Y:S04]  /*806d0*/  LDL.64 R10, [R1+0x728] ;  /* 0x00072800010a7983 */ /* 0x001ea80000100a00 */
[----:B--2---:R0:W-:Y:S04]  /*806e0*/  STL.64 [R1+0x90d8], R10 ;  /* 0x0090d80a01007387 */ /* 0x0041e80000100a00 */
[----:B-1----:R-:W2:Y:S04]  /*806f0*/  LDL.LU R8, [R1+0x1650] ;  /* 0x0016500001087983 */ /* 0x002ea80000300800 */
[----:B------:R-:W2:Y:S04]  /*80700*/  LDL.LU R9, [R1+0x1654] ;  /* 0x0016540001097983 */ /* 0x000ea80000300800 */
[----:B0-----:R-:W2:Y:S04]  /*80710*/  LDL.LU R10, [R1+0x1658] ;  /* 0x00165800010a7983 */ /* 0x001ea80000300800 */
[----:B------:R-:W2:Y:S04]  /*80720*/  LDL.LU R11, [R1+0x165c] ;  /* 0x00165c00010b7983 */ /* 0x000ea80000300800 */
[----:B------:R-:W3:Y:S04]  /*80730*/  LDL.LU.64 R22, [R1+0x9130] ;  /* 0x0091300001167983 */ /* 0x000ee80000300a00 */
[----:B------:R-:W-:Y:S04]  /*80740*/  STL.64 [R1+0x14f0], R4 ;  /* 0x0014f00401007387 */ /* 0x000fe80000100a00 */
[----:B------:R0:W-:Y:S04]  /*80750*/  STL.64 [R1+0x14f8], R6 ;  /* 0x0014f80601007387 */ /* 0x0001e80000100a00 */
[----:B0-----:R-:W3:Y:S04]  /*80760*/  LDL.LU.64 R6, [R1+0x9128] ;  /* 0x0091280001067983 */ /* 0x001ee80000300a00 */
[----:B------:R-:W3:Y:S04]  /*80770*/  LDL.LU.64 R4, [R1+0x9120] ;  /* 0x0091200001047983 */ /* 0x000ee80000300a00 */
[----:B------:R0:W-:Y:S04]  /*80780*/  STL.64 [R1+0x90b8], R26 ;  /* 0x0090b81a01007387 */ /* 0x0001e80000100a00 */
[----:B------:R-:W3:Y:S04]  /*80790*/  LDL.LU.64 R24, [R1+0x5f0] ;  /* 0x0005f00001187983 */ /* 0x000ee80000300a00 */
[----:B0-----:R-:W3:Y:S02]  /*807a0*/  LDL.LU.64 R26, [R1+0x5f8] ;  /* 0x0005f800011a7983 */ /* 0x001ee40000300a00 */
        /* <DEDUP_REMOVED lines=8> */
[----:B------:R-:W2:Y:S04]  /*80830*/  LDL.LU.64 R22, [R1+0x9110] ;  /* 0x0091100001167983 */ /* 0x000ea80000300a00 */
[----:B------:R-:W-:Y:S04]  /*80840*/  STL [R1+0x8ff4], R4 ;  /* 0x008ff40401007387 */ /* 0x000fe80000100800 */
[----:B------:R-:W-:Y:S01]  /*80850*/  STL [R1+0x8ff0], R5 ;  /* 0x008ff00501007387 */ /* 0x000fe20000100800 */
[C---:B--2---:R-:W-:Y:S11]  /*80860*/  HMMA.16816.F32.BF16 R16, R24.reuse, R22, R16 ;  /* 0x000000161810723c */ /* 0x044ff60000041810 */
[----:B------:R-:W-:Y:S11]  /*80870*/  @!UPT UIADD3 URZ, URZ, URZ, URZ ;  /* 0x0000003f3f3ff290 */ /* 0x000ff6000fffe03f */
[----:B------:R-:W-:Y:S01]  /*80880*/  @!UPT UIADD3 URZ, URZ, URZ, URZ ;  /* 0x0000003f3f3ff290 */ /* 0x000fe2000fffe03f */
[----:B------:R-:W-:Y:S04]  /*80890*/  STL.64 [R1+0x1510], R16 ;  /* 0x0015101001007387 */ /* 0x000fe80000100a00 */
[----:B------:R0:W-:Y:S04]  /*808a0*/  STL.64 [R1+0x1518], R18 ;  /* 0x0015181201007387 */ /* 0x0001e80000100a00 */
[----:B0-----:R-:W4:Y:S04]  /*808b0*/  LDL.LU.64 R18, [R1+0x9108] ;  /* 0x0091080001127983 */ /* 0x001f280000300a00 */
[----:B------:R-:W-:Y:S01]  /*808c0*/  STL [R1+0x8ff8], R23 ;  /* 0x008ff81701007387 */ /* 0x000fe20000100800 */
[----:B----4-:R-:W-:Y:S01]  /*808d0*/  HMMA.16816.F32.BF16 R12, R24, R18, R12 ;  /* 0x00000012180c723c */ /* 0x010fe2000004180c */
        /* <DEDUP_REMOVED lines=9> */
[----:B------:R-:W-:Y:S11]  /*80970*/  IMAD.MOV.U32 R3, RZ, RZ, R15 ;  /* 0x000000ffff037224 */ /* 0x000ff600078e000f */
[----:B------:R-:W-:Y:S11]  /*80980*/  @!UPT UIADD3 URZ, URZ, URZ, URZ ;  /* 0x0000003f3f3ff290 */ /* 0x000ff6000fffe03f */
[----:B------:R0:W-:Y:S04]  /*80990*/  STL.64 [R1+0x1530], R16 ;  /* 0x0015301001007387 */ /* 0x0001e80000100a00 */
[----:B------:R1:W-:Y:S01]  /*809a0*/  STL.64 [R1+0x1538], R18 ;  /* 0x0015381201007387 */ /* 0x0003e20000100a00 */
[----:B0-----:R-:W-:-:S03]  /*809b0*/  IMAD.MOV.U32 R16, RZ, RZ, R14 ;  /* 0x000000ffff107224 */ /* 0x001fc600078e000e */
[----:B-1----:R-:W2:Y:S04]  /*809c0*/  LDL.LU.64 R18, [R1+0x90e8] ;  /* 0x0090e80001127983 */ /* 0x002ea80000300a00 */
[----:B------:R-:W4:Y:S02]  /*809d0*/  LDL.LU.64 R14, [R1+0x90e0] ;  /* 0x0090e000010e7983 */ /* 0x000f240000300a00 */
[----:B----4-:R-:W-:Y:S01]  /*809e0*/  HMMA.16816.F32.BF16 R8, R24, R14, R8 ;  /* 0x0000000e1808723c */ /* 0x010fe20000041808 */
[----:B------:R-:W-:Y:S02]  /*809f0*/  IMAD.MOV.U32 R20, RZ, RZ, R14 ;  /* 0x000000ffff147224 */ /* 0x000fe400078e000e */
[----:B------:R-:W-:Y:S11]  /*80a00*/  IMAD.MOV.U32 R17, RZ, RZ, R15 ;  /* 0x000000ffff117224 */ /* 0x000ff600078e000f */
[----:B------:R-:W-:Y:S09]  /*80a10*/  @!UPT UIADD3 URZ, URZ, URZ, URZ ;  /* 0x0000003f3f3ff290 */ /* 0x000ff2000fffe03f */
[----:B------:R-:W-:Y:S04]  /*80a20*/  STL.64 [R1+0x1540], R8 ;  /* 0x0015400801007387 */ /* 0x000fe80000100a00 */
[----:B------:R0:W-:Y:S04]  /*80a30*/  STL.64 [R1+0x1548], R10 ;  /* 0x0015480a01007387 */ /* 0x0001e80000100a00 */
[----:B0-----:R-:W4:Y:S04]  /*80a40*/  LDL.LU.64 R10, [R1+0x90d8] ;  /* 0x0090d800010a7983 */ /* 0x001f280000300a00 */
[----:B------:R-:W4:Y:S04]  /*80a50*/  LDL.LU.64 R14, [R1+0x90d0] ;  /* 0x0090d000010e7983 */ /* 0x000f280000300a00 */
[----:B------:R-:W4:Y:S04]  /*80a60*/  LDL.LU.64 R12, [R1+0x90c8] ;  /* 0x0090c800010c7983 */ /* 0x000f280000300a00 */
[----:B--2---:R0:W-:Y:S04]  /*80a70*/  STL.64 [R1+0x9058], R18 ;  /* 0x0090581201007387 */ /* 0x0041e80000100a00 */
[----:B------:R-:W-:Y:S01]  /*80a80*/  STL.64 [R1+0x9050], R16 ;  /* 0x0090501001007387 */ /* 0x000fe20000100a00 */
[----:B------:R-:W-:-:S02]  /*80a90*/  IMAD.MOV.U32 R5, RZ, RZ, R26 ;  /* 0x000000ffff057224 */ /* 0x000fc400078e001a */
[----:B------:R-:W-:Y:S01]  /*80aa0*/  IMAD.MOV.U32 R4, RZ, RZ, R27 ;  /* 0x000000ffff047224 */ /* 0x000fe200078e001b */
[----:B0-----:R-:W2:Y:S01]  /*80ab0*/  LDL.64 R18, [R1+0x708] ;  /* 0x0007080001127983 */ /* 0x001ea20000100a00 */
[----:B----4-:R-:W-:Y:S01]  /*80ac0*/  HMMA.16816.F32.BF16 R12, R24, R10, R12 ;  /* 0x0000000a180c723c */ /* 0x010fe2000004180c */
[----:B------:R-:W-:Y:S02]  /*80ad0*/  IMAD.MOV.U32 R28, RZ, RZ, R10 ;  /* 0x000000ffff1c7224 */ /* 0x000fe400078e000a */
[----:B------:R-:W-:Y:S11]  /*80ae0*/  IMAD.MOV.U32 R21, RZ, RZ, R11 ;  /* 0x000000ffff157224 */ /* 0x000ff600078e000b */
[----:B------:R-:W-:Y:S09]  /*80af0*/  @!UPT UIADD3 URZ, URZ, URZ, URZ ;  /* 0x0000003f3f3ff290 */ /* 0x000ff2000fffe03f */
[----:B------:R-:W-:Y:S04]  /*80b00*/  STL.64 [R1+0x1550], R12 ;  /* 0x0015500c01007387 */ /* 0x000fe80000100a00 */
[----:B------:R0:W-:Y:S04]  /*80b10*/  STL.64 [R1+0x1558], R14 ;  /* 0x0015580e01007387 */ /* 0x0001e80000100a00 */
[----:B0-----:R-:W4:Y:S04]  /*80b20*/  LDL.LU.64 R14, [R1+0x90c0] ;  /* 0x0090c000010e7983 */ /* 0x001f280000300a00 */
[----:B------:R-:W2:Y:S04]  /*80b30*/  LDL.LU.64 R26, [R1+0x90b8] ;  /* 0x0090b800011a7983 */ /* 0x000ea80000300a00 */
[----:B------:R-:W4:Y:S04]  /*80b40*/  LDL.LU.64 R10, [R1+0x90b0] ;  /* 0x0090b000010a7983 */ /* 0x000f280000300a00 */
[----:B------:R-:W4:Y:S01]  /*80b50*/  LDL.LU.64 R8, [R1+0x90a8] ;  /* 0x0090a80001087983 */ /* 0x000f220000300a00 */
[----:B------:R-:W-:-:S02]  /*80b60*/  IMAD.MOV.U32 R13, RZ, RZ, R24 ;  /* 0x000000ffff0d7224 */ /* 0x000fc400078e0018 */
[----:B------:R-:W-:Y:S01]  /*80b70*/  IMAD.MOV.U32 R12, RZ, RZ, R25 ;  /* 0x000000ffff0c7224 */ /* 0x000fe200078e0019 */
[----:B------:R0:W-:Y:S01]  /*80b80*/  STL [R1+0x9088], R22 ;  /* 0x0090881601007387 */ /* 0x0001e20000100800 */
[----:B------:R-:W-:-:S03]  /*80b90*/  IMAD.MOV.U32 R23, RZ, RZ, R4 ;  /* 0x000000ffff177224 */ /* 0x000fc600078e0004 */
[----:B------:R1:W-:Y:S01]  /*80ba0*/  STL.64 [R1+0x9080], R20 ;  /* 0x0090801401007387 */ /* 0x0003e20000100a00 */
[----:B0-----:R-:W-:Y:S02]  /*80bb0*/  IMAD.MOV.U32 R22, RZ, RZ, R5 ;  /* 0x000000ffff167224 */ /* 0x001fe400078e0005 */
[----:B-1----:R-:W-:Y:S02]  /*80bc0*/  IMAD.MOV.U32 R20, RZ, RZ, R13 ;  /* 0x000000ffff147224 */ /* 0x002fe400078e000d */
[----:B------:R-:W-:-:S07]  /*80bd0*/  IMAD.MOV.U32 R21, RZ, RZ, R12 ;  /* 0x000000ffff157224 */ /* 0x000fce00078e000c */
[----:B----4-:R-:W-:Y:S01]  /*80be0*/  HMMA.16816.F32.BF16 R8, R20, R14, R8 ;  /* 0x0000000e1408723c */ /* 0x010fe20000041808 */
[----:B------:R-:W-:Y:S11]  /*80bf0*/  IMAD.MOV.U32 R5, RZ, RZ, R14 ;  /* 0x000000ffff057224 */ /* 0x000ff600078e000e */
[----:B------:R-:W-:Y:S11]  /*80c00*/  @!UPT UIADD3 URZ, URZ, URZ, URZ ;  /* 0x0000003f3f3ff290 */ /* 0x000ff6000fffe03f */
[----:B------:R0:W-:Y:S04]  /*80c10*/  STL.64 [R1+0x1560], R8 ;  /* 0x0015600801007387 */ /* 0x0001e80000100a00 */
[----:B------:R-:W-:Y:S04]  /*80c20*/  STL.64 [R1+0x1568], R10 ;  /* 0x0015680a01007387 */ /* 0x000fe80000100a00 */
[----:B0-----:R-:W4:Y:S04]  /*80c30*/  LDL.LU.64 R8, [R1+0x90a0] ;  /* 0x0090a00001087983 */ /* 0x001f280000300a00 */
[----:B------:R-:W4:Y:S04]  /*80c40*/  LDL.LU.64 R12, [R1+0x9098] ;  /* 0x00909800010c7983 */ /* 0x000f280000300a00 */
[----:B---3--:R-:W-:Y:S04]  /*80c50*/  STL.64 [R1+0x9090], R6 ;  /* 0x0090900601007387 */ /* 0x008fe80000100a00 */
[----:B------:R0:W-:Y:S04]  /*80c60*/  STL [R1+0x908c], R5 ;  /* 0x00908c0501007387 */ /* 0x0001e80000100800 */
[----:B------:R-:W3:Y:S04]  /*80c70*/  LDL.LU R4, [R1+0x1620] ;  /* 0x0016200001047983 */ /* 0x000ee80000300800 */
[----:B0-----:R-:W3:Y:S04]  /*80c80*/  LDL.LU R5, [R1+0x1624] ;  /* 0x0016240001057983 */ /* 0x001ee80000300800 */
[----:B------:R-:W3:Y:S04]  /*80c90*/  LDL.LU R6, [R1+0x1628] ;  /* 0x0016280001067983 */ /* 0x000ee80000300800 */
[----:B------:R-:W3:Y:S01]  /*80ca0*/  LDL.LU R7, [R1+0x162c] ;  /* 0x00162c0001077983 */ /* 0x000ee20000300800 */
[----:B------:R-:W-:-:S02]  /*80cb0*/  IMAD.MOV.U32 R29, RZ, RZ, R15 ;  /* 0x000000ffff1d7224 */ /* 0x000fc400078e000f */
[----:B--2---:R-:W-:Y:S02]  /*80cc0*/  IMAD.MOV.U32 R25, RZ, RZ, R18 ;  /* 0x000000ffff197224 */ /* 0x004fe400078e0012 */
[----:B------:R-:W-:Y:S01]  /*80cd0*/  IMAD.MOV.U32 R24, RZ, RZ, R19 ;  /* 0x000000ffff187224 */ /* 0x000fe200078e0013 */
[----:B---3--:R-:W-:Y:S11]  /*80ce0*/  HMMA.16816.F32.BF16 R4, R20, R18, R4 ;  /* 0x000000121404723c */ /* 0x008ff60000041804 */
        /* <DEDUP_REMOVED lines=8> */
[----:B------:R-:W2:Y:S04]  /*80d70*/  LDL.64 R14, [R1+0x6f8] ;  /* 0x0006f800010e7983 */ /* 0x000ea80000100a00 */
[----:B------:R4:W-:Y:S04]  /*80d80*/  STL.64 [R1+0x9008], R26 ;  /* 0x0090081a01007387 */ /* 0x0009e80000100a00 */
[----:B------:R0:W-:Y:S01]  /*80d90*/  STL.64 [R1+0x9000], R24 ;  /* 0x0090001801007387 */ /* 0x0001e20000100a00 */
[----:B----4-:R-:W-:-:S02]  /*80da0*/  IMAD.MOV.U32 R26, RZ, RZ, R9 ;  /* 0x000000ffff1a7224 */ /* 0x010fc400078e0009 */
[----:B------:R-:W-:-:S05]  /*80db0*/  IMAD.MOV.U32 R27, RZ, RZ, R8 ;  /* 0x000000ffff1b7224 */ /* 0x000fca00078e0008 */
[----:B------:R1:W-:Y:S04]  /*80dc0*/  STL.64 [R1+0x9020], R26 ;  /* 0x0090201a01007387 */ /* 0x0003e80000100a00 */
[----:B0-----:R-:W3:Y:S04]  /*80dd0*/  LDL.LU R24, [R1+0xee0] ;  /* 0x000ee00001187983 */ /* 0x001ee80000300800 */
[----:B------:R-:W3:Y:S04]  /*80de0*/  LDL.LU R25, [R1+0xee4] ;  /* 0x000ee40001197983 */ /* 0x000ee80000300800 */
[----:B-1----:R-:W4:Y:S04]  /*80df0*/  LDL.LU R26, [R1+0xee8] ;  /* 0x000ee800011a7983 */ /* 0x002f280000300800 */
[----:B------:R-:W4:Y:S04]  /*80e00*/  LDL.LU R27, [R1+0xeec] ;  /* 0x000eec00011b7983 */ /* 0x000f280000300800 */
        /* <DEDUP_REMOVED lines=8> */
[----:B--2---:R-:W-:Y:S07]  /*80e90*/  HMMA.16816.F32.BF16 R20, R20, R14, R4 ;  /* 0x0000000e1414723c */ /* 0x004fee0000041804 */
[----:B------:R-:W-:Y:S01]  /*80ea0*/  IMAD.MOV.U32 R4, RZ, RZ, R15 ;  /* 0x000000ffff047224 */ /* 0x000fe200078e000f */
[----:B---3--:R-:W-:Y:S04]  /*80eb0*/  STL.64 [R1+0x9068], R18 ;  /* 0x0090681201007387 */ /* 0x008fe80000100a00 */
[----:B------:R0:W-:Y:S04]  /*80ec0*/  STL.64 [R1+0x9060], R16 ;  /* 0x0090601001007387 */ /* 0x0001e80000100a00 */
[----:B0-----:R-:W2:Y:S04]  /*80ed0*/  LDL.LU.64 R16, [R1+0x350] ;  /* 0x0003500001107983 */ /* 0x001ea80000300a00 */
[----:B------:R-:W3:Y:S04]  /*80ee0*/  LDL.LU.64 R18, [R1+0x358] ;  /* 0x0003580001127983 */ /* 0x000ee80000300a00 */
[----:B----4-:R0:W-:Y:S04]  /*80ef0*/  STL.64 [R1+0x9030], R26 ;  /* 0x0090301a01007387 */ /* 0x0101e80000100a00 */
[----:B------:R1:W-:Y:S01]  /*80f00*/  STL.64 [R1+0x9028], R24 ;  /* 0x0090281801007387 */ /* 0x0003e20000100a00 */
[----:B0-----:R-:W-:-:S02]  /*80f10*/  IMAD.MOV.U32 R26, RZ, RZ, R13 ;  /* 0x000000ffff1a7224 */ /* 0x001fc400078e000d */
[----:B------:R-:W-:-:S05]  /*80f20*/  IMAD.MOV.U32 R27, RZ, RZ, R12 ;  /* 0x000000ffff1b7224 */ /* 0x000fca00078e000c */
[----:B------:R0:W-:Y:S04]  /*80f30*/  STL.64 [R1+0x9048], R26 ;  /* 0x0090481a01007387 */ /* 0x0001e80000100a00 */
[----:B-1----:R-:W4:Y:S04]  /*80f40*/  LDL.LU R24, [R1+0xf00] ;  /* 0x000f000001187983 */ /* 0x002f280000300800 */
[----:B------:R-:W4:Y:S04]  /*80f50*/  LDL.LU R25, [R1+0xf04] ;  /* 0x000f040001197983 */ /* 0x000f280000300800 */
[----:B0-----:R-:W4:Y:S04]  /*80f60*/  LDL.LU R26, [R1+0xf08] ;  /* 0x000f0800011a7983 */ /* 0x001f280000300800 */
[----:B------:R-:W4:Y:S04]  /*80f70*/  LDL.LU R27, [R1+0xf0c] ;  /* 0x000f0c00011b7983 */ /* 0x000f280000300800 */
[----:B------:R-:W3:Y:S04]  /*80f80*/  LDL.LU.64 R6, [R1+0x9090] ;  /* 0x0090900001067983 */ /* 0x000ee80000300a00 */
[----:B------:R-:W4:Y:S04]  /*80f90*/  LDL.LU R5, [R1+0x908c] ;  /* 0x00908c0001057983 */ /* 0x000f280000300800 */
[----:B------:R-:W-:Y:S04]  /*80fa0*/  STL.64 [R1+0x1640], R20 ;  /* 0x0016401401007387 */ /* 0x000fe80000100a00 */
[----:B------:R0:W-:Y:S04]  /*80fb0*/  STL.64 [R1+0x1648], R22 ;  /* 0x0016481601007387 */ /* 0x0001e80000100a00 */
[----:B0-----:R-:W4:Y:S01]  /*80fc0*/  LDL.LU R22, [R1+0x9088] ;  /* 0x0090880001167983 */ /* 0x001f220000300800 */
[----:B------:R-:W-:-:S03]  /*80fd0*/  IMAD.MOV.U32 R23, RZ, RZ, R14 ;  /* 0x000000ffff177224 */ /* 0x000fc600078e000e */
[----:B------:R-:W4:Y:S04]  /*80fe0*/  LDL.LU.64 R20, [R1+0x9080] ;  /* 0x0090800001147983 */ /* 0x000f280000300a00 */
[----:B------:R-:W4:Y:S01]  /*80ff0*/  LDL.LU.64 R14, [R1+0x9078] ;  /* 0x00907800010e7983 */ /* 0x000f220000300a00 */
[----:B--2---:R-:W-:Y:S02]  /*81000*/  IMAD.MOV.U32 R12, RZ, RZ, R16 ;  /* 0x000000ffff0c7224 */ /* 0x004fe400078e0010 */
[----:B------:R-:W-:Y:S01]  /*81010*/  IMAD.MOV.U32 R13, RZ, RZ, R17 ;  /* 0x000000ffff0d7224 */ /* 0x000fe200078e0011 */
[----:B---3--:R-:W-:Y:S04]  /*81020*/  STL.64 [R1+0x9040], R6 ;  /* 0x0090400601007387 */ /* 0x008fe80000100a00 */
[----:B----4-:R0:W-:Y:S04]  /*81030*/  STL.64 [R1+0x9038], R4 ;  /* 0x0090380401007387 */ /* 0x0101e80000100a00 */
[----:B0-----:R-:W2:Y:S04]  /*81040*/  LDL.LU R4, [R1+0xef0] ;  /* 0x000ef00001047983 */ /* 0x001ea80000300800 */
[----:B------:R-:W2:Y:S04]  /*81050*/  LDL.LU R5, [R1+0xef4] ;  /* 0x000ef40001057983 */ /* 0x000ea80000300800 */
[----:B------:R-:W2:Y:S04]  /*81060*/  LDL.LU R6, [R1+0xef8] ;  /* 0x000ef80001067983 */ /* 0x000ea80000300800 */
[----:B------:R-:W2:Y:S01]  /*81070*/  LDL.LU R7, [R1+0xefc] ;  /* 0x000efc0001077983 */ /* 0x000ea20000300800 */
[----:B------:R-:W-:Y:S03]  /*81080*/  HMMA.16816.F32.BF16 R8, R16, R14, R8 ;  /* 0x0000000e1008723c */ /* 0x000fe60000041808 */
[----:B------:R-:W-:Y:S04]  /*81090*/  STL.64 [R1+0x9018], R22 ;  /* 0x0090181601007387 */ /* 0x000fe80000100a00 */
[----:B------:R0:W-:Y:S04]  /*810a0*/  STL.64 [R1+0x9010], R20 ;  /* 0x0090101401007387 */ /* 0x0001e80000100a00 */
[----:B0-----:R-:W3:Y:S04]  /*810b0*/  LDL.LU R20, [R1+0xed0] ;  /* 0x000ed00001147983 */ /* 0x001ee80000300800 */
[----:B------:R-:W3:Y:S04]  /*810c0*/  LDL.LU R21, [R1+0xed4] ;  /* 0x000ed40001157983 */ /* 0x000ee80000300800 */
[----:B------:R-:W3:Y:S04]  /*810d0*/  LDL.LU R22, [R1+0xed8] ;  /* 0x000ed80001167983 */ /* 0x000ee80000300800 */
[----:B------:R-:W3:Y:S04]  /*810e0*/  LDL.LU R23, [R1+0xedc] ;  /* 0x000edc0001177983 */ /* 0x000ee80000300800 */
[----:B------:R0:W-:Y:S04]  /*810f0*/  STL.64 [R1+0x1630], R8 ;  /* 0x0016300801007387 */ /* 0x0001e80000100a00 */
[----:B------:R1:W-:Y:S01]  /*81100*/  STL.64 [R1+0x1638], R10 ;  /* 0x0016380a01007387 */ /* 0x0003e20000100a00 */
[----:B0-----:R-:W-:-:S02]  /*81110*/  IMAD.MOV.U32 R9, RZ, RZ, R18 ;  /* 0x000000ffff097224 */ /* 0x001fc400078e0012 */
[----:B------:R-:W-:Y:S01]  /*81120*/  IMAD.MOV.U32 R8, RZ, RZ, R19 ;  /* 0x000000ffff087224 */ /* 0x000fe200078e0013 */
[----:B-1----:R-:W4:Y:S04]  /*81130*/  LDL.LU.64 R10, [R1+0x9070] ;  /* 0x00907000010a7983 */ /* 0x002f280000300a00 */
[----:B------:R-:W4:Y:S04]  /*81140*/  LDL.LU.64 R18, [R1+0x9068] ;  /* 0x0090680001127983 */ /* 0x000f280000300a00 */
[----:B------:R-:W4:Y:S04]  /*81150*/  LDL.LU.64 R16, [R1+0x9060] ;  /* 0x0090600001107983 */ /* 0x000f280000300a00 */
[----:B------:R0:W-:Y:S02]  /*81160*/  STL.64 [R1+0x8f30], R14 ;  /* 0x008f300e01007387 */ /* 0x0001e40000100a00 */
[----:B0-----:R-:W-:-:S02]  /*81170*/  IMAD.MOV.U32 R14, RZ, RZ, R9 ;  /* 0x000000ffff0e7224 */ /* 0x001fc400078e0009 */
[----:B------:R-:W-:-:S07]  /*81180*/  IMAD.MOV.U32 R15, RZ, RZ, R8 ;  /* 0x000000ffff0f7224 */ /* 0x000fce00078e0008 */
[C---:B----4-:R-:W-:Y:S11]  /*81190*/  HMMA.16816.F32.BF16 R16, R12.reuse, R10, R16 ;  /* 0x0000000a0c10723c */ /* 0x050ff60000041810 */
[----:B------:R-:W-:Y:S11]  /*811a0*/  @!UPT UIADD3 URZ, URZ, URZ, URZ ;  /* 0x0000003f3f3ff290 */ /* 0x000ff6000fffe03f */
[----:B------:R-:W-:Y:S01]  /*811b0*/  @!UPT UIADD3 URZ, URZ, URZ, URZ ;  /* 0x0000003f3f3ff290 */ /* 0x000fe2000fffe03f */
[----:B------:R-:W-:Y:S04]  /*811c0*/  STL.64 [R1+0x1620], R16 ;  /* 0x0016201001007387 */ /* 0x000fe80000100a00 */
[----:B------:R0:W-:Y:S04]  /*811d0*/  STL.64 [R1+0x1628], R18 ;  /* 0x0016281201007387 */ /* 0x0001e80000100a00 */
[----:B0-----:R-:W4:Y:S04]  /*811e0*/  LDL.LU.64 R18, [R1+0x9058] ;  /* 0x0090580001127983 */ /* 0x001f280000300a00 */
[----:B------:R-:W2:Y:S04]  /*811f0*/  LDL.LU.64 R16, [R1+0x9050] ;  /* 0x0090500001107983 */ /* 0x000ea80000300a00 */
[----:B------:R0:W-:Y:S04]  /*81200*/  STL.64 [R1+0x8f28], R10 ;  /* 0x008f280a01007387 */ /* 0x0001e80000100a00 */
[----:B------:R-:W2:Y:S04]  /*81210*/  LDL.LU R8, [R1+0xec0] ;  /* 0x000ec00001087983 */ /* 0x000ea80000300800 */
[----:B------:R-:W2:Y:S04]  /*81220*/  LDL.LU R9, [R1+0xec4] ;  /* 0x000ec40001097983 */ /* 0x000ea80000300800 */
[----:B0-----:R-:W2:Y:S04]  /*81230*/  LDL.LU R10, [R1+0xec8] ;  /* 0x000ec800010a7983 */ /* 0x001ea80000300800 */
[----:B------:R-:W2:Y:S01]  /*81240*/  LDL.LU R11, [R1+0xecc] ;  /* 0x000ecc00010b7983 */ /* 0x000ea20000300800 */
[C---:B----4-:R-:W-:Y:S11]  /*81250*/  HMMA.16816.F32.BF16 R24, R12.reuse, R18, R24 ;  /* 0x000000120c18723c */ /* 0x050ff60000041818 */
        /* <DEDUP_REMOVED lines=8> */
[----:B------:R-:W4:Y:S11]  /*812e0*/  LDL.LU.64 R4, [R1+0x9038] ;  /* 0x0090380001047983 */ /* 0x000f360000300a00 */
[----:B------:R-:W-:Y:S05]  /*812f0*/  @!UPT UIADD3 URZ, URZ, URZ, URZ ;  /* 0x0000003f3f3ff290 */ /* 0x000fea000fffe03f */
[----:B------:R-:W-:Y:S04]  /*81300*/  STL.64 [R1+0x1600], R24 ;  /* 0x0016001801007387 */ /* 0x000fe80000100a00 */
[----:B------:R0:W-:Y:S04]  /*81310*/  STL.64 [R1+0x1608], R26 ;  /* 0x0016081a01007387 */ /* 0x0001e80000100a00 */
[----:B0-----:R-:W2:Y:S04]  /*81320*/  LDL.LU.64 R26, [R1+0x9030] ;  /* 0x00903000011a7983 */ /* 0x001ea80000300a00 */
[----:B------:R-:W2:Y:S02]  /*81330*/  LDL.LU.64 R24, [R1+0x9028] ;  /* 0x0090280001187983 */ /* 0x000ea40000300a00 */
[C---:B--2---:R-:W-:Y:S11]  /*81340*/  HMMA.16816.F32.BF16 R24, R12.reuse, R6, R24 ;  /* 0x000000060c18723c */ /* 0x044ff60000041818 */
[----:B------:R-:W-:Y:S11]  /*81350*/  @!UPT UIADD3 URZ, URZ, URZ, URZ ;  /* 0x0000003f3f3ff290 */ /* 0x000ff6000fffe03f */
[----:B------:R-:W-:Y:S01]  /*81360*/  @!UPT UIADD3 URZ, URZ, URZ, URZ ;  /* 0x0000003f3f3ff290 */ /* 0x000fe2000fffe03f */
[----:B------:R-:W-:Y:S04]  /*81370*/  STL.64 [R1+0x15f0], R24 ;  /* 0x0015f01801007387 */ /* 0x000fe80000100a00 */
[----:B------:R0:W-:Y:S04]  /*81380*/  STL.64 [R1+0x15f8], R26 ;  /* 0x0015f81a01007387 */ /* 0x0001e80000100a00 */
[----:B0-----:R-:W3:Y:S04]  /*81390*/  LDL.LU.64 R26, [R1+0x9020] ;  /* 0x00902000011a7983 */ /* 0x001ee80000300a00 */
[----:B------:R-:W-:Y:S01]  /*813a0*/  STL.64 [R1+0x8f10], R6 ;  /* 0x008f100601007387 */ /* 0x000fe20000100a00 */
[C---:B---3--:R-:W-:Y:S03]  /*813b0*/  HMMA.16816.F32.BF16 R24, R12.reuse, R26, R20 ;  /* 0x0000001a0c18723c */ /* 0x048fe60000041814 */
[----:B------:R-:W2:Y:S01]  /*813c0*/  LDL.LU.64 R22, [R1+0x9018] ;  /* 0x0090180001167983 */ /* 0x000ea20000300a00 */
[----:B------:R-:W3:Y:S11]  /*813d0*/  LDL.LU.64 R20, [R1+0x9010] ;  /* 0x0090100001147983 */ /* 0x000ef60000300a00 */
[----:B------:R-:W-:Y:S08]  /*813e0*/  @!UPT UIADD3 URZ, URZ, URZ, URZ ;  /* 0x0000003f3f3ff290 */ /* 0x000ff0000fffe03f */
[----:B------:R-:W-:Y:S01]  /*813f0*/  STL.64 [R1+0x15e0], R24 ;  /* 0x0015e01801007387 */ /* 0x000fe20000100a00 */
[----:B------:R0:W-:Y:S03]  /*81400*/  STL.64 [R1+0x15e8], R26 ;  /* 0x0015e81a01007387 */ /* 0x0001e60000100a00 */
[----:B0-----:R-:W2:Y:S01]  /*81410*/  LDL.LU.64 R26, [R1+0x9008] ;  /* 0x00900800011a7983 */ /* 0x001ea20000300a00 */
[----:B------:R-:W3:Y:S01]  /*81420*/  LDL.LU.64 R24, [R1+0x9000] ;  /* 0x0090000001187983 */ /* 0x000ee20000300a00 */
[----:B--2---:R-:W-:Y:S11]  /*81430*/  HMMA.16816.F32.BF16 R8, R12, R26, R8 ;  /* 0x0000001a0c08723c */ /* 0x004ff60000041808 */
[----:B------:R-:W-:Y:S11]  /*81440*/  @!UPT UIADD3 URZ, URZ, URZ, URZ ;  /* 0x0000003f3f3ff290 */ /* 0x000ff6000fffe03f */
[----:B------:R-:W-:Y:S01]  /*81450*/  @!UPT UIADD3 URZ, URZ, URZ, URZ ;  /* 0x0000003f3f3ff290 */ /* 0x000fe2000fffe03f */
[----:B------:R0:W-:Y:S01]  /*81460*/  STL.64 [R1+0x15d0], R8 ;  /* 0x0015d00801007387 */ /* 0x0001e20000100a00 */
[----:B------:R1:W-:Y:S03]  /*81470*/  STL.64 [R1+0x15d8], R10 ;  /* 0x0015d80a01007387 */ /* 0x0003e60000100a00 */
[----:B0-----:R-:W2:Y:S01]  /*81480*/  LDL.LU R8, [R1+0x1800] ;  /* 0x0018000001087983 */ /* 0x001ea20000300800 */
[----:B------:R-:W2:Y:S02]  /*81490*/  LDL.LU R9, [R1+0x1804] ;  /* 0x0018040001097983 */ /* 0x000ea40000300800 */
[----:B-1----:R-:W2:Y:S02]  /*814a0*/  LDL.LU R10, [R1+0x1808] ;  /* 0x00180800010a7983 */ /* 0x002ea40000300800 */
[----:B------:R-:W2:Y:S02]  /*814b0*/  LDL.LU R11, [R1+0x180c] ;  /* 0x00180c00010b7983 */ /* 0x000ea40000300800 */
[----:B--2---:R0:W-:Y:S01]  /*814c0*/  STL.64 [R1+0x8f40], R10 ;  /* 0x008f400a01007387 */ /* 0x0041e20000100a00 */
[----:B------:R-:W-:Y:S02]  /*814d0*/  STL.64 [R1+0x8f38], R8 ;  /* 0x008f380801007387 */ /* 0x000fe40000100a00 */
[----:B0-----:R-:W-:-:S02]  /*814e0*/  IMAD.MOV.U32 R10, RZ, RZ, R23 ;  /* 0x000000ffff0a7224 */ /* 0x001fc400078e0017 */
[----:B----4-:R-:W-:Y:S01]  /*814f0*/  IMAD.MOV.U32 R11, RZ, RZ, R4 ;  /* 0x000000ffff0b7224 */ /* 0x010fe200078e0004 */
[----:B------:R-:W2:Y:S01]  /*81500*/  LDL.LU R23, [R1+0x8ff8] ;  /* 0x008ff80001177983 */ /* 0x000ea20000300800 */
[----:B------:R-:W4:Y:S03]  /*81510*/  LDL.LU R4, [R1+0x8ff4] ;  /* 0x008ff40001047983 */ /* 0x000f260000300800 */
[----:B------:R3:W-:Y:S02]  /*81520*/  STL.64 [R1+0x8f58], R10 ;  /* 0x008f580a01007387 */ /* 0x0007e40000100a00 */
[----:B---3--:R-:W-:Y:S02]  /*81530*/  IMAD.MOV.U32 R10, RZ, RZ, R25 ;  /* 0x000000ffff0a7224 */ /* 0x008fe400078e0019 */
[----:B------:R-:W-:-:S05]  /*81540*/  IMAD.MOV.U32 R11, RZ, RZ, R24 ;  /* 0x000000ffff0b7224 */ /* 0x000fca00078e0018 */
[----:B------:R-:W-:Y:S01]  /*81550*/  STL.64 [R1+0x8f70], R10 ;  /* 0x008f700a01007387 */ /* 0x000fe20000100a00 */
[----:B------:R0:W-:Y:S02]  /*81560*/  STL.64 [R1+0x8ef8], R26 ;  /* 0x008ef81a01007387 */ /* 0x0001e40000100a00 */
[----:B------:R-:W3:Y:S01]  /*81570*/  LDL.64 R24, [R1+0x5a0] ;  /* 0x0005a00001187983 */ /* 0x000ee20000100a00 */
[----:B0-----:R-:W2:Y:S01]  /*81580*/  LDL.64 R26, [R1+0x5a8] ;  /* 0x0005a800011a7983 */ /* 0x001ea20000100a00 */
[----:B------:R-:W-:-:S03]  /*81590*/  IMAD.MOV.U32 R10, RZ, RZ, R5 ;  /* 0x000000ffff0a7224 */ /* 0x000fc600078e0005 */
[----:B--2---:R-:W-:Y:S01]  /*815a0*/  STL.64 [R1+0x8f50], R26 ;  /* 0x008f501a01007387 */ /* 0x004fe20000100a00 */
[----:B---3--:R0:W-:Y:S03]  /*815b0*/  STL.64 [R1+0x8f48], R24 ;  /* 0x008f481801007387 */ /* 0x0081e60000100a00 */
[----:B0-----:R-:W2:Y:S01]  /*815c0*/  LDL.LU R24, [R1+0xe00] ;  /* 0x000e000001187983 */ /* 0x001ea20000300800 */
[----:B------:R-:W2:Y:S02]  /*815d0*/  LDL.LU R25, [R1+0xe04] ;  /* 0x000e040001197983 */ /* 0x000ea40000300800 */
[----:B------:R-:W3:Y:S02]  /*815e0*/  LDL.LU R26, [R1+0xe08] ;  /* 0x000e0800011a7983 */ /* 0x000ee40000300800 */
[----:B------:R-:W3:Y:S02]  /*815f0*/  LDL.LU R27, [R1+0xe0c] ;  /* 0x000e0c00011b7983 */ /* 0x000ee40000300800 */
[----:B------:R-:W-:Y:S01]  /*81600*/  IMAD.MOV.U32 R11, RZ, RZ, R29 ;  /* 0x000000ffff0b7224 */ /* 0x000fe200078e001d */
[----:B------:R-:W4:Y:S04]  /*81610*/  LDL.LU R5, [R1+0x8ff0] ;  /* 0x008ff00001057983 */ /* 0x000f280000300800 */
[----:B------:R-:W-:Y:S04]  /*81620*/  STL.64 [R1+0x8f88], R10 ;  /* 0x008f880a01007387 */ /* 0x000fe80000100a00 */
[----:B---3--:R-:W-:Y:S01]  /*81630*/  STL.64 [R1+0x8f68], R26 ;  /* 0x008f681a01007387 */ /* 0x008fe20000100a00 */
[----:B--2---:R0:W-:Y:S03]  /*81640*/  STL.64 [R1+0x8f60], R24 ;  /* 0x008f601801007387 */ /* 0x0041e60000100a00 */
[----:B0-----:R-:W2:Y:S01]  /*81650*/  LDL.LU R24, [R1+0xe20] ;  /* 0x000e200001187983 */ /* 0x001ea20000300800 */
[----:B------:R-:W2:Y:S02]  /*81660*/  LDL.LU R25, [R1+0xe24] ;  /* 0x000e240001197983 */ /* 0x000ea40000300800 */
[----:B------:R-:W3:Y:S02]  /*81670*/  LDL.LU R26, [R1+0xe28] ;  /* 0x000e2800011a7983 */ /* 0x000ee40000300800 */
[----:B------:R-:W3:Y:S02]  /*81680*/  LDL.LU R27, [R1+0xe2c] ;  /* 0x000e2c00011b7983 */ /* 0x000ee40000300800 */
[----:B------:R-:W-:-:S02]  /*81690*/  IMAD.MOV.U32 R10, RZ, RZ, R28 ;  /* 0x000000ffff0a7224 */ /* 0x000fc400078e001c */
[----:B------:R-:W-:-:S05]  /*816a0*/  IMAD.MOV.U32 R11, RZ, RZ, R21 ;  /* 0x000000ffff0b7224 */ /* 0x000fca00078e0015 */
        /* <DEDUP_REMOVED lines=8> */
[----:B------:R-:W-:Y:S02]  /*81730*/  IMAD.MOV.U32 R11, RZ, RZ, R17 ;  /* 0x000000ffff0b7224 */ /* 0x000fe400078e0011 */
[----:B----4-:R-:W-:Y:S02]  /*81740*/  IMAD.MOV.U32 R19, RZ, RZ, R4 ;  /* 0x000000ffff137224 */ /* 0x010fe400078e0004 */
        /* <DEDUP_REMOVED lines=21> */
[----:B------:R-:W4:Y:S03]  /*818a0*/  LDL.LU R11, [R1+0xeac] ;  /* 0x000eac00010b7983 */ /* 0x000f260000300800 */
        /* <DEDUP_REMOVED lines=19> */
[----:B------:R-:W2:Y:S01]  /*819e0*/  LDL.LU R27, [R1+0xe8c] ;  /* 0x000e8c00011b7983 */ /* 0x000ea20000300800 */
[----:B------:R-:W3:Y:S01]  /*819f0*/  LDL.LU R16, [R1+0x17f0] ;  /* 0x0017f00001107983 */ /* 0x000ee20000300800 */
[----:B------:R-:W-:Y:S02]  /*81a00*/  STL.64 [R1+0x15c0], R4 ;  /* 0x0015c00401007387 */ /* 0x000fe40000100a00 */
[----:B------:R0:W-:Y:S02]  /*81a10*/  STL.64 [R1+0x15c8], R6 ;  /* 0x0015c80601007387 */ /* 0x0001e40000100a00 */
[----:B------:R-:W3:Y:S01]  /*81a20*/  LDL.LU R17, [R1+0x17f4] ;  /* 0x0017f40001117983 */ /* 0x000ee20000300800 */
[----:B------:R-:W3:Y:S01]  /*81a30*/  LDL.LU R18, [R1+0x17f8] ;  /* 0x0017f80001127983 */ /* 0x000ee20000300800 */
[----:B------:R-:W3:Y:S03]  /*81a40*/  LDL.LU R19, [R1+0x17fc] ;  /* 0x0017fc0001137983 */ /* 0x000ee60000300800 */
[----:B0-----:R-:W4:Y:S04]  /*81a50*/  LDL.64 R6, [R1+0x7b8] ;  /* 0x0007b80001067983 */ /* 0x001f280000100a00 */
[----:B----4-:R0:W-:Y:S01]  /*81a60*/  STL.64 [R1+0x8f18], R6 ;  /* 0x008f180601007387 */ /* 0x0101e20000100a00 */
[----:B------:R-:W4:Y:S02]  /*81a70*/  LDL.LU R4, [R1+0x17e0] ;  /* 0x0017e00001047983 */ /* 0x000f240000300800 */
[----:B------:R-:W4:Y:S01]  /*81a80*/  LDL.LU R5, [R1+0x17e4] ;  /* 0x0017e40001057983 */ /* 0x000f220000300800 */
[----:B0-----:R-:W4:Y:S01]  /*81a90*/  LDL.LU R6, [R1+0x17e8] ;  /* 0x0017e80001067983 */ /* 0x001f220000300800 */
[----:B------:R-:W4:Y:S02]  /*81aa0*/  LDL.LU R7, [R1+0x17ec] ;  /* 0x0017ec0001077983 */ /* 0x000f240000300800 */
[----:B------:R-:W-:Y:S02]  /*81ab0*/  STL.64 [R1+0x15b0], R8 ;  /* 0x0015b00801007387 */ /* 0x000fe40000100a00 */
[----:B------:R0:W-:Y:S02]  /*81ac0*/  STL.64 [R1+0x15b8], R10 ;  /* 0x0015b80a01007387 */ /* 0x0001e40000100a00 */
[----:B0-----:R-:W2:Y:S01]  /*81ad0*/  LDL.LU.64 R10, [R1+0x8fe8] ;  /* 0x008fe800010a7983 */ /* 0x001ea20000300a00 */
[----:B------:R0:W-:Y:S02]  /*81ae0*/  STL.64 [R1+0x8ee8], R22 ;  /* 0x008ee81601007387 */ /* 0x0001e40000100a00 */
[----:B------:R-:W3:Y:S02]  /*81af0*/  LDL.LU R20, [R1+0x17a0] ;  /* 0x0017a00001147983 */ /* 0x000ee40000300800 */
[----:B------:R-:W3:Y:S01]  /*81b00*/  LDL.LU R21, [R1+0x17a4] ;  /* 0x0017a40001157983 */ /* 0x000ee20000300800 */
[----:B0-----:R-:W3:Y:S01]  /*81b10*/  LDL.LU R22, [R1+0x17a8] ;  /* 0x0017a80001167983 */ /* 0x001ee20000300800 */
[----:B------:R-:W3:Y:S01]  /*81b20*/  LDL.LU R23, [R1+0x17ac] ;  /* 0x0017ac0001177983 */ /* 0x000ee20000300800 */
[C---:B--2---:R-:W-:Y:S02]  /*81b30*/  HMMA.16816.F32.BF16 R8, R12.reuse, R10, R24 ;  /* 0x0000000a0c08723c */ /* 0x044fe40000041818 */
[----:B---3--:R-:W-:Y:S01]  /*81b40*/  STL.64 [R1+0x8f08], R22 ;  /* 0x008f081601007387 */ /* 0x008fe20000100a00 */
        /* <DEDUP_REMOVED lines=45> */
[----:B---3--:R-:W-:Y:S02]  /*81e20*/  HMMA.16816.F32.BF16 R12, R12, R10, R24 ;  /* 0x0000000a0c0c723c */ /* 0x008fe40000041818 */
[----:B------:R-:W3:Y:S01]  /*81e30*/  LDL.LU.64 R26, [R1+0x8f50] ;  /* 0x008f5000011a7983 */ /* 0x000ee20000300a00 */
[----:B------:R-:W3:Y:S02]  /*81e40*/  LDL.LU.64 R24, [R1+0x8f48] ;  /* 0x008f480001187983 */ /* 0x000ee40000300a00 */
[----:B------:R-:W3:Y:S02]  /*81e50*/  LDL.LU.64 R10, [R1+0x8f40] ;  /* 0x008f4000010a7983 */ /* 0x000ee40000300a00 */
[----:B------:R-:W3:Y:S11]  /*81e60*/  LDL.LU.64 R8, [R1+0x8f38] ;  /* 0x008f380001087983 */ /* 0x000ef60000300a00 */
[----:B------:R-:W-:Y:S05]  /*81e70*/  @!UPT UIADD3 URZ, URZ, URZ, URZ ;  /* 0x0000003f3f3ff290 */ /* 0x000fea000fffe03f */
        /* <DEDUP_REMOVED lines=14> */
[C---:B---3--:R-:W-:Y:S11]  /*81f60*/  HMMA.16816.F32.BF16 R16, R24.reuse, R10, R16 ;  /* 0x0000000a1810723c */ /* 0x048ff60000041810 */
[----:B------:R-:W-:Y:S11]  /*81f70*/  @!UPT UIADD3 URZ, URZ, URZ, URZ ;  /* 0x0000003f3f3ff290 */ /* 0x000ff6000fffe03f */
[----:B------:R-:W-:Y:S01]  /*81f80*/  @!UPT UIADD3 URZ, URZ, URZ, URZ ;  /* 0x0000003f3f3ff290 */ /* 0x000fe2000fffe03f */
[----:B------:R-:W-:Y:S01]  /*81f90*/  STL.64 [R1+0x1660], R16 ;  /* 0x0016601001007387 */ /* 0x000fe20000100a00 */
[----:B------:R0:W-:Y:S03]  /*81fa0*/  STL.64 [R1+0x1668], R18 ;  /* 0x0016681201007387 */ /* 0x0001e60000100a00 */
[----:B0-----:R-:W4:Y:S01]  /*81fb0*/  LDL.LU.64 R18, [R1+0x8f20] ;  /* 0x008f200001127983 */ /* 0x001f220000300a00 */
[----:B------:R0:W-:Y:S03]  /*81fc0*/  STL.64 [R1+0x8ef0], R10 ;  /* 0x008ef00a01007387 */ /* 0x0001e60000100a00 */
[----:B0-----:R-:W3:Y:S01]  /*81fd0*/  LDL.64 R10, [R1+0x798] ;  /* 0x00079800010a7983 */ /* 0x001ee20000100a00 */
[C---:B----4-:R-:W-:Y:S11]  /*81fe0*/  HMMA.16816.F32.BF16 R4, R24.reuse, R18, R4 ;  /* 0x000000121804723c */ /* 0x050ff60000041804 */
[----:B------:R-:W-:Y:S11]  /*81ff0*/  @!UPT UIADD3 URZ, URZ, URZ, URZ ;  /* 0x0000003f3f3ff290 */ /* 0x000ff6000fffe03f */
[----:B------:R-:W-:Y:S01]  /*82000*/  @!UPT UIADD3 URZ, URZ, URZ, URZ ;  /* 0x0000003f3f3ff290 */ /* 0x000fe2000fffe03f */
[----:B------:R-:W-:Y:S01]  /*82010*/  STL.64 [R1+0x1670], R4 ;  /* 0x0016700401007387 */ /* 0x000fe20000100a00 */
[----:B------:R0:W-:Y:S03]  /*82020*/  STL.64 [R1+0x1678], R6 ;  /* 0x0016780601007387 */ /* 0x0001e60000100a00 */
[----:B0-----:R-:W2:Y:S01]  /*82030*/  LDL.LU.64 R6, [R1+0x8f18] ;  /* 0x008f180001067983 */ /* 0x001ea20000300a00 */
[----:B------:R0:W-:Y:S02]  /*82040*/  STL.64 [R1+0x8ed0], R18 ;  /* 0x008ed01201007387 */ /* 0x0001e40000100a00 */
[----:B------:R-:W4:Y:S02]  /*82050*/  LDL.LU R16, [R1+0x17b0] ;  /* 0x0017b00001107983 */ /* 0x000f240000300800 */
[----:B------:R-:W4:Y:S01]  /*82060*/  LDL.LU R17, [R1+0x17b4] ;  /* 0x0017b40001117983 */ /* 0x000f220000300800 */
[----:B0-----:R-:W4:Y:S01]  /*82070*/  LDL.LU R18, [R1+0x17b8] ;  /* 0x0017b80001127983 */ /* 0x001f220000300800 */
[----:B------:R-:W4:Y:S01]  /*82080*/  LDL.LU R19, [R1+0x17bc] ;  /* 0x0017bc0001137983 */ /* 0x000f220000300800 */
[C---:B--2---:R-:W-:Y:S11]  /*82090*/  HMMA.16816.F32.BF16 R12, R24.reuse, R6, R12 ;  /* 0x00000006180c723c */ /* 0x044ff6000004180c */
[----:B------:R-:W-:Y:S11]  /*820a0*/  @!UPT UIADD3 URZ, URZ, URZ, URZ ;  /* 0x0000003f3f3ff290 */ /* 0x000ff6000fffe03f */
[----:B------:R-:W-:Y:S01]  /*820b0*/  @!UPT UIADD3 URZ, URZ, URZ, URZ ;  /* 0x0000003f3f3ff290 */ /* 0x000fe2000fffe03f */
[----:B------:R0:W-:Y:S01]  /*820c0*/  STL.64 [R1+0x1680], R12 ;  /* 0x0016800c01007387 */ /* 0x0001e20000100a00 */
[----:B------:R-:W-:Y:S02]  /*820d0*/  STL.64 [R1+0x1688], R14 ;  /* 0x0016880e01007387 */ /* 0x000fe40000100a00 */
[----:B0-----:R-:W-:Y:S02]  /*820e0*/  IMAD.MOV.U32 R13, RZ, RZ, R6 ;  /* 0x000000ffff0d7224 */ /* 0x001fe400078e0006 */
[----:B------:R-:W-:Y:S02]  /*820f0*/  IMAD.MOV.U32 R12, RZ, RZ, R7 ;  /* 0x000000ffff0c7224 */ /* 0x000fe400078e0007 */
[----:B------:R-:W2:Y:S01]  /*82100*/  LDL.LU.64 R6, [R1+0x8f10] ;  /* 0x008f100001067983 */ /* 0x000ea20000300a00 */
[----:B------:R-:W-:Y:S02]  /*82110*/  IMAD.MOV.U32 R2, RZ, RZ, R26 ;  /* 0x000000ffff027224 */ /* 0x000fe400078e001a */
[----:B------:R-:W-:Y:S01]  /*82120*/  IMAD.MOV.U32 R0, RZ, RZ, R27 ;  /* 0x000000ffff007224 */ /* 0x000fe200078e001b */
[----:B--2---:R-:W-:Y:S11]  /*82130*/  HMMA.16816.F32.BF16 R20, R24, R6, R20 ;  /* 0x000000061814723c */ /* 0x004ff60000041814 */
[----:B------:R-:W-:Y:S11]  /*82140*/  @!UPT UIADD3 URZ, URZ, URZ, URZ ;  /* 0x0000003f3f3ff290 */ /* 0x000ff6000fffe03f */
[----:B------:R-:W-:Y:S01]  /*82150*/  @!UPT UIADD3 URZ, URZ, URZ, URZ ;  /* 0x0000003f3f3ff290 */ /* 0x000fe2000fffe03f */
[----:B------:R-:W-:Y:S01]  /*82160*/  STL.64 [R1+0x1690], R20 ;  /* 0x0016901401007387 */ /* 0x000fe20000100a00 */
[----:B------:R0:W-:Y:S03]  /*82170*/  STL.64 [R1+0x1698], R22 ;  /* 0x0016981601007387 */ /* 0x0001e60000100a00 */
[----:B0-----:R-:W2:Y:S01]  /*82180*/  LDL.LU.64 R22, [R1+0x8f08] ;  /* 0x008f080001167983 */ /* 0x001ea20000300a00 */
[----:B------:R-:W2:Y:S02]  /*82190*/  LDL.LU.64 R20, [R1+0x8f00] ;  /* 0x008f000001147983 */ /* 0x000ea40000300a00 */
[----:B------:R-:W2:Y:S02]  /*821a0*/  LDL.LU.64 R26, [R1+0x8ef8] ;  /* 0x008ef800011a7983 */ /* 0x000ea40000300a00 */
[----:B------:R-:W-:Y:S01]  /*821b0*/  IMAD.MOV.U32 R3, RZ, RZ, R25 ;  /* 0x000000ffff037224 */ /* 0x000fe200078e0019 */
[----:B------:R0:W-:Y:S01]  /*821c0*/  STL.64 [R1+0x8ea8], R6 ;  /* 0x008ea80601007387 */ /* 0x0001e20000100a00 */
[----:B------:R-:W-:-:S02]  /*821d0*/  IMAD.MOV.U32 R4, RZ, RZ, R24 ;  /* 0x000000ffff047224 */ /* 0x000fc400078e0018 */
[----:B------:R-:W-:Y:S02]  /*821e0*/  IMAD.MOV.U32 R5, RZ, RZ, R3 ;  /* 0x000000ffff057224 */ /* 0x000fe400078e0003 */
[----:B0-----:R-:W-:Y:S02]  /*821f0*/  IMAD.MOV.U32 R6, RZ, RZ, R2 ;  /* 0x000000ffff067224 */ /* 0x001fe400078e0002 */
[----:B------:R-:W-:Y:S02]  /*82200*/  IMAD.MOV.U32 R7, RZ, RZ, R0 ;  /* 0x000000ffff077224 */ /* 0x000fe400078e0000 */
[----:B---3--:R-:W-:Y:S02]  /*82210*/  IMAD.MOV.U32 R15, RZ, RZ, R10 ;  /* 0x000000ffff0f7224 */ /* 0x008fe400078e000a */
[----:B------:R-:W-:-:S03]  /*82220*/  IMAD.MOV.U32 R14, RZ, RZ, R11 ;  /* 0x000000ffff0e7224 */ /* 0x000fc600078e000b */
[C---:B----4-:R-:W-:Y:S11]  /*82230*/  HMMA.16816.F32.BF16 R16, R4.reuse, R10, R16 ;  /* 0x0000000a0410723c */ /* 0x050ff60000041810 */
[----:B------:R-:W-:Y:S11]  /*82240*/  @!UPT UIADD3 URZ, URZ, URZ, URZ ;  /* 0x0000003f3f3ff290 */ /* 0x000ff6000fffe03f */
[----:B------:R-:W-:Y:S01]  /*82250*/  @!UPT UIADD3 URZ, URZ, URZ, URZ ;  /* 0x0000003f3f3ff290 */ /* 0x000fe2000fffe03f */
[----:B------:R-:W-:Y:S01]  /*82260*/  STL.64 [R1+0x16a0], R16 ;  /* 0x0016a01001007387 */ /* 0x000fe20000100a00 */
[----:B------:R-:W-:Y:S02]  /*82270*/  STL.64 [R1+0x16a8], R18 ;  /* 0x0016a81201007387 */ /* 0x000fe40000100a00 */
[----:B------:R-:W-:Y:S02]  /*82280*/  STL.64 [R1+0x8e78], R14 ;  /* 0x008e780e01007387 */ /* 0x000fe40000100a00 */
[----:B------:R-:W-:Y:S01]  /*82290*/  STL.64 [R1+0x8e70], R12 ;  /* 0x008e700c01007387 */ /* 0x000fe20000100a00 */
[C---:B--2---:R-:W-:Y:S01]  /*822a0*/  HMMA.16816.F32.BF16 R8, R4.reuse, R26, R20 ;  /* 0x0000001a0408723c */ /* 0x044fe20000041814 */
[----:B------:R0:W-:Y:S01]  /*822b0*/  STL.64 [R1+0x8e80], R26 ;  /* 0x008e801a01007387 */ /* 0x0001e20000100a00 */
[----:B------:R-:W2:Y:S11]  /*822c0*/  LDL.LU R24, [R1+0x1730] ;  /* 0x0017300001187983 */ /* 0x000eb60000300800 */
[----:B------:R-:W-:Y:S10]  /*822d0*/  @!UPT UIADD3 URZ, URZ, URZ, URZ ;  /* 0x0000003f3f3ff290 */ /* 0x000ff4000fffe03f */
[----:B------:R1:W-:Y:S01]  /*822e0*/  STL.64 [R1+0x16b0], R8 ;  /* 0x0016b00801007387 */ /* 0x0003e20000100a00 */
[----:B------:R3:W-:Y:S02]  /*822f0*/  STL.64 [R1+0x16b8], R10 ;  /* 0x0016b80a01007387 */ /* 0x0007e40000100a00 */
[----:B------:R-:W2:Y:S02]  /*82300*/  LDL.LU R25, [R1+0x1734] ;  /* 0x0017340001197983 */ /* 0x000ea40000300800 */
[----:B0-----:R-:W4:Y:S01]  /*82310*/  LDL.LU R26, [R1+0x1738] ;  /* 0x00173800011a7983 */ /* 0x001f220000300800 */
[----:B------:R-:W4:Y:S04]  /*82320*/  LDL.LU R27, [R1+0x173c] ;  /* 0x00173c00011b7983 */ /* 0x000f280000300800 */
[----:B-1----:R-:W2:Y:S01]  /*82330*/  LDL.LU R8, [R1+0x1790] ;  /* 0x0017900001087983 */ /* 0x002ea20000300800 */
[----:B------:R-:W2:Y:S02]  /*82340*/  LDL.LU R9, [R1+0x1794] ;  /* 0x0017940001097983 */ /* 0x000ea40000300800 */
[----:B---3--:R-:W3:Y:S02]  /*82350*/  LDL.LU R10, [R1+0x1798] ;  /* 0x00179800010a7983 */ /* 0x008ee40000300800 */
[----:B------:R-:W3:Y:S01]  /*82360*/  LDL.LU R11, [R1+0x179c] ;  /* 0x00179c00010b7983 */ /* 0x000ee20000300800 */
[----:B------:R-:W3:Y:S01]  /*82370*/  LDL.64 R22, [R1+0x778] ;  /* 0x0007780001167983 */ /* 0x000ee20000100a00 */
[----:B------:R-:W2:Y:S02]  /*82380*/  LDL.LU R16, [R1+0x1770] ;  /* 0x0017700001107983 */ /* 0x000ea40000300800 */
[----:B------:R-:W2:Y:S02]  /*82390*/  LDL.LU R17, [R1+0x1774] ;  /* 0x0017740001117983 */ /* 0x000ea40000300800 */
[----:B------:R-:W2:Y:S01]  /*823a0*/  LDL.LU R18, [R1+0x1778] ;  /* 0x0017780001127983 */ /* 0x000ea20000300800 */
[----:B------:R-:W2:Y:S04]  /*823b0*/  LDL.LU R19, [R1+0x177c] ;  /* 0x00177c0001137983 */ /* 0x000ea80000300800 */
[----:B--2---:R-:W-:Y:S01]  /*823c0*/  STL.64 [R1+0x8ee0], R18 ;  /* 0x008ee01201007387 */ /* 0x004fe20000100a00 */
[----:B------:R0:W-:Y:S03]  /*823d0*/  STL.64 [R1+0x8ed8], R16 ;  /* 0x008ed81001007387 */ /* 0x0001e60000100a00 */
[----:B0-----:R-:W2:Y:S01]  /*823e0*/  LDL.LU R16, [R1+0x1780] ;  /* 0x0017800001107983 */ /* 0x001ea20000300800 */
[----:B------:R-:W2:Y:S02]  /*823f0*/  LDL.LU R17, [R1+0x1784] ;  /* 0x0017840001117983 */ /* 0x000ea40000300800 */
[----:B------:R-:W2:Y:S02]  /*82400*/  LDL.LU R18, [R1+0x1788] ;  /* 0x0017880001127983 */ /* 0x000ea40000300800 */
[----:B------:R-:W2:Y:S01]  /*82410*/  LDL.LU R19, [R1+0x178c] ;  /* 0x00178c0001137983 */ /* 0x000ea20000300800 */
[----:B----4-:R0:W-:Y:S01]  /*82420*/  STL.64 [R1+0x8e90], R26 ;  /* 0x008e901a01007387 */ /* 0x0101e20000100a00 */
[----:B------:R-:W-:Y:S03]  /*82430*/  STL.64 [R1+0x8e88], R24 ;  /* 0x008e881801007387 */ /* 0x000fe60000100a00 */
[----:B0-----:R-:W4:Y:S04]  /*82440*/  LDL.64 R26, [R1+0x728] ;  /* 0x00072800011a7983 */ /* 0x001f280000100a00 */
[----:B----4-:R0:W-:Y:S04]  /*82450*/  STL.64 [R1+0x8ea0], R26 ;  /* 0x008ea01a01007387 */ /* 0x0101e80000100a00 */
[----:B0-----:R-:W4:Y:S04]  /*82460*/  LDL.64 R26, [R1+0x738] ;  /* 0x00073800011a7983 */ /* 0x001f280000100a00 */
[----:B----4-:R0:W-:Y:S04]  /*82470*/  STL.64 [R1+0x8ec0], R26 ;  /* 0x008ec01a01007387 */ /* 0x0101e80000100a00 */
[----:B0-----:R-:W4:Y:S04]  /*82480*/  LDL.64 R26, [R1+0x748] ;  /* 0x00074800011a7983 */ /* 0x001f280000100a00 */
[----:B----4-:R0:W-:Y:S01]  /*82490*/  STL.64 [R1+0x8ec8], R26 ;  /* 0x008ec81a01007387 */ /* 0x0101e20000100a00 */
[----:B------:R-:W4:Y:S03]  /*824a0*/  LDL.64 R14, [R1+0x718] ;  /* 0x00071800010e7983 */ /* 0x000f260000100a00 */
[----:B0-----:R-:W2:Y:S01]  /*824b0*/  LDL.64 R26, [R1+0x758] ;  /* 0x00075800011a7983 */ /* 0x001ea20000100a00 */
[C---:B---3--:R-:W-:Y:S03]  /*824c0*/  HMMA.16816.F32.BF16 R8, R4.reuse, R22, R8 ;  /* 0x000000160408723c */ /* 0x048fe60000041808 */
[----:B----4-:R0:W-:Y:S01]  /*824d0*/  STL.64 [R1+0x8e98], R14 ;  /* 0x008e980e01007387 */ /* 0x0101e20000100a00 */
[----:B------:R-:W3:Y:S02]  /*824e0*/  LDL.LU R12, [R1+0x1710] ;  /* 0x00171000010c7983 */ /* 0x000ee40000300800 */
[----:B------:R-:W3:Y:S01]  /*824f0*/  LDL.LU R13, [R1+0x1714] ;  /* 0x00171400010d7983 */ /* 0x000ee20000300800 */
[----:B0-----:R-:W4:Y:S01]  /*82500*/  LDL.LU R14, [R1+0x1718] ;  /* 0x00171800010e7983 */ /* 0x001f220000300800 */
[----:B------:R-:W4:Y:S02]  /*82510*/  LDL.LU R15, [R1+0x171c] ;  /* 0x00171c00010f7983 */ /* 0x000f240000300800 */
[----:B------:R-:W-:Y:S01]  /*82520*/  IMAD.MOV.U32 R3, RZ, RZ, R23 ;  /* 0x000000ffff037224 */ /* 0x000fe200078e0017 */
[----:B----4-:R-:W-:Y:S01]  /*82530*/  STL.64 [R1+0x8eb8], R14 ;  /* 0x008eb80e01007387 */ /* 0x010fe20000100a00 */
[----:B---3--:R0:W-:Y:S03]  /*82540*/  STL.64 [R1+0x8eb0], R12 ;  /* 0x008eb00c01007387 */ /* 0x0081e60000100a00 */
[----:B0-----:R-:W3:Y:S01]  /*82550*/  LDL.LU R12, [R1+0x1750] ;  /* 0x00175000010c7983 */ /* 0x001ee20000300800 */
[----:B------:R-:W3:Y:S02]  /*82560*/  LDL.LU R13, [R1+0x1754] ;  /* 0x00175400010d7983 */ /* 0x000ee40000300800 */
[----:B------:R-:W3:Y:S02]  /*82570*/  LDL.LU R14, [R1+0x1758] ;  /* 0x00175800010e7983 */ /* 0x000ee40000300800 */
[----:B------:R-:W3:Y:S03]  /*82580*/  LDL.LU R15, [R1+0x175c] ;  /* 0x00175c00010f7983 */ /* 0x000ee60000300800 */
[----:B------:R0:W-:Y:S01]  /*82590*/  STL.64 [R1+0x16c0], R8 ;  /* 0x0016c00801007387 */ /* 0x0001e20000100a00 */
[----:B------:R1:W-:Y:S02]  /*825a0*/  STL.64 [R1+0x16c8], R10 ;  /* 0x0016c80a01007387 */ /* 0x0003e40000100a00 */
[----:B0-----:R-:W-:Y:S01]  /*825b0*/  IMAD.MOV.U32 R8, RZ, RZ, R22 ;  /* 0x000000ffff087224 */ /* 0x001fe200078e0016 */
[----:B-1----:R-:W4:Y:S01]  /*825c0*/  LDL.LU.64 R10, [R1+0x8ef0] ;  /* 0x008ef000010a7983 */ /* 0x002f220000300a00 */
[----:B------:R-:W2:Y:S02]  /*825d0*/  LDL.LU.64 R22, [R1+0x8ee8] ;  /* 0x008ee80001167983 */ /* 0x000ea40000300a00 */
        /* <DEDUP_REMOVED lines=8> */
[----:B------:R-:W3:Y:S01]  /*82660*/  LDL.LU R20, [R1+0x1760] ;  /* 0x0017600001147983 */ /* 0x000ee20000300800 */
[----:B------:R-:W3:Y:S01]  /*82670*/  LDL.LU R21, [R1+0x1764] ;  /* 0x0017640001157983 */ /* 0x000ee20000300800 */
[----:B------:R-:W-:-:S03]  /*82680*/  IMAD.MOV.U32 R9, RZ, RZ, R27 ;  /* 0x000000ffff097224 */ /* 0x000fc600078e001b */
[----:B0-----:R-:W3:Y:S01]  /*82690*/  LDL.LU R22, [R1+0x1768] ;  /* 0x0017680001167983 */ /* 0x001ee20000300800 */
[----:B------:R-:W3:Y:S01]  /*826a0*/  LDL.LU R23, [R1+0x176c] ;  /* 0x00176c0001177983 */ /* 0x000ee20000300800 */
[C---:B--2---:R-:W-:Y:S11]  /*826b0*/  HMMA.16816.F32.BF16 R16, R4.reuse, R26, R16 ;  /* 0x0000001a0410723c */ /* 0x044ff60000041810 */
[----:B------:R-:W-:Y:S11]  /*826c0*/  @!UPT UIADD3 URZ, URZ, URZ, URZ ;  /* 0x0000003f3f3ff290 */ /* 0x000ff6000fffe03f */
[----:B------:R-:W-:Y:S01]  /*826d0*/  @!UPT UIADD3 URZ, URZ, URZ, URZ ;  /* 0x0000003f3f3ff290 */ /* 0x000fe2000fffe03f */
[----:B------:R0:W-:Y:S01]  /*826e0*/  STL.64 [R1+0x16e0], R16 ;  /* 0x0016e01001007387 */ /* 0x0001e20000100a00 */
[----:B------:R1:W-:Y:S02]  /*826f0*/  STL.64 [R1+0x16e8], R18 ;  /* 0x0016e81201007387 */ /* 0x0003e40000100a00 */
[----:B0-----:R-:W-:Y:S01]  /*82700*/  IMAD.MOV.U32 R16, RZ, RZ, R26 ;  /* 0x000000ffff107224 */ /* 0x001fe200078e001a */
[----:B-1----:R-:W2:Y:S01]  /*82710*/  LDL.LU.64 R18, [R1+0x8ed0] ;  /* 0x008ed00001127983 */ /* 0x002ea20000300a00 */
[----:B------:R-:W3:Y:S02]  /*82720*/  LDL.LU.64 R26, [R1+0x8ec8] ;  /* 0x008ec800011a7983 */ /* 0x000ee40000300a00 */
[----:B----4-:R-:W-:Y:S02]  /*82730*/  STL.64 [R1+0x8e38], R10 ;  /* 0x008e380a01007387 */ /* 0x010fe40000100a00 */
[----:B------:R0:W-:Y:S02]  /*82740*/  STL.64 [R1+0x8e30], R8 ;  /* 0x008e300801007387 */ /* 0x0001e40000100a00 */
[----:B0-----:R-:W4:Y:S01]  /*82750*/  LDL.LU R8, [R1+0x1740] ;  /* 0x0017400001087983 */ /* 0x001f220000300800 */
[----:B------:R-:W4:Y:S02]  /*82760*/  LDL.LU R9, [R1+0x1744] ;  /* 0x0017440001097983 */ /* 0x000f240000300800 */
[----:B------:R-:W4:Y:S02]  /*82770*/  LDL.LU R10, [R1+0x1748] ;  /* 0x00174800010a7983 */ /* 0x000f240000300800 */
[----:B------:R-:W4:Y:S01]  /*82780*/  LDL.LU R11, [R1+0x174c] ;  /* 0x00174c00010b7983 */ /* 0x000f220000300800 */
[C---:B---3--:R-:W-:Y:S01]  /*82790*/  HMMA.16816.F32.BF16 R20, R4.reuse, R26, R20 ;  /* 0x0000001a0414723c */ /* 0x048fe20000041814 */
[----:B------:R-:W-:Y:S11]  /*827a0*/  IMAD.MOV.U32 R17, RZ, RZ, R27 ;  /* 0x000000ffff117224 */ /* 0x000ff600078e001b */
[----:B------:R-:W-:Y:S11]  /*827b0*/  @!UPT UIADD3 URZ, URZ, URZ, URZ ;  /* 0x0000003f3f3ff290 */ /* 0x000ff6000fffe03f */
[----:B------:R0:W-:Y:S01]  /*827c0*/  STL.64 [R1+0x16f0], R20 ;  /* 0x0016f01401007387 */ /* 0x0001e20000100a00 */
[----:B------:R-:W-:Y:S02]  /*827d0*/  STL.64 [R1+0x16f8], R22 ;  /* 0x0016f81601007387 */ /* 0x000fe40000100a00 */
[----:B0-----:R-:W-:Y:S02]  /*827e0*/  IMAD.MOV.U32 R20, RZ, RZ, R26 ;  /* 0x000000ffff147224 */ /* 0x001fe400078e001a */
[----:B------:R-:W3:Y:S01]  /*827f0*/  LDL.LU.64 R26, [R1+0x8ec0] ;  /* 0x008ec000011a7983 */ /* 0x000ee20000300a00 */
[----:B--2---:R0:W-:Y:S02]  /*82800*/  STL.64 [R1+0x8e28], R18 ;  /* 0x008e281201007387 */ /* 0x0041e40000100a00 */
[----:B------:R-:W-:Y:S01]  /*82810*/  STL.64 [R1+0x8e20], R16 ;  /* 0x008e201001007387 */ /* 0x000fe20000100a00 */
[----:B0-----:R-:W4:Y:S01]  /*82820*/  LDL.64 R18, [R1+0x708] ;  /* 0x0007080001127983 */ /* 0x001f220000100a00 */
[----:B---3--:R-:W-:Y:S03]  /*82830*/  HMMA.16816.F32.BF16 R4, R4, R26, R12 ;  /* 0x0000001a0404723c */ /* 0x008fe6000004180c */
[----:B------:R-:W2:Y:S01]  /*82840*/  LDL.LU.64 R14, [R1+0x8eb8] ;  /* 0x008eb800010e7983 */ /* 0x000ea20000300a00 */
[----:B------:R-:W2:Y:S11]  /*82850*/  LDL.LU.64 R12, [R1+0x8eb0] ;  /* 0x008eb000010c7983 */ /* 0x000eb60000300a00 */
[----:B------:R-:W-:Y:S08]  /*82860*/  @!UPT UIADD3 URZ, URZ, URZ, URZ ;  /* 0x0000003f3f3ff290 */ /* 0x000ff0000fffe03f */
[----:B------:R-:W-:Y:S01]  /*82870*/  STL.64 [R1+0x1700], R4 ;  /* 0x0017000401007387 */ /* 0x000fe20000100a00 */
[----:B------:R0:W-:Y:S03]  /*82880*/  STL.64 [R1+0x1708], R6 ;  /* 0x0017080601007387 */ /* 0x0001e60000100a00 */
[----:B0-----:R-:W3:Y:S01]  /*82890*/  LDL.LU.64 R6, [R1+0x8ea8] ;  /* 0x008ea80001067983 */ /* 0x001ee20000300a00 */
[----:B------:R-:W-:Y:S02]  /*828a0*/  IMAD.MOV.U32 R5, RZ, RZ, R26 ;  /* 0x000000ffff057224 */ /* 0x000fe400078e001a */
[----:B------:R-:W-:Y:S02]  /*828b0*/  IMAD.MOV.U32 R4, RZ, RZ, R27 ;  /* 0x000000ffff047224 */ /* 0x000fe400078e001b */
[----:B------:R-:W2:Y:S04]  /*828c0*/  LDL.LU.64 R26, [R1+0x8ea0] ;  /* 0x008ea000011a7983 */ /* 0x000ea80000300a00 */
[----:B---3--:R-:W-:Y:S01]  /*828d0*/  STL.64 [R1+0x8e00], R6 ;  /* 0x008e000601007387 */ /* 0x008fe20000100a00 */
[----:B------:R0:W-:Y:S03]  /*828e0*/  STL.64 [R1+0x8df8], R4 ;  /* 0x008df80401007387 */ /* 0x0001e60000100a00 */
[----:B0-----:R-:W3:Y:S01]  /*828f0*/  LDL.LU.64 R4, [R1+0x5a0] ;  /* 0x0005a00001047983 */ /* 0x001ee20000300a00 */
[----:B------:R-:W3:Y:S02]  /*82900*/  LDL.LU.64 R6, [R1+0x5a8] ;  /* 0x0005a80001067983 */ /* 0x000ee40000300a00 */
[----:B--2---:R-:W-:-:S02]  /*82910*/  IMAD.MOV.U32 R22, RZ, RZ, R26 ;  /* 0x000000ffff167224 */ /* 0x004fc400078e001a */
        /* <DEDUP_REMOVED lines=16> */
[----:B------:R-:W3:Y:S02]  /*82a20*/  LDL.LU.64 R14, [R1+0x8e78] ;  /* 0x008e7800010e7983 */ /* 0x000ee40000300a00 */
[----:B------:R-:W3:Y:S01]  /*82a30*/  LDL.LU.64 R12, [R1+0x8e70] ;  /* 0x008e7000010c7983 */ /* 0x000ee20000300a00 */
[----:B----4-:R-:W-:Y:S01]  /*82a40*/  HMMA.16816.F32.BF16 R8, R4, R18, R8 ;  /* 0x000000120408723c */ /* 0x010fe20000041808 */
[----:B------:R-:W-:Y:S11]  /*82a50*/  IMAD.MOV.U32 R24, RZ, RZ, R18 ;  /* 0x000000ffff187224 */ /* 0x000ff600078e0012 */
[----:B------:R-:W-:Y:S11]  /*82a60*/  @!UPT UIADD3 URZ, URZ, URZ, URZ ;  /* 0x0000003f3f3ff290 */ /* 0x000ff6000fffe03f */
[----:B------:R0:W-:Y:S01]  /*82a70*/  STL.64 [R1+0x1850], R8 ;  /* 0x0018500801007387 */ /* 0x0001e20000100a00 */
[----:B------:R1:W-:Y:S02]  /*82a80*/  STL.64 [R1+0x1858], R10 ;  /* 0x0018580a01007387 */ /* 0x0003e40000100a00 */
[----:B0-----:R-:W-:Y:S02]  /*82a90*/  IMAD.MOV.U32 R9, RZ, RZ, R6 ;  /* 0x000000ffff097224 */ /* 0x001fe400078e0006 */
[----:B------:R-:W-:Y:S02]  /*82aa0*/  IMAD.MOV.U32 R8, RZ, RZ, R7 ;  /* 0x000000ffff087224 */ /* 0x000fe400078e0007 */
[----:B-1----:R-:W-:Y:S02]  /*82ab0*/  IMAD.MOV.U32 R11, RZ, RZ, R4 ;  /* 0x000000ffff0b7224 */ /* 0x002fe400078e0004 */
[----:B------:R-:W-:Y:S01]  /*82ac0*/  IMAD.MOV.U32 R10, RZ, RZ, R5 ;  /* 0x000000ffff0a7224 */ /* 0x000fe200078e0005 */
[----:B--2---:R0:W-:Y:S01]  /*82ad0*/  STL.64 [R1+0x8dd0], R26 ;  /* 0x008dd01a01007387 */ /* 0x0041e20000100a00 */
[----:B---3--:R-:W-:-:S02]  /*82ae0*/  IMAD.MOV.U32 R6, RZ, RZ, R13 ;  /* 0x000000ffff067224 */ /* 0x008fc400078e000d */
[----:B------:R-:W-:Y:S01]  /*82af0*/  IMAD.MOV.U32 R7, RZ, RZ, R12 ;  /* 0x000000ffff077224 */ /* 0x000fe200078e000c */
[----:B------:R-:W-:Y:S01]  /*82b00*/  STL [R1+0x8dc8], R24 ;  /* 0x008dc81801007387 */ /* 0x000fe20000100800 */
[----:B0-----:R-:W-:Y:S02]  /*82b10*/  IMAD.MOV.U32 R26, RZ, RZ, R15 ;  /* 0x000000ffff1a7224 */ /* 0x001fe400078e000f */
[----:B------:R-:W-:-:S05]  /*82b20*/  IMAD.MOV.U32 R27, RZ, RZ, R14 ;  /* 0x000000ffff1b7224 */ /* 0x000fca00078e000e */
[----:B------:R-:W-:Y:S01]  /*82b30*/  STL.64 [R1+0x8e58], R26 ;  /* 0x008e581a01007387 */ /* 0x000fe20000100a00 */
[----:B------:R0:W-:Y:S02]  /*82b40*/  STL.64 [R1+0x8e18], R6 ;  /* 0x008e180601007387 */ /* 0x0001e40000100a00 */
[----:B------:R-:W2:Y:S02]  /*82b50*/  LDL.LU R4, [R1+0xdd0] ;  /* 0x000dd00001047983 */ /* 0x000ea40000300800 */
[----:B------:R-:W2:Y:S01]  /*82b60*/  LDL.LU R5, [R1+0xdd4] ;  /* 0x000dd40001057983 */ /* 0x000ea20000300800 */
[----:B0-----:R-:W3:Y:S01]  /*82b70*/  LDL.LU R6, [R1+0xdd8] ;  /* 0x000dd80001067983 */ /* 0x001ee20000300800 */
[----:B------:R-:W3:Y:S03]  /*82b80*/  LDL.LU R7, [R1+0xddc] ;  /* 0x000ddc0001077983 */ /* 0x000ee60000300800 */
        /* <DEDUP_REMOVED lines=8> */
[----:B------:R-:W-:Y:S02]  /*82c10*/  IMAD.MOV.U32 R24, RZ, RZ, R11 ;  /* 0x000000ffff187224 */ /* 0x000fe400078e000b */
        /* <DEDUP_REMOVED lines=8> */
[----:B------:R-:W2:Y:S01]  /*82ca0*/  LDL.64 R14, [R1+0x6f8] ;  /* 0x0006f800010e7983 */ /* 0x000ea20000100a00 */
[----:B------:R-:W3:Y:S02]  /*82cb0*/  LDL.LU.64 R8, [R1+0x300] ;  /* 0x0003000001087983 */ /* 0x000ee40000300a00 */
[----:B------:R-:W4:Y:S02]  /*82cc0*/  LDL.LU.64 R10, [R1+0x308] ;  /* 0x00030800010a7983 */ /* 0x000f240000300a00 */
[----:B------:R-:W2:Y:S01]  /*82cd0*/  LDL.LU R16, [R1+0xde0] ;  /* 0x000de00001107983 */ /* 0x000ea20000300800 */
[----:B------:R-:W2:Y:S01]  /*82ce0*/  LDL.LU R17, [R1+0xde4] ;  /* 0x000de40001117983 */ /* 0x000ea20000300800 */
[----:B------:R-:W2:Y:S02]  /*82cf0*/  LDL.LU R18, [R1+0xde8] ;  /* 0x000de80001127983 */ /* 0x000ea40000300800 */
[----:B------:R-:W2:Y:S02]  /*82d00*/  LDL.LU R19, [R1+0xdec] ;  /* 0x000dec0001137983 */ /* 0x000ea40000300800 */
[----:B------:R-:W-:Y:S01]  /*82d10*/  STL.64 [R1+0x8dc0], R22 ;  /* 0x008dc01601007387 */ /* 0x000fe20000100a00 */
[----:B------:R0:W-:Y:S04]  /*82d20*/  STL.64 [R1+0x8db8], R20 ;  /* 0x008db81401007387 */ /* 0x0001e80000100a00 */
        /* <DEDUP_REMOVED lines=10> */
[----:B------:R-:W-:Y:S01]  /*82dd0*/  HMMA.16816.F32.BF16 R24, R24, R14, R4 ;  /* 0x0000000e1818723c */ /* 0x000fe20000041804 */
        /* <DEDUP_REMOVED lines=12> */
[----:B------:R-:W3:Y:S01]  /*82ea0*/  LDL.LU.64 R6, [R1+0x8e68] ;  /* 0x008e680001067983 */ /* 0x000ee20000300a00 */
[----:B------:R-:W3:Y:S02]  /*82eb0*/  LDL.LU.64 R4, [R1+0x8e60] ;  /* 0x008e600001047983 */ /* 0x000ee40000300a00 */
[----:B------:R0:W-:Y:S02]  /*82ec0*/  STL.64 [R1+0x1840], R24 ;  /* 0x0018401801007387 */ /* 0x0001e40000100a00 */
[----:B------:R1:W-:Y:S02]  /*82ed0*/  STL.64 [R1+0x1848], R26 ;  /* 0x0018481a01007387 */ /* 0x0003e40000100a00 */
[----:B0-----:R-:W-:Y:S01]  /*82ee0*/  IMAD.MOV.U32 R25, RZ, RZ, R14 ;  /* 0x000000ffff197224 */ /* 0x001fe200078e000e */
[----:B-1----:R-:W2:Y:S01]  /*82ef0*/  LDL.LU.64 R26, [R1+0x8e58] ;  /* 0x008e5800011a7983 */ /* 0x002ea20000300a00 */
[----:B------:R-:W-:-:S02]  /*82f00*/  IMAD.MOV.U32 R24, RZ, RZ, R15 ;  /* 0x000000ffff187224 */ /* 0x000fc400078e000f */
[----:B------:R-:W3:Y:S02]  /*82f10*/  LDL.LU.64 R14, [R1+0x8e50] ;  /* 0x008e5000010e7983 */ /* 0x000ee40000300a00 */
[----:B----4-:R-:W-:Y:S02]  /*82f20*/  IMAD.MOV.U32 R29, RZ, RZ, R10 ;  /* 0x000000ffff1d7224 */ /* 0x010fe400078e000a */
[----:B------:R-:W-:Y:S01]  /*82f30*/  IMAD.MOV.U32 R28, RZ, RZ, R11 ;  /* 0x000000ffff1c7224 */ /* 0x000fe200078e000b */
[----:B---3--:R-:W-:Y:S11]  /*82f40*/  HMMA.16816.F32.BF16 R4, R8, R14, R4 ;  /* 0x0000000e0804723c */ /* 0x008ff60000041804 */
[----:B------:R-:W-:Y:S11]  /*82f50*/  @!UPT UIADD3 URZ, URZ, URZ, URZ ;  /* 0x0000003f3f3ff290 */ /* 0x000ff6000fffe03f */
[----:B------:R-:W-:Y:S01]  /*82f60*/  @!UPT UIADD3 URZ, URZ, URZ, URZ ;  /* 0x0000003f3f3ff290 */ /* 0x000fe2000fffe03f */
[----:B------:R-:W-:Y:S01]  /*82f70*/  STL.64 [R1+0x1830], R4 ;  /* 0x0018300401007387 */ /* 0x000fe20000100a00 */
[----:B------:R0:W-:Y:S03]  /*82f80*/  STL.64 [R1+0x1838], R6 ;  /* 0x0018380601007387 */ /* 0x0001e60000100a00 */
[----:B0-----:R-:W3:Y:S01]  /*82f90*/  LDL.LU.64 R6, [R1+0x8e48] ;  /* 0x008e480001067983 */ /* 0x001ee20000300a00 */
[----:B------:R-:W3:Y:S02]  /*82fa0*/  LDL.LU.64 R4, [R1+0x8e40] ;  /* 0x008e400001047983 */ /* 0x000ee40000300a00 */
[----:B------:R-:W4:Y:S02]  /*82fb0*/  LDL.LU.64 R10, [R1+0x8e38] ;  /* 0x008e3800010a7983 */ /* 0x000f240000300a00 */
[----:B------:R-:W-:Y:S02]  /*82fc0*/  IMAD.MOV.U32 R12, RZ, RZ, R8 ;  /* 0x000000ffff0c7224 */ /* 0x000fe400078e0008 */
[----:B------:R-:W-:-:S02]  /*82fd0*/  IMAD.MOV.U32 R13, RZ, RZ, R9 ;  /* 0x000000ffff0d7224 */ /* 0x000fc400078e0009 */
[----:B------:R-:W2:Y:S01]  /*82fe0*/  LDL.LU.64 R8, [R1+0x8e30] ;  /* 0x008e300001087983 */ /* 0x000ea20000300a00 */
[----:B------:R0:W-:Y:S02]  /*82ff0*/  STL.64 [R1+0x8d00], R14 ;  /* 0x008d000e01007387 */ /* 0x0001e40000100a00 */
[----:B0-----:R-:W-:Y:S02]  /*83000*/  IMAD.MOV.U32 R14, RZ, RZ, R29 ;  /* 0x000000ffff0e7224 */ /* 0x001fe400078e001d */
[----:B------:R-:W-:-:S07]  /*83010*/  IMAD.MOV.U32 R15, RZ, RZ, R28 ;  /* 0x000000ffff0f7224 */ /* 0x000fce00078e001c */
[C---:B----4-:R-:W-:Y:S11]  /*83020*/  HMMA.16816.F32.BF16 R16, R12.reuse, R10, R16 ;  /* 0x0000000a0c10723c */ /* 0x050ff60000041810 */
[----:B------:R-:W-:Y:S11]  /*83030*/  @!UPT UIADD3 URZ, URZ, URZ, URZ ;  /* 0x0000003f3f3ff290 */ /* 0x000ff6000fffe03f */
[----:B------:R-:W-:Y:S01]  /*83040*/  @!UPT UIADD3 URZ, URZ, URZ, URZ ;  /* 0x0000003f3f3ff290 */ /* 0x000fe2000fffe03f */
[----:B------:R-:W-:Y:S01]  /*83050*/  STL.64 [R1+0x1820], R16 ;  /* 0x0018201001007387 */ /* 0x000fe20000100a00 */
[----:B------:R0:W-:Y:S03]  /*83060*/  STL.64 [R1+0x1828], R18 ;  /* 0x0018281201007387 */ /* 0x0001e60000100a00 */
[----:B0-----:R-:W3:Y:S01]  /*83070*/  LDL.LU.64 R18, [R1+0x8e28] ;  /* 0x008e280001127983 */ /* 0x001ee20000300a00 */
[----:B------:R-:W4:Y:S02]  /*83080*/  LDL.LU.64 R16, [R1+0x8e20] ;  /* 0x008e200001107983 */ /* 0x000f240000300a00 */
[----:B------:R-:W-:Y:S01]  /*83090*/  STL.64 [R1+0x8d08], R10 ;  /* 0x008d080a01007387 */ /* 0x000fe20000100a00 */
[C---:B---3--:R-:W-:Y:S11]  /*830a0*/  HMMA.16816.F32.BF16 R4, R12.reuse, R18, R4 ;  /* 0x000000120c04723c */ /* 0x048ff60000041804 */
[----:B------:R-:W-:Y:S11]  /*830b0*/  @!UPT UIADD3 URZ, URZ, URZ, URZ ;  /* 0x0000003f3f3ff290 */ /* 0x000ff6000fffe03f */
[----:B------:R-:W-:Y:S01]  /*830c0*/  @!UPT UIADD3 URZ, URZ, URZ, URZ ;  /* 0x0000003f3f3ff290 */ /* 0x000fe2000fffe03f */
[----:B------:R-:W-:Y:S01]  /*830d0*/  STL.64 [R1+0x1810], R4 ;  /* 0x0018100401007387 */ /* 0x000fe20000100a00 */
[----:B------:R0:W-:Y:S03]  /*830e0*/  STL.64 [R1+0x1818], R6 ;  /* 0x0018180601007387 */ /* 0x0001e60000100a00 */
[----:B0-----:R-:W2:Y:S01]  /*830f0*/  LDL.LU.64 R6, [R1+0x8e18] ;  /* 0x008e180001067983 */ /* 0x001ea20000300a00 */
[----:B------:R-:W-:Y:S01]  /*83100*/  STL.64 [R1+0x8cf8], R18 ;  /* 0x008cf81201007387 */ /* 0x000fe20000100a00 */
[C---:B--2---:R-:W-:Y:S02]  /*83110*/  HMMA.16816.F32.BF16 R4, R12.reuse, R6, R20 ;  /* 0x000000060c04723c */ /* 0x044fe40000041814 */
[----:B------:R-:W2:Y:S01]  /*83120*/  LDL.LU.64 R22, [R1+0x8e10] ;  /* 0x008e100001167983 */ /* 0x000ea20000300a00 */
[----:B------:R-:W2:Y:S11]  /*83130*/  LDL.LU.64 R20, [R1+0x8e08] ;  /* 0x008e080001147983 */ /* 0x000eb60000300a00 */
[----:B------:R-:W-:Y:S09]  /*83140*/  @!UPT UIADD3 URZ, URZ, URZ, URZ ;  /* 0x0000003f3f3ff290 */ /* 0x000ff2000fffe03f */
[----:B------:R-:W-:Y:S01]  /*83150*/  STL.64 [R1+0x1800], R4 ;  /* 0x0018000401007387 */ /* 0x000fe20000100a00 */
[----:B------:R0:W-:Y:S03]  /*83160*/  STL.64 [R1+0x1808], R6 ;  /* 0x0018080601007387 */ /* 0x0001e60000100a00 */
[----:B0-----:R-:W2:Y:S01]  /*83170*/  LDL.LU.64 R6, [R1+0x8e00] ;  /* 0x008e000001067983 */ /* 0x001ea20000300a00 */
        /* <DEDUP_REMOVED lines=9> */
[----:B------:R-:W-:-:S05]  /*83210*/  IMAD.MOV.U32 R11, RZ, RZ, R24 ;  /* 0x000000ffff0b7224 */ /* 0x000fca00078e0018 */
[----:B------:R-:W-:Y:S01]  /*83220*/  STL.64 [R1+0x8d20], R10 ;  /* 0x008d200a01007387 */ /* 0x000fe20000100a00 */
        /* <DEDUP_REMOVED lines=8> */
[----:B------:R-:W3:Y:S01]  /*832b0*/  LDL.LU R24, [R1+0x8dc8] ;  /* 0x008dc80001187983 */ /* 0x000ee20000300800 */
[----:B--2---:R-:W-:Y:S11]  /*832c0*/  HMMA.16816.F32.BF16 R20, R12, R26, R20 ;  /* 0x0000001a0c14723c */ /* 0x004ff60000041814 */
[----:B------:R-:W-:Y:S11]  /*832d0*/  @!UPT UIADD3 URZ, URZ, URZ, URZ ;  /* 0x0000003f3f3ff290 */ /* 0x000ff6000fffe03f */
[----:B------:R-:W-:Y:S01]  /*832e0*/  @!UPT UIADD3 URZ, URZ, URZ, URZ ;  /* 0x0000003f3f3ff290 */ /* 0x000fe2000fffe03f */
[----:B------:R-:W-:Y:S01]  /*832f0*/  STL.64 [R1+0x17d0], R20 ;  /* 0x0017d01401007387 */ /* 0x000fe20000100a00 */
[----:B------:R0:W-:Y:S03]  /*83300*/  STL.64 [R1+0x17d8], R22 ;  /* 0x0017d81601007387 */ /* 0x0001e60000100a00 */
[----:B0-----:R-:W2:Y:S01]  /*83310*/  LDL.LU.64 R22, [R1+0x8dc0] ;  /* 0x008dc00001167983 */ /* 0x001ea20000300a00 */
[----:B------:R-:W4:Y:S02]  /*83320*/  LDL.LU.64 R20, [R1+0x8db8] ;  /* 0x008db80001147983 */ /* 0x000f240000300a00 */
[----:B---3--:R-:W-:Y:S02]  /*83330*/  IMAD.MOV.U32 R10, RZ, RZ, R24 ;  /* 0x000000ffff0a7224 */ /* 0x008fe400078e0018 */
[----:B--2---:R-:W-:Y:S02]  /*83340*/  IMAD.MOV.U32 R11, RZ, RZ, R23 ;  /* 0x000000ffff0b7224 */ /* 0x004fe400078e0017 */
[----:B------:R-:W-:-:S02]  /*83350*/  IMAD.MOV.U32 R18, RZ, RZ, R22 ;  /* 0x000000ffff127224 */ /* 0x000fc400078e0016 */
[----:B----4-:R-:W-:Y:S01]  /*83360*/  IMAD.MOV.U32 R19, RZ, RZ, R21 ;  /* 0x000000ffff137224 */ /* 0x010fe200078e0015 */
[----:B------:R-:W-:Y:S01]  /*83370*/  STL.64 [R1+0x8d38], R10 ;  /* 0x008d380a01007387 */ /* 0x000fe20000100a00 */
[----:B------:R0:W-:Y:S02]  /*83380*/  STL.64 [R1+0x8cc8], R26 ;  /* 0x008cc81a01007387 */ /* 0x0001e40000100a00 */
[----:B------:R-:W2:Y:S02]  /*83390*/  LDL R24, [R1+0x550] ;  /* 0x0005500001187983 */ /* 0x000ea40000100800 */
[----:B------:R-:W2:Y:S01]  /*833a0*/  LDL R25, [R1+0x554] ;  /* 0x0005540001197983 */ /* 0x000ea20000100800 */
[----:B0-----:R-:W3:Y:S04]  /*833b0*/  LDL R26, [R1+0x558] ;  /* 0x00055800011a7983 */ /* 0x001ee80000100800 */
[----:B------:R-:W3:Y:S01]  /*833c0*/  LDL R27, [R1+0x55c] ;  /* 0x00055c00011b7983 */ /* 0x000ee20000100800 */
[----:B------:R0:W-:Y:S02]  /*833d0*/  STL.64 [R1+0x8d50], R18 ;  /* 0x008d501201007387 */ /* 0x0001e40000100a00 */
[----:B0-----:R-:W-:-:S02]  /*833e0*/  IMAD.MOV.U32 R18, RZ, RZ, R5 ;  /* 0x000000ffff127224 */ /* 0x001fc400078e0005 */
        /* <DEDUP_REMOVED lines=8> */
[----:B------:R0:W-:Y:S02]  /*83470*/  STL.64 [R1+0x8d80], R18 ;  /* 0x008d801201007387 */ /* 0x0001e40000100a00 */
[----:B0-----:R-:W-:Y:S02]  /*83480*/  IMAD.MOV.U32 R18, RZ, RZ, R16 ;  /* 0x000000ffff127224 */ /* 0x001fe400078e0010 */
[----:B------:R-:W-:Y:S01]  /*83490*/  IMAD.MOV.U32 R19, RZ, RZ, R9 ;  /* 0x000000ffff137224 */ /* 0x000fe200078e0009 */
[----:B--2---:R-:W-:Y:S01]  /*834a0*/  STL.64 [R1+0x8d60], R6 ;  /* 0x008d600601007387 */ /* 0x004fe20000100a00 */
[----:B----4-:R0:W-:Y:S03]  /*834b0*/  STL.64 [R1+0x8d58], R4 ;  /* 0x008d580401007387 */ /* 0x0101e60000100a00 */
[----:B0-----:R-:W2:Y:S01]  /*834c0*/  LDL.LU R4, [R1+0xd20] ;  /* 0x000d200001047983 */ /* 0x001ea20000300800 */
[----:B------:R-:W2:Y:S02]  /*834d0*/  LDL.LU R5, [R1+0xd24] ;  /* 0x000d240001057983 */ /* 0x000ea40000300800 */
[----:B------:R-:W4:Y:S02]  /*834e0*/  LDL.LU R6, [R1+0xd28] ;  /* 0x000d280001067983 */ /* 0x000f240000300800 */
[----:B------:R-:W4:Y:S01]  /*834f0*/  LDL.LU R7, [R1+0xd2c] ;  /* 0x000d2c0001077983 */ /* 0x000f220000300800 */
[----:B------:R0:W-:Y:S01]  /*83500*/  STL.64 [R1+0x8d98], R18 ;  /* 0x008d981201007387 */ /* 0x0001e20000100a00 */
        /* <DEDUP_REMOVED lines=10> */
[----:B----4-:R-:W-:Y:S01]  /*835b0*/  STL.64 [R1+0x8d78], R6 ;  /* 0x008d780601007387 */ /* 0x010fe20000100a00 */
        /* <DEDUP_REMOVED lines=32> */
[----:B------:R-:W4:Y:S01]  /*837c0*/  LDL.LU.64 R18, [R1+0x8db0] ;  /* 0x008db00001127983 */ /* 0x000f220000300a00 */
[----:B------:R-:W4:Y:S02]  /*837d0*/  LDL.LU.64 R16, [R1+0x8da8] ;  /* 0x008da80001107983 */ /* 0x000f240000300a00 */
[----:B------:R-:W-:Y:S02]  /*837e0*/  STL.64 [R1+0x17c0], R20 ;  /* 0x0017c01401007387 */ /* 0x000fe40000100a00 */
[----:B------:R0:W-:Y:S02]  /*837f0*/  STL.64 [R1+0x17c8], R22 ;  /* 0x0017c81601007387 */ /* 0x0001e40000100a00 */
[----:B0-----:R-:W4:Y:S02]  /*83800*/  LDL.LU.64 R22, [R1+0x8da0] ;  /* 0x008da00001167983 */ /* 0x001f240000300a00 */
        /* <DEDUP_REMOVED lines=37> */
[----:B------:R0:W-:Y:S02]  /*83a60*/  STL.64 [R1+0x1778], R6 ;  /* 0x0017780601007387 */ /* 0x0001e40000100a00 */
[----:B------:R-:W2:Y:S02]  /*83a70*/  LDL.LU R17, [R1+0x1874] ;  /* 0x0018740001117983 */ /* 0x000ea40000300800 */
[----:B------:R-:W2:Y:S01]  /*83a80*/  LDL.LU R18, [R1+0x1878] ;  /* 0x0018780001127983 */ /* 0x000ea20000300800 */
[----:B------:R-:W2:Y:S04]  /*83a90*/  LDL.LU R19, [R1+0x187c] ;  /* 0x00187c0001137983 */ /* 0x000ea80000300800 */
[----:B0-----:R-:W2:Y:S01]  /*83aa0*/  LDL.64 R6, [R1+0x7b8] ;  /* 0x0007b80001067983 */ /* 0x001ea20000100a00 */
[----:B------:R-:W-:-:S02]  /*83ab0*/  IMAD.MOV.U32 R10, RZ, RZ, R2 ;  /* 0x000000ffff0a7224 */ /* 0x000fc400078e0002 */
[----:B------:R-:W-:-:S07]  /*83ac0*/  IMAD.MOV.U32 R11, RZ, RZ, R0 ;  /* 0x000000ffff0b7224 */ /* 0x000fce00078e0000 */
[C---:B---3--:R-:W-:Y:S01]  /*83ad0*/  HMMA.16816.F32.BF16 R8, R12.reuse, R10, R24 ;  /* 0x0000000a0c08723c */ /* 0x048fe20000041818 */
[----:B--2---:R0:W-:Y:S01]  /*83ae0*/  STL.64 [R1+0x8cf0], R6 ;  /* 0x008cf00601007387 */ /* 0x0041e20000100a00 */
[----:B------:R-:W2:Y:S02]  /*83af0*/  LDL.LU R4, [R1+0x1890] ;  /* 0x0018900001047983 */ /* 0x000ea40000300800 */
[----:B------:R-:W2:Y:S01]  /*83b00*/  LDL.LU R5, [R1+0x1894] ;  /* 0x0018940001057983 */ /* 0x000ea20000300800 */
[----:B0-----:R-:W2:Y:S01]  /*83b10*/  LDL.LU R6, [R1+0x1898] ;  /* 0x0018980001067983 */ /* 0x001ea20000300800 */
[----:B------:R-:W2:Y:S02]  /*83b20*/  LDL.LU R7, [R1+0x189c] ;  /* 0x00189c0001077983 */ /* 0x000ea40000300800 */
[----:B------:R-:W3:Y:S02]  /*83b30*/  LDL.LU.64 R26, [R1+0x8d48] ;  /* 0x008d4800011a7983 */ /* 0x000ee40000300a00 */
[----:B------:R-:W3:Y:S11]  /*83b40*/  LDL.LU.64 R24, [R1+0x8d40] ;  /* 0x008d400001187983 */ /* 0x000ef60000300a00 */
[----:B------:R-:W-:Y:S02]  /*83b50*/  @!UPT UIADD3 URZ, URZ, URZ, URZ ;  /* 0x0000003f3f3ff290 */ /* 0x000fe4000fffe03f */
        /* <DEDUP_REMOVED lines=11> */
[----:B------:R-:W4:Y:S01]  /*83c10*/  LDL.LU.64 R26, [R1+0x8d18] ;  /* 0x008d1800011a7983 */ /* 0x000f220000300a00 */
[----:B------:R-:W4:Y:S02]  /*83c20*/  LDL.LU.64 R24, [R1+0x8d10] ;  /* 0x008d100001187983 */ /* 0x000f240000300a00 */
[----:B------:R-:W3:Y:S11]  /*83c30*/  LDL.LU.64 R10, [R1+0x8d08] ;  /* 0x008d0800010a7983 */ /* 0x000ef60000300a00 */
[----:B------:R-:W-:Y:S07]  /*83c40*/  @!UPT UIADD3 URZ, URZ, URZ, URZ ;  /* 0x0000003f3f3ff290 */ /* 0x000fee000fffe03f */
[----:B------:R-:W-:Y:S01]  /*83c50*/  STL.64 [R1+0x1720], R12 ;  /* 0x0017200c01007387 */ /* 0x000fe20000100a00 */
[----:B------:R0:W-:Y:S03]  /*83c60*/  STL.64 [R1+0x1728], R14 ;  /* 0x0017280e01007387 */ /* 0x0001e60000100a00 */
[----:B0-----:R-:W4:Y:S02]  /*83c70*/  LDL.LU.64 R14, [R1+0x8d00] ;  /* 0x008d0000010e7983 */ /* 0x001f240000300a00 */
[----:B----4-:R-:W-:Y:S02]  /*83c80*/  HMMA.16816.F32.BF16 R20, R24, R14, R20 ;  /* 0x0000000e1814723c */ /* 0x010fe40000041814 */
[----:B------:R-:W4:Y:S04]  /*83c90*/  LDL.64 R26, [R1+0x798] ;  /* 0x00079800011a7983 */ /* 0x000f280000100a00 */
[----:B----4-:R0:W-:Y:S11]  /*83ca0*/  STL.64 [R1+0x8cd0], R26 ;  /* 0x008cd01a01007387 */ /* 0x0101f60000100a00 */
[----:B------:R-:W-:Y:S06]  /*83cb0*/  @!UPT UIADD3 URZ, URZ, URZ, URZ ;  /* 0x0000003f3f3ff290 */ /* 0x000fec000fffe03f */
[----:B------:R-:W-:Y:S02]  /*83cc0*/  STL.64 [R1+0x1740], R20 ;  /* 0x0017401401007387 */ /* 0x000fe40000100a00 */
[----:B------:R-:W-:Y:S02]  /*83cd0*/  STL.64 [R1+0x1748], R22 ;  /* 0x0017481601007387 */ /* 0x000fe40000100a00 */
[----:B------:R-:W4:Y:S01]  /*83ce0*/  LDL.LU R24, [R1+0x18d0] ;  /* 0x0018d00001187983 */ /* 0x000f220000300800 */
[----:B------:R-:W4:Y:S04]  /*83cf0*/  LDL.LU R25, [R1+0x18d4] ;  /* 0x0018d40001197983 */ /* 0x000f280000300800 */
[----:B0-----:R-:W2:Y:S01]  /*83d00*/  LDL.LU R26, [R1+0x18d8] ;  /* 0x0018d800011a7983 */ /* 0x001ea20000300800 */
[----:B------:R-:W2:Y:S03]  /*83d10*/  LDL.LU R27, [R1+0x18dc] ;  /* 0x0018dc00011b7983 */ /* 0x000ea60000300800 */
        /* <DEDUP_REMOVED lines=16> */
[----:B------:R0:W-:Y:S01]  /*83e20*/  STL.64 [R1+0x8c68], R14 ;  /* 0x008c680e01007387 */ /* 0x0001e20000100a00 */
[----:B------:R-:W3:Y:S03]  /*83e30*/  LDL.LU.64 R12, [R1+0x550] ;  /* 0x00055000010c7983 */ /* 0x000ee60000300a00 */
[----:B0-----:R-:W3:Y:S02]  /*83e40*/  LDL.LU.64 R14, [R1+0x558] ;  /* 0x00055800010e7983 */ /* 0x001ee40000300a00 */
[C---:B---3--:R-:W-:Y:S11]  /*83e50*/  HMMA.16816.F32.BF16 R16, R12.reuse, R10, R16 ;  /* 0x0000000a0c10723c */ /* 0x048ff60000041810 */
[----:B------:R-:W-:Y:S11]  /*83e60*/  @!UPT UIADD3 URZ, URZ, URZ, URZ ;  /* 0x0000003f3f3ff290 */ /* 0x000ff6000fffe03f */
[----:B------:R-:W-:Y:S01]  /*83e70*/  @!UPT UIADD3 URZ, URZ, URZ, URZ ;  /* 0x0000003f3f3ff290 */ /* 0x000fe2000fffe03f */
        /* <DEDUP_REMOVED lines=10> */
[----:B------:R-:W4:Y:S02]  /*83f20*/  LDL.LU R16, [R1+0x18f0] ;  /* 0x0018f00001107983 */ /* 0x000f240000300800 */
[----:B------:R-:W4:Y:S01]  /*83f30*/  LDL.LU R17, [R1+0x18f4] ;  /* 0x0018f40001117983 */ /* 0x000f220000300800 */
[----:B0-----:R-:W4:Y:S01]  /*83f40*/  LDL.LU R18, [R1+0x18f8] ;  /* 0x0018f80001127983 */ /* 0x001f220000300800 */
[----:B------:R-:W4:Y:S01]  /*83f50*/  LDL.LU R19, [R1+0x18fc] ;  /* 0x0018fc0001137983 */ /* 0x000f220000300800 */
        /* <DEDUP_REMOVED lines=9> */
[----:B------:R-:W-:Y:S01]  /*83ff0*/  STL [R1+0x8bfc], R0 ;  /* 0x008bfc0001007387 */ /* 0x000fe20000100800 */
[----:B------:R-:W-:Y:S01]  /*84000*/  STL [R1+0x8bf8], R2 ;  /* 0x008bf80201007387 */ /* 0x000fe20000100800 */
[----:B---3--:R-:W-:Y:S01]  /*84010*/  HMMA.16816.F32.BF16 R24, R12, R6, R24 ;  /* 0x000000060c18723c */ /* 0x008fe20000041818 */
[----:B------:R-:W-:-:S02]  /*84020*/  IMAD.MOV.U32 R3, RZ, RZ, R7 ;  /* 0x000000ffff037224 */ /* 0x000fc400078e0007 */
[----:B------:R-:W-:Y:S11]  /*84030*/  IMAD.MOV.U32 R8, RZ, RZ, R6 ;  /* 0x000000ffff087224 */ /* 0x000ff600078e0006 */
[----:B------:R-:W-:Y:S09]  /*84040*/  @!UPT UIADD3 URZ, URZ, URZ, URZ ;  /* 0x0000003f3f3ff290 */ /* 0x000ff2000fffe03f */
[----:B------:R-:W-:Y:S01]  /*84050*/  STL.64 [R1+0x18d0], R24 ;  /* 0x0018d01801007387 */ /* 0x000fe20000100a00 */
[----:B------:R0:W-:Y:S03]  /*84060*/  STL.64 [R1+0x18d8], R26 ;  /* 0x0018d81a01007387 */ /* 0x0001e60000100a00 */
[----:B0-----:R-:W4:Y:S01]  /*84070*/  LDL.LU.64 R26, [R1+0x8cd0] ;  /* 0x008cd000011a7983 */ /* 0x001f220000300a00 */
[----:B------:R-:W-:Y:S02]  /*84080*/  STL [R1+0x8c00], R3 ;  /* 0x008c000301007387 */ /* 0x000fe40000100800 */
[----:B------:R-:W3:Y:S02]  /*84090*/  LDL.LU.64 R4, [R1+0x4f0] ;  /* 0x0004f00001047983 */ /* 0x000ee40000300a00 */
[----:B------:R-:W2:Y:S01]  /*840a0*/  LDL.LU.64 R6, [R1+0x4f8] ;  /* 0x0004f80001067983 */ /* 0x000ea20000300a00 */
[C---:B----4-:R-:W-:Y:S01]  /*840b0*/  HMMA.16816.F32.BF16 R16, R12.reuse, R26, R16 ;  /* 0x0000001a0c10723c */ /* 0x050fe20000041810 */
[----:B--2---:R0:W-:Y:S01]  /*840c0*/  STL.64 [R1+0x8aa8], R6 ;  /* 0x008aa80601007387 */ /* 0x0041e20000100a00 */
[----:B---3--:R-:W-:Y:S02]  /*840d0*/  STL.64 [R1+0x8aa0], R4 ;  /* 0x008aa00401007387 */ /* 0x008fe40000100a00 */
[----:B------:R-:W-:Y:S01]  /*840e0*/  IMAD.MOV.U32 R9, RZ, RZ, R27 ;  /* 0x000000ffff097224 */ /* 0x000fe200078e001b */
[----:B0-----:R-:W2:Y:S11]  /*840f0*/  LDL.64 R6, [R1+0x6f8] ;  /* 0x0006f80001067983 */ /* 0x001eb60000100a00 */
[----:B------:R-:W-:Y:S07]  /*84100*/  @!UPT UIADD3 URZ, URZ, URZ, URZ ;  /* 0x0000003f3f3ff290 */ /* 0x000fee000fffe03f */
[----:B------:R0:W-:Y:S01]  /*84110*/  STL.64 [R1+0x18f0], R16 ;  /* 0x0018f01001007387 */ /* 0x0001e20000100a00 */
[----:B------:R-:W-:Y:S02]  /*84120*/  STL.64 [R1+0x18f8], R18 ;  /* 0x0018f81201007387 */ /* 0x000fe40000100a00 */
[----:B0-----:R-:W-:Y:S02]  /*84130*/  IMAD.MOV.U32 R16, RZ, RZ, R26 ;  /* 0x000000ffff107224 */ /* 0x001fe400078e001a */
[----:B------:R-:W3:Y:S01]  /*84140*/  LDL.LU.64 R26, [R1+0x8cc8] ;  /* 0x008cc800011a7983 */ /* 0x000ee20000300a00 */
        /* <DEDUP_REMOVED lines=14> */
[----:B0-----:R-:W3:Y:S02]  /*84230*/  LDL.64 R26, [R1+0x778] ;  /* 0x00077800011a7983 */ /* 0x001ee40000100a00 */
[C---:B---3--:R-:W-:Y:S11]  /*84240*/  HMMA.16816.F32.BF16 R20, R12.reuse, R26, R20 ;  /* 0x0000001a0c14723c */ /* 0x048ff60000041814 */
[----:B------:R-:W-:Y:S11]  /*84250*/  @!UPT UIADD3 URZ, URZ, URZ, URZ ;  /* 0x0000003f3f3ff290 */ /* 0x000ff6000fffe03f */
[----:B------:R-:W-:Y:S01]  /*84260*/  @!UPT UIADD3 URZ, URZ, URZ, URZ ;  /* 0x0000003f3f3ff290 */ /* 0x000fe2000fffe03f */
[----:B------:R-:W-:Y:S01]  /*84270*/  STL.64 [R1+0x1930], R20 ;  /* 0x0019301401007387 */ /* 0x000fe20000100a00 */
[----:B------:R0:W-:Y:S03]  /*84280*/  STL.64 [R1+0x1938], R22 ;  /* 0x0019381601007387 */ /* 0x0001e60000100a00 */
[----:B0-----:R-:W4:Y:S01]  /*84290*/  LDL.LU.64 R22, [R1+0x8cb0] ;  /* 0x008cb00001167983 */ /* 0x001f220000300a00 */
[----:B------:R-:W-:Y:S02]  /*842a0*/  IMAD.MOV.U32 R5, RZ, RZ, R26 ;  /* 0x000000ffff057224 */ /* 0x000fe400078e001a */
[----:B------:R-:W-:Y:S02]  /*842b0*/  IMAD.MOV.U32 R4, RZ, RZ, R27 ;  /* 0x000000ffff047224 */ /* 0x000fe400078e001b */
[----:B--2---:R-:W-:Y:S03]  /*842c0*/  STL.64 [R1+0x8c30], R6 ;  /* 0x008c300601007387 */ /* 0x004fe60000100a00 */
[----:B------:R-:W-:Y:S01]  /*842d0*/  STL.64 [R1+0x8c28], R4 ;  /* 0x008c280401007387 */ /* 0x000fe20000100a00 */
[----:B----4-:R-:W-:Y:S01]  /*842e0*/  HMMA.16816.F32.BF16 R8, R12, R22, R8 ;  /* 0x000000160c08723c */ /* 0x010fe20000041808 */
[----:B------:R-:W-:-:S02]  /*842f0*/  IMAD.MOV.U32 R18, RZ, RZ, R22 ;  /* 0x000000ffff127224 */ /* 0x000fc400078e0016 */
[----:B------:R-:W-:Y:S11]  /*84300*/  IMAD.MOV.U32 R17, RZ, RZ, R23 ;  /* 0x000000ffff117224 */ /* 0x000ff600078e0017 */
[----:B------:R-:W-:Y:S09]  /*84310*/  @!UPT UIADD3 URZ, URZ, URZ, URZ ;  /* 0x0000003f3f3ff290 */ /* 0x000ff2000fffe03f */
[----:B------:R0:W-:Y:S01]  /*84320*/  STL.64 [R1+0x1950], R8 ;  /* 0x0019500801007387 */ /* 0x0001e20000100a00 */
[----:B------:R1:W-:Y:S02]  /*84330*/  STL.64 [R1+0x1958], R10 ;  /* 0x0019580a01007387 */ /* 0x0003e40000100a00 */
[----:B------:R-:W-:Y:S02]  /*84340*/  STL [R1+0x8ca8], R18 ;  /* 0x008ca81201007387 */ /* 0x000fe40000100800 */
[----:B------:R-:W-:Y:S01]  /*84350*/  STL.64 [R1+0x8ca0], R16 ;  /* 0x008ca01001007387 */ /* 0x000fe20000100a00 */
[----:B0-----:R-:W2:Y:S01]  /*84360*/  LDL.LU R8, [R1+0xc80] ;  /* 0x000c800001087983 */ /* 0x001ea20000300800 */
[----:B------:R-:W2:Y:S02]  /*84370*/  LDL.LU R9, [R1+0xc84] ;  /* 0x000c840001097983 */ /* 0x000ea40000300800 */
[----:B-1----:R-:W3:Y:S02]  /*84380*/  LDL.LU R10, [R1+0xc88] ;  /* 0x000c8800010a7983 */ /* 0x002ee40000300800 */
[----:B------:R-:W3:Y:S02]  /*84390*/  LDL.LU R11, [R1+0xc8c] ;  /* 0x000c8c00010b7983 */ /* 0x000ee40000300800 */
[----:B---3--:R-:W-:Y:S01]  /*843a0*/  STL.64 [R1+0x8c10], R10 ;  /* 0x008c100a01007387 */ /* 0x008fe20000100a00 */
[----:B--2---:R-:W-:Y:S02]  /*843b0*/  STL.64 [R1+0x8c08], R8 ;  /* 0x008c080801007387 */ /* 0x004fe40000100a00 */
[----:B------:R-:W2:Y:S02]  /*843c0*/  LDL.64 R6, [R1+0x708] ;  /* 0x0007080001067983 */ /* 0x000ea40000100a00 */
[----:B------:R-:W-:-:S02]  /*843d0*/  IMAD.MOV.U32 R4, RZ, RZ, R12 ;  /* 0x000000ffff047224 */ /* 0x000fc400078e000c */
[----:B------:R-:W-:Y:S02]  /*843e0*/  IMAD.MOV.U32 R3, RZ, RZ, R13 ;  /* 0x000000ffff037224 */ /* 0x000fe400078e000d */
[----:B------:R-:W-:Y:S02]  /*843f0*/  IMAD.MOV.U32 R2, RZ, RZ, R14 ;  /* 0x000000ffff027224 */ /* 0x000fe400078e000e */
[----:B------:R-:W-:Y:S01]  /*84400*/  IMAD.MOV.U32 R0, RZ, RZ, R15 ;  /* 0x000000ffff007224 */ /* 0x000fe200078e000f */
[----:B--2---:R-:W-:Y:S01]  /*84410*/  STL.64 [R1+0x8c48], R6 ;  /* 0x008c480601007387 */ /* 0x004fe20000100a00 */
[----:B------:R-:W2:Y:S02]  /*84420*/  LDL.LU R20, [R1+0xb30] ;  /* 0x000b300001147983 */ /* 0x000ea40000300800 */
[----:B------:R-:W2:Y:S02]  /*84430*/  LDL.LU R21, [R1+0xb34] ;  /* 0x000b340001157983 */ /* 0x000ea40000300800 */
[----:B------:R-:W3:Y:S01]  /*84440*/  LDL.LU R22, [R1+0xb38] ;  /* 0x000b380001167983 */ /* 0x000ee20000300800 */
[----:B------:R-:W3:Y:S01]  /*84450*/  LDL.LU R23, [R1+0xb3c] ;  /* 0x000b3c0001177983 */ /* 0x000ee20000300800 */
[----:B------:R-:W4:Y:S02]  /*84460*/  LDL.LU R12, [R1+0x18c0] ;  /* 0x0018c000010c7983 */ /* 0x000f240000300800 */
[----:B------:R-:W4:Y:S02]  /*84470*/  LDL.LU R13, [R1+0x18c4] ;  /* 0x0018c400010d7983 */ /* 0x000f240000300800 */
[----:B------:R-:W2:Y:S01]  /*84480*/  LDL.LU R14, [R1+0x18c8] ;  /* 0x0018c800010e7983 */ /* 0x000ea20000300800 */
[----:B------:R-:W2:Y:S04]  /*84490*/  LDL.LU R15, [R1+0x18cc] ;  /* 0x0018cc00010f7983 */ /* 0x000ea80000300800 */
[----:B--2---:R0:W-:Y:S01]  /*844a0*/  STL.64 [R1+0x8c78], R14 ;  /* 0x008c780e01007387 */ /* 0x0041e20000100a00 */
[----:B----4-:R-:W-:Y:S03]  /*844b0*/  STL.64 [R1+0x8c70], R12 ;  /* 0x008c700c01007387 */ /* 0x010fe60000100a00 */
[----:B0-----:R-:W2:Y:S04]  /*844c0*/  LDL.64 R14, [R1+0x738] ;  /* 0x00073800010e7983 */ /* 0x001ea80000100a00 */
[----:B--2---:R0:W-:Y:S01]  /*844d0*/  STL.64 [R1+0x8c88], R14 ;  /* 0x008c880e01007387 */ /* 0x0041e20000100a00 */
[----:B------:R-:W2:Y:S03]  /*844e0*/  LDL.64 R6, [R1+0x718] ;  /* 0x0007180001067983 */ /* 0x000ea60000100a00 */
[----:B0-----:R-:W4:Y:S04]  /*844f0*/  LDL.64 R14, [R1+0x748] ;  /* 0x00074800010e7983 */ /* 0x001f280000100a00 */
[----:B--2---:R0:W-:Y:S04]  /*84500*/  STL.64 [R1+0x8c60], R6 ;  /* 0x008c600601007387 */ /* 0x0041e80000100a00 */
[----:B0-----:R-:W2:Y:S01]  /*84510*/  LDL.64 R6, [R1+0x728] ;  /* 0x0007280001067983 */ /* 0x001ea20000100a00 */
[----:B------:R-:W-:-:S03]  /*84520*/  IMAD.MOV.U32 R8, RZ, RZ, R4 ;  /* 0x000000ffff087224 */ /* 0x000fc600078e0004 */
        /* <DEDUP_REMOVED lines=9> */
[----:B------:R-:W3:Y:S01]  /*845c0*/  LDL.64 R18, [R1+0x758] ;  /* 0x0007580001127983 */ /* 0x000ee20000100a00 */
[----:B--2---:R-:W-:Y:S01]  /*845d0*/  STL.64 [R1+0x8c98], R6 ;  /* 0x008c980601007387 */ /* 0x004fe20000100a00 */
[----:B------:R0:W-:Y:S03]  /*845e0*/  STL.64 [R1+0x8c90], R4 ;  /* 0x008c900401007387 */ /* 0x0001e60000100a00 */
[----:B0-----:R-:W4:Y:S01]  /*845f0*/  LDL.LU R4, [R1+0x1900] ;  /* 0x0019000001047983 */ /* 0x001f220000300800 */
[----:B------:R-:W4:Y:S02]  /*84600*/  LDL.LU R5, [R1+0x1904] ;  /* 0x0019040001057983 */ /* 0x000f240000300800 */
[----:B------:R-:W4:Y:S02]  /*84610*/  LDL.LU R6, [R1+0x1908] ;  /* 0x0019080001067983 */ /* 0x000f240000300800 */
[----:B------:R-:W4:Y:S01]  /*84620*/  LDL.LU R7, [R1+0x190c] ;  /* 0x00190c0001077983 */ /* 0x000f220000300800 */
        /* <DEDUP_REMOVED lines=14> */
[----:B------:R-:W-:-:S07]  /*84710*/  IMAD.MOV.U32 R11, RZ, RZ, R0 ;  /* 0x000000ffff0b7224 */ /* 0x000fce00078e0000 */
[C---:B------:R-:W-:Y:S01]  /*84720*/  HMMA.16816.F32.BF16 R24, R8.reuse, R18, R24 ;  /* 0x000000120818723c */ /* 0x040fe20000041818 */
        /* <DEDUP_REMOVED lines=11> */
[----:B------:R-:W2:Y:S02]  /*847e0*/  LDL.LU R22, [R1+0x18a8] ;  /* 0x0018a80001167983 */ /* 0x000ea40000300800 */
[----:B------:R-:W2:Y:S02]  /*847f0*/  LDL.LU R23, [R1+0x18ac] ;  /* 0x0018ac0001177983 */ /* 0x000ea40000300800 */
[----:B------:R0:W-:Y:S01]  /*84800*/  STL.64 [R1+0x1970], R24 ;  /* 0x0019701801007387 */ /* 0x0001e20000100a00 */
[----:B------:R1:W-:Y:S02]  /*84810*/  STL.64 [R1+0x1978], R26 ;  /* 0x0019781a01007387 */ /* 0x0003e40000100a00 */
[----:B0-----:R-:W-:-:S02]  /*84820*/  IMAD.MOV.U32 R24, RZ, RZ, R18 ;  /* 0x000000ffff187224 */ /* 0x001fc400078e0012 */
[----:B------:R-:W3:Y:S01]  /*84830*/  LDL.LU R18, [R1+0x8ca8] ;  /* 0x008ca80001127983 */ /* 0x000ee20000300800 */
[----:B------:R-:W4:Y:S05]  /*84840*/  LDL.LU.64 R16, [R1+0x8ca0] ;  /* 0x008ca00001107983 */ /* 0x000f2a0000300a00 */
[----:B------:R-:W-:Y:S02]  /*84850*/  STL.64 [R1+0x1990], R4 ;  /* 0x0019900401007387 */ /* 0x000fe40000100a00 */
[----:B------:R0:W-:Y:S02]  /*84860*/  STL.64 [R1+0x1998], R6 ;  /* 0x0019980601007387 */ /* 0x0001e40000100a00 */
[----:B-1----:R-:W-:-:S02]  /*84870*/  IMAD.MOV.U32 R26, RZ, RZ, R14 ;  /* 0x000000ffff1a7224 */ /* 0x002fc400078e000e */
[----:B------:R-:W-:Y:S01]  /*84880*/  IMAD.MOV.U32 R25, RZ, RZ, R15 ;  /* 0x000000ffff197224 */ /* 0x000fe200078e000f */
[----:B0-----:R-:W2:Y:S01]  /*84890*/  LDL.LU.64 R6, [R1+0x8c98] ;  /* 0x008c980001067983 */ /* 0x001ea20000300a00 */
[----:B------:R-:W2:Y:S02]  /*848a0*/  LDL.LU.64 R4, [R1+0x8c90] ;  /* 0x008c900001047983 */ /* 0x000ea40000300a00 */
        /* <DEDUP_REMOVED lines=14> */
[----:B------:R1:W-:Y:S02]  /*84990*/  STL.64 [R1+0x19c8], R14 ;  /* 0x0019c80e01007387 */ /* 0x0003e40000100a00 */
[----:B0-----:R-:W-:Y:S01]  /*849a0*/  IMAD.MOV.U32 R13, RZ, RZ, R6 ;  /* 0x000000ffff0d7224 */ /* 0x001fe200078e0006 */
[----:B-1----:R-:W2:Y:S01]  /*849b0*/  LDL.LU.64 R14, [R1+0x8c68] ;  /* 0x008c6800010e7983 */ /* 0x002ea20000300a00 */
        /* <DEDUP_REMOVED lines=20> */
[----:B------:R-:W3:Y:S01]  /*84b00*/  LDL.LU.64 R4, [R1+0x8c28] ;  /* 0x008c280001047983 */ /* 0x000ee20000300a00 */
[----:B--2---:R-:W-:Y:S01]  /*84b10*/  HMMA.16816.F32.BF16 R8, R8, R6, R20 ;  /* 0x000000060808723c */ /* 0x004fe20000041814 */
[----:B------:R-:W2:Y:S01]  /*84b20*/  LDL.LU.64 R22, [R1+0x8c20] ;  /* 0x008c200001167983 */ /* 0x000ea20000300a00 */
[----:B------:R-:W2:Y:S11]  /*84b30*/  LDL.LU.64 R20, [R1+0x8c18] ;  /* 0x008c180001147983 */ /* 0x000eb60000300a00 */
[----:B------:R-:W-:Y:S10]  /*84b40*/  @!UPT UIADD3 URZ, URZ, URZ, URZ ;  /* 0x0000003f3f3ff290 */ /* 0x000ff4000fffe03f */
[----:B------:R-:W-:Y:S01]  /*84b50*/  STL.64 [R1+0x1bc0], R8 ;  /* 0x001bc00801007387 */ /* 0x000fe20000100a00 */
[----:B------:R0:W-:Y:S03]  /*84b60*/  STL.64 [R1+0x1bc8], R10 ;  /* 0x001bc80a01007387 */ /* 0x0001e60000100a00 */
[----:B0-----:R-:W2:Y:S01]  /*84b70*/  LDL.LU.64 R10, [R1+0x8c10] ;  /* 0x008c1000010a7983 */ /* 0x001ea20000300a00 */
[----:B------:R-:W2:Y:S02]  /*84b80*/  LDL.LU.64 R8, [R1+0x8c08] ;  /* 0x008c080001087983 */ /* 0x000ea40000300a00 */
        /* <DEDUP_REMOVED lines=19> */
[----:B------:R-:W-:Y:S02]  /*84cc0*/  STL.64 [R1+0x8b10], R6 ;  /* 0x008b100601007387 */ /* 0x000fe40000100a00 */
[----:B------:R0:W-:Y:S01]  /*84cd0*/  STL.64 [R1+0x8ac0], R14 ;  /* 0x008ac00e01007387 */ /* 0x0001e20000100a00 */
[----:B------:R-:W2:Y:S01]  /*84ce0*/  LDL.LU R12, [R1+0xb40] ;  /* 0x000b4000010c7983 */ /* 0x000ea20000300800 */
[----:B------:R-:W2:Y:S03]  /*84cf0*/  LDL.LU R13, [R1+0xb44] ;  /* 0x000b4400010d7983 */ /* 0x000ea60000300800 */
[----:B0-----:R-:W2:Y:S01]  /*84d00*/  LDL.LU R14, [R1+0xb48] ;  /* 0x000b4800010e7983 */ /* 0x001ea20000300800 */
        /* <DEDUP_REMOVED lines=22> */
[----:B---3--:R-:W-:Y:S02]  /*84e70*/  IMAD.MOV.U32 R6, RZ, RZ, R18 ;  /* 0x000000ffff067224 */ /* 0x008fe400078e0012 */
[----:B----4-:R-:W-:Y:S01]  /*84e80*/  IMAD.MOV.U32 R7, RZ, RZ, R17 ;  /* 0x000000ffff077224 */ /* 0x010fe200078e0011 */
[----:B--2---:R-:W-:Y:S01]  /*84e90*/  STL.64 [R1+0x8b08], R14 ;  /* 0x008b080e01007387 */ /* 0x004fe20000100a00 */
[----:B------:R0:W-:Y:S03]  /*84ea0*/  STL.64 [R1+0x8b00], R12 ;  /* 0x008b000c01007387 */ /* 0x0001e60000100a00 */
[----:B0-----:R-:W2:Y:S01]  /*84eb0*/  LDL.LU R12, [R1+0xb70] ;  /* 0x000b7000010c7983 */ /* 0x001ea20000300800 */
[----:B------:R-:W2:Y:S02]  /*84ec0*/  LDL.LU R13, [R1+0xb74] ;  /* 0x000b7400010d7983 */ /* 0x000ea40000300800 */
[----:B------:R-:W3:Y:S02]  /*84ed0*/  LDL.LU R14, [R1+0xb78] ;  /* 0x000b7800010e7983 */ /* 0x000ee40000300800 */
[----:B------:R-:W3:Y:S01]  /*84ee0*/  LDL.LU R15, [R1+0xb7c] ;  /* 0x000b7c00010f7983 */ /* 0x000ee20000300800 */
[----:B------:R0:W-:Y:S02]  /*84ef0*/  STL.64 [R1+0x8b70], R6 ;  /* 0x008b700601007387 */ /* 0x0001e40000100a00 */
[----:B0-----:R-:W-:-:S02]  /*84f00*/  IMAD.MOV.U32 R6, RZ, RZ, R5 ;  /* 0x000000ffff067224 */ /* 0x001fc400078e0005 */
[----:B------:R-:W-:-:S05]  /*84f10*/  IMAD.MOV.U32 R7, RZ, RZ, R4 ;  /* 0x000000ffff077224 */ /* 0x000fca00078e0004 */
[----:B------:R0:W-:Y:S01]  /*84f20*/  STL.64 [R1+0x8b88], R6 ;  /* 0x008b880601007387 */ /* 0x0001e20000100a00 */
[----:B------:R-:W4:Y:S02]  /*84f30*/  LDL.LU R4, [R1+0xbe0] ;  /* 0x000be00001047983 */ /* 0x000f240000300800 */
[----:B------:R-:W4:Y:S01]  /*84f40*/  LDL.LU R5, [R1+0xbe4] ;  /* 0x000be40001057983 */ /* 0x000f220000300800 */
[----:B0-----:R-:W2:Y:S01]  /*84f50*/  LDL.LU R6, [R1+0xbe8] ;  /* 0x000be80001067983 */ /* 0x001ea20000300800 */
[----:B------:R-:W2:Y:S02]  /*84f60*/  LDL.LU R7, [R1+0xbec] ;  /* 0x000bec0001077983 */ /* 0x000ea40000300800 */
[----:B------:R-:W-:Y:S02]  /*84f70*/  IMAD.MOV.U32 R26, RZ, RZ, R16 ;  /* 0x000000ffff1a7224 */ /* 0x000fe400078e0010 */
[----:B------:R-:W-:Y:S01]  /*84f80*/  IMAD.MOV.U32 R27, RZ, RZ, R9 ;  /* 0x000000ffff1b7224 */ /* 0x000fe200078e0009 */
[----:B--2---:R-:W-:Y:S01]  /*84f90*/  STL.64 [R1+0x8ba0], R6 ;  /* 0x008ba00601007387 */ /* 0x004fe20000100a00 */
[----:B----4-:R0:W-:Y:S03]  /*84fa0*/  STL.64 [R1+0x8b98], R4 ;  /* 0x008b980401007387 */ /* 0x0101e60000100a00 */
[----:B------:R1:W-:Y:S01]  /*84fb0*/  STL.64 [R1+0x8ba8], R26 ;  /* 0x008ba81a01007387 */ /* 0x0003e20000100a00 */
[----:B0-----:R-:W2:Y:S01]  /*84fc0*/  LDL.LU R4, [R1+0xc00] ;  /* 0x000c000001047983 */ /* 0x001ea20000300800 */
[----:B------:R-:W2:Y:S02]  /*84fd0*/  LDL.LU R5, [R1+0xc04] ;  /* 0x000c040001057983 */ /* 0x000ea40000300800 */
[----:B------:R-:W4:Y:S02]  /*84fe0*/  LDL.LU R6, [R1+0xc08] ;  /* 0x000c080001067983 */ /* 0x000f240000300800 */
[----:B------:R-:W4:Y:S02]  /*84ff0*/  LDL.LU R7, [R1+0xc0c] ;  /* 0x000c0c0001077983 */ /* 0x000f240000300800 */
[----:B-1----:R-:W-:-:S02]  /*85000*/  IMAD.MOV.U32 R26, RZ, RZ, R8 ;  /* 0x000000ffff1a7224 */ /* 0x002fc400078e0008 */
[----:B------:R-:W-:Y:S01]  /*85010*/  IMAD.MOV.U32 R27, RZ, RZ, R3 ;  /* 0x000000ffff1b7224 */ /* 0x000fe200078e0003 */
[----:B----4-:R-:W-:Y:S01]  /*85020*/  STL.64 [R1+0x8bb8], R6 ;  /* 0x008bb80601007387 */ /* 0x010fe20000100a00 */
[----:B--2---:R0:W-:Y:S03]  /*85030*/  STL.64 [R1+0x8bb0], R4 ;  /* 0x008bb00401007387 */ /* 0x0041e60000100a00 */
        /* <DEDUP_REMOVED lines=12> */
[----:B------:R-:W2:Y:S02]  /*85100*/  LDL.LU R6, [R1+0xc38] ;  /* 0x000c380001067983 */ /* 0x000ea40000300800 */
[----:B------:R-:W2:Y:S01]  /*85110*/  LDL.LU R7, [R1+0xc3c] ;  /* 0x000c3c0001077983 */ /* 0x000ea20000300800 */
[----:B------:R-:W4:Y:S01]  /*85120*/  LDL.LU R24, [R1+0xc40] ;  /* 0x000c400001187983 */ /* 0x000f220000300800 */
[----:B------:R-:W4:Y:S02]  /*85130*/  LDL.LU R25, [R1+0xc44] ;  /* 0x000c440001197983 */ /* 0x000f240000300800 */
[----:B-1----:R-:W4:Y:S02]  /*85140*/  LDL.LU R26, [R1+0xc48] ;  /* 0x000c4800011a7983 */ /* 0x002f240000300800 */
[----:B------:R-:W4:Y:S01]  /*85150*/  LDL.LU R27, [R1+0xc4c] ;  /* 0x000c4c00011b7983 */ /* 0x000f220000300800 */
[----:B------:R-:W2:Y:S01]  /*85160*/  LDL.LU R16, [R1+0xc60] ;  /* 0x000c600001107983 */ /* 0x000ea20000300800 */
[----:B------:R-:W2:Y:S02]  /*85170*/  LDL.LU R17, [R1+0xc64] ;  /* 0x000c640001117983 */ /* 0x000ea40000300800 */
[----:B------:R-:W2:Y:S02]  /*85180*/  LDL.LU R18, [R1+0xc68] ;  /* 0x000c680001127983 */ /* 0x000ea40000300800 */
[----:B------:R-:W2:Y:S01]  /*85190*/  LDL.LU R19, [R1+0xc6c] ;  /* 0x000c6c0001137983 */ /* 0x000ea20000300800 */
        /* <DEDUP_REMOVED lines=33> */
[----:B0-----:R-:W4:Y:S02]  /*853b0*/  LDL.LU.64 R18, [R1+0x8be0] ;  /* 0x008be00001127983 */ /* 0x001f240000300a00 */
[C---:B----4-:R-:W-:Y:S11]  /*853c0*/  HMMA.16816.F32.BF16 R24, R20.reuse, R18, R24 ;  /* 0x000000121418723c */ /* 0x050ff60000041818 */
[----:B------:R-:W-:Y:S11]  /*853d0*/  @!UPT UIADD3 URZ, URZ, URZ, URZ ;  /* 0x0000003f3f3ff290 */ /* 0x000ff6000fffe03f */
[----:B------:R-:W-:Y:S01]  /*853e0*/  @!UPT UIADD3 URZ, URZ, URZ, URZ ;  /* 0x0000003f3f3ff290 */ /* 0x000fe2000fffe03f */
        /* <DEDUP_REMOVED lines=29> */
[----:B0-----:R-:W2:Y:S01]  /*855c0*/  LDL.LU.64 R6, [R1+0x8b88] ;  /* 0x008b880001067983 */ /* 0x001ea20000300a00 */
[----:B------:R0:W-:Y:S02]  /*855d0*/  STL.64 [R1+0x8a60], R26 ;  /* 0x008a601a01007387 */ /* 0x0001e40000100a00 */
[----:B------:R-:W3:Y:S02]  /*855e0*/  LDL.LU R24, [R1+0xb20] ;  /* 0x000b200001187983 */ /* 0x000ee40000300800 */
[----:B------:R-:W3:Y:S01]  /*855f0*/  LDL.LU R25, [R1+0xb24] ;  /* 0x000b240001197983 */ /* 0x000ee20000300800 */
[----:B0-----:R-:W3:Y:S01]  /*85600*/  LDL.LU R26, [R1+0xb28] ;  /* 0x000b2800011a7983 */ /* 0x001ee20000300800 */
[----:B------:R-:W3:Y:S01]  /*85610*/  LDL.LU R27, [R1+0xb2c] ;  /* 0x000b2c00011b7983 */ /* 0x000ee20000300800 */
        /* <DEDUP_REMOVED lines=58> */
[----:B------:R-:W-:Y:S02]  /*859c0*/  IMAD.MOV.U32 R29, RZ, RZ, R6 ;  /* 0x000000ffff1d7224 */ /* 0x000fe400078e0006 */
[----:B------:R-:W-:Y:S11]  /*859d0*/  IMAD.MOV.U32 R28, RZ, RZ, R7 ;  /* 0x000000ffff1c7224 */ /* 0x000ff600078e0007 */
[----:B------:R-:W-:Y:S07]  /*859e0*/  @!UPT UIADD3 URZ, URZ, URZ, URZ ;  /* 0x0000003f3f3ff290 */ /* 0x000fee000fffe03f */
[----:B------:R-:W-:Y:S01]  /*859f0*/  STL.64 [R1+0x1ab0], R20 ;  /* 0x001ab01401007387 */ /* 0x000fe20000100a00 */
[----:B------:R0:W-:Y:S03]  /*85a00*/  STL.64 [R1+0x1ab8], R22 ;  /* 0x001ab81601007387 */ /* 0x0001e60000100a00 */
[----:B0-----:R-:W2:Y:S01]  /*85a10*/  LDL.LU.64 R22, [R1+0x8ab8] ;  /* 0x008ab80001167983 */ /* 0x001ea20000300a00 */
[----:B------:R-:W2:Y:S02]  /*85a20*/  LDL.LU.64 R20, [R1+0x8ab0] ;  /* 0x008ab00001147983 */ /* 0x000ea40000300a00 */
[----:B------:R-:W2:Y:S02]  /*85a30*/  LDL.LU.64 R6, [R1+0x8aa8] ;  /* 0x008aa80001067983 */ /* 0x000ea40000300a00 */
[----:B------:R-:W2:Y:S02]  /*85a40*/  LDL.LU.64 R4, [R1+0x8aa0] ;  /* 0x008aa00001047983 */ /* 0x000ea40000300a00 */
[C---:B--2---:R-:W-:Y:S08]  /*85a50*/  HMMA.16816.F32.BF16 R20, R4.reuse, R14, R20 ;  /* 0x0000000e0414723c */ /* 0x044ff00000041814 */
[----:B---3--:R-:W-:Y:S11]  /*85a60*/  HMMA.16816.F32.BF16 R24, R4, R10, R24 ;  /* 0x0000000a0418723c */ /* 0x008ff60000041818 */
[----:B------:R-:W-:Y:S04]  /*85a70*/  @!UPT UIADD3 URZ, URZ, URZ, URZ ;  /* 0x0000003f3f3ff290 */ /* 0x000fe8000fffe03f */
[----:B------:R-:W-:Y:S01]  /*85a80*/  STL.64 [R1+0x1aa0], R20 ;  /* 0x001aa01401007387 */ /* 0x000fe20000100a00 */
[----:B------:R0:W-:Y:S03]  /*85a90*/  STL.64 [R1+0x1aa8], R22 ;  /* 0x001aa81601007387 */ /* 0x0001e60000100a00 */
[----:B0-----:R-:W2:Y:S01]  /*85aa0*/  LDL.LU.64 R22, [R1+0x8a98] ;  /* 0x008a980001167983 */ /* 0x001ea20000300a00 */
[----:B------:R-:W3:Y:S02]  /*85ab0*/  LDL.LU.64 R20, [R1+0x8a90] ;  /* 0x008a900001147983 */ /* 0x000ee40000300a00 */
[----:B------:R-:W-:Y:S02]  /*85ac0*/  STL.64 [R1+0x89f0], R14 ;  /* 0x0089f00e01007387 */ /* 0x000fe40000100a00 */
[----:B------:R-:W-:Y:S01]  /*85ad0*/  STL.64 [R1+0x1a90], R24 ;  /* 0x001a901801007387 */ /* 0x000fe20000100a00 */
[----:B------:R-:W-:Y:S01]  /*85ae0*/  STL.64 [R1+0x1a98], R26 ;  /* 0x001a981a01007387 */ /* 0x000fe20000100a00 */
[----:B------:R0:W-:Y:S02]  /*85af0*/  STL.64 [R1+0x8a68], R10 ;  /* 0x008a680a01007387 */ /* 0x0001e40000100a00 */
[----:B------:R-:W4:Y:S02]  /*85b00*/  LDL.LU R8, [R1+0xaf0] ;  /* 0x000af00001087983 */ /* 0x000f240000300800 */
[----:B------:R-:W4:Y:S01]  /*85b10*/  LDL.LU R9, [R1+0xaf4] ;  /* 0x000af40001097983 */ /* 0x000f220000300800 */
[----:B0-----:R-:W2:Y:S01]  /*85b20*/  LDL.LU R10, [R1+0xaf8] ;  /* 0x000af800010a7983 */ /* 0x001ea20000300800 */
[----:B------:R-:W2:Y:S03]  /*85b30*/  LDL.LU R11, [R1+0xafc] ;  /* 0x000afc00010b7983 */ /* 0x000ea60000300800 */
[----:B--2---:R0:W-:Y:S01]  /*85b40*/  STL.64 [R1+0x8a78], R10 ;  /* 0x008a780a01007387 */ /* 0x0041e20000100a00 */
[----:B----4-:R1:W-:Y:S03]  /*85b50*/  STL.64 [R1+0x8a70], R8 ;  /* 0x008a700801007387 */ /* 0x0103e60000100a00 */
[----:B0-----:R-:W2:Y:S04]  /*85b60*/  LDL.64 R10, [R1+0x7b8] ;  /* 0x0007b800010a7983 */ /* 0x001ea80000100a00 */
[----:B--2---:R0:W-:Y:S01]  /*85b70*/  STL.64 [R1+0x8a88], R10 ;  /* 0x008a880a01007387 */ /* 0x0041e20000100a00 */
[----:B-1----:R-:W2:Y:S02]  /*85b80*/  LDL.LU R8, [R1+0xb10] ;  /* 0x000b100001087983 */ /* 0x002ea40000300800 */
[----:B------:R-:W2:Y:S01]  /*85b90*/  LDL.LU R9, [R1+0xb14] ;  /* 0x000b140001097983 */ /* 0x000ea20000300800 */
[----:B0-----:R-:W2:Y:S01]  /*85ba0*/  LDL.LU R10, [R1+0xb18] ;  /* 0x000b1800010a7983 */ /* 0x001ea20000300800 */
[----:B------:R-:W2:Y:S02]  /*85bb0*/  LDL.LU R11, [R1+0xb1c] ;  /* 0x000b1c00010b7983 */ /* 0x000ea40000300800 */
[----:B------:R-:W4:Y:S02]  /*85bc0*/  LDL.64 R26, [R1+0x7a8] ;  /* 0x0007a800011a7983 */ /* 0x000f240000100a00 */
[----:B------:R-:W-:-:S02]  /*85bd0*/  IMAD.MOV.U32 R0, RZ, RZ, R7 ;  /* 0x000000ffff007224 */ /* 0x000fc400078e0007 */
[----:B------:R-:W-:Y:S02]  /*85be0*/  IMAD.MOV.U32 R2, RZ, RZ, R6 ;  /* 0x000000ffff027224 */ /* 0x000fe400078e0006 */
[----:B---3--:R-:W-:Y:S02]  /*85bf0*/  IMAD.MOV.U32 R7, RZ, RZ, R20 ;  /* 0x000000ffff077224 */ /* 0x008fe400078e0014 */
[----:B------:R-:W-:Y:S02]  /*85c00*/  IMAD.MOV.U32 R3, RZ, RZ, R5 ;  /* 0x000000ffff037224 */ /* 0x000fe400078e0005 */
[----:B------:R-:W-:Y:S02]  /*85c10*/  IMAD.MOV.U32 R6, RZ, RZ, R21 ;  /* 0x000000ffff067224 */ /* 0x000fe400078e0015 */
[----:B------:R-:W-:Y:S02]  /*85c20*/  IMAD.MOV.U32 R12, RZ, RZ, R4 ;  /* 0x000000ffff0c7224 */ /* 0x000fe400078e0004 */
[----:B------:R-:W-:-:S02]  /*85c30*/  IMAD.MOV.U32 R5, RZ, RZ, R22 ;  /* 0x000000ffff057224 */ /* 0x000fc400078e0016 */
[----:B------:R-:W-:Y:S01]  /*85c40*/  IMAD.MOV.U32 R4, RZ, RZ, R23 ;  /* 0x000000ffff047224 */ /* 0x000fe200078e0017 */
[----:B----4-:R0:W-:Y:S01]  /*85c50*/  STL.64 [R1+0x8a80], R26 ;  /* 0x008a801a01007387 */ /* 0x0101e20000100a00 */
[----:B------:R-:W3:Y:S02]  /*85c60*/  LDL.LU R24, [R1+0xb00] ;  /* 0x000b000001187983 */ /* 0x000ee40000300800 */
[----:B------:R-:W3:Y:S01]  /*85c70*/  LDL.LU R25, [R1+0xb04] ;  /* 0x000b040001197983 */ /* 0x000ee20000300800 */
[----:B0-----:R-:W3:Y:S01]  /*85c80*/  LDL.LU R26, [R1+0xb08] ;  /* 0x000b0800011a7983 */ /* 0x001ee20000300800 */
[----:B------:R-:W3:Y:S02]  /*85c90*/  LDL.LU R27, [R1+0xb0c] ;  /* 0x000b0c00011b7983 */ /* 0x000ee40000300800 */
[----:B------:R-:W4:Y:S02]  /*85ca0*/  LDL.64 R14, [R1+0x798] ;  /* 0x00079800010e7983 */ /* 0x000f240000100a00 */
[----:B------:R-:W2:Y:S01]  /*85cb0*/  LDL.LU R20, [R1+0x490] ;  /* 0x0004900001147983 */ /* 0x000ea20000300800 */
[----:B------:R-:W2:Y:S01]  /*85cc0*/  LDL.LU R21, [R1+0x494] ;  /* 0x0004940001157983 */ /* 0x000ea20000300800 */
[----:B------:R-:W2:Y:S02]  /*85cd0*/  LDL.LU R22, [R1+0x498] ;  /* 0x0004980001167983 */ /* 0x000ea40000300800 */
[----:B------:R-:W2:Y:S02]  /*85ce0*/  LDL.LU R23, [R1+0x49c] ;  /* 0x00049c0001177983 */ /* 0x000ea40000300800 */
[----:B--2---:R-:W-:Y:S01]  /*85cf0*/  STL.64 [R1+0x8830], R22 ;  /* 0x0088301601007387 */ /* 0x004fe20000100a00 */
[----:B------:R0:W-:Y:S03]  /*85d00*/  STL.64 [R1+0x8828], R20 ;  /* 0x0088281401007387 */ /* 0x0001e60000100a00 */
[----:B0-----:R-:W2:Y:S01]  /*85d10*/  LDL.LU R20, [R1+0x240] ;  /* 0x0002400001147983 */ /* 0x001ea20000300800 */
[----:B------:R-:W2:Y:S02]  /*85d20*/  LDL.LU R21, [R1+0x244] ;  /* 0x0002440001157983 */ /* 0x000ea40000300800 */
[----:B------:R-:W2:Y:S02]  /*85d30*/  LDL.LU R22, [R1+0x248] ;  /* 0x0002480001167983 */ /* 0x000ea40000300800 */
[----:B------:R-:W2:Y:S02]  /*85d40*/  LDL.LU R23, [R1+0x24c] ;  /* 0x00024c0001177983 */ /* 0x000ea40000300800 */
[----:B--2---:R0:W-:Y:S01]  /*85d50*/  STL.64 [R1+0x8998], R22 ;  /* 0x0089981601007387 */ /* 0x0041e20000100a00 */
[----:B------:R1:W-:Y:S02]  /*85d60*/  STL.64 [R1+0x8990], R20 ;  /* 0x0089901401007387 */ /* 0x0003e40000100a00 */
[----:B0-----:R-:W-:-:S02]  /*85d70*/  IMAD.MOV.U32 R22, RZ, RZ, R2 ;  /* 0x000000ffff167224 */ /* 0x001fc400078e0002 */
[----:B-1----:R-:W-:Y:S02]  /*85d80*/  IMAD.MOV.U32 R20, RZ, RZ, R12 ;  /* 0x000000ffff147224 */ /* 0x002fe400078e000c */
[----:B------:R-:W-:Y:S02]  /*85d90*/  IMAD.MOV.U32 R21, RZ, RZ, R3 ;  /* 0x000000ffff157224 */ /* 0x000fe400078e0003 */
[----:B------:R-:W-:-:S07]  /*85da0*/  IMAD.MOV.U32 R23, RZ, RZ, R0 ;  /* 0x000000ffff177224 */ /* 0x000fce00078e0000 */
[C---:B------:R-:W-:Y:S11]  /*85db0*/  HMMA.16816.F32.BF16 R8, R20.reuse, R18, R8 ;  /* 0x000000121408723c */ /* 0x040ff60000041808 */
        /* <DEDUP_REMOVED lines=19> */
[----:B------:R-:W-:Y:S01]  /*85ef0*/  STL [R1+0x8984], R0 ;  /* 0x0089840001007387 */ /* 0x000fe20000100800 */
[----:B------:R-:W-:Y:S01]  /*85f00*/  STL [R1+0x8980], R2 ;  /* 0x0089800201007387 */ /* 0x000fe20000100800 */
[C---:B----4-:R-:W-:Y:S08]  /*85f10*/  HMMA.16816.F32.BF16 R16, R20.reuse, R14, R16 ;  /* 0x0000000e1410723c */ /* 0x050ff00000041810 */
[----:B--2---:R-:W-:Y:S01]  /*85f20*/  HMMA.16816.F32.BF16 R8, R20, R26, R8 ;  /* 0x0000001a1408723c */ /* 0x004fe20000041808 */
[----:B------:R-:W-:Y:S11]  /*85f30*/  IMAD.MOV.U32 R3, RZ, RZ, R27 ;  /* 0x000000ffff037224 */ /* 0x000ff600078e001b */
[----:B------:R-:W-:Y:S11]  /*85f40*/  @!UPT UIADD3 URZ, URZ, URZ, URZ ;  /* 0x0000003f3f3ff290 */ /* 0x000ff6000fffe03f */
[----:B------:R0:W-:Y:S01]  /*85f50*/  STL.64 [R1+0x1a60], R8 ;  /* 0x001a600801007387 */ /* 0x0001e20000100a00 */
[----:B------:R1:W-:Y:S02]  /*85f60*/  STL.64 [R1+0x1a68], R10 ;  /* 0x001a680a01007387 */ /* 0x0003e40000100a00 */
[----:B0-----:R-:W-:Y:S01]  /*85f70*/  IMAD.MOV.U32 R8, RZ, RZ, R26 ;  /* 0x000000ffff087224 */ /* 0x001fe200078e001a */
[----:B-1----:R-:W2:Y:S01]  /*85f80*/  LDL.LU.64 R10, [R1+0x8a68] ;  /* 0x008a6800010a7983 */ /* 0x002ea20000300a00 */
[----:B------:R-:W3:Y:S02]  /*85f90*/  LDL.LU.64 R26, [R1+0x8a60] ;  /* 0x008a6000011a7983 */ /* 0x000ee40000300a00 */
[----:B------:R-:W-:Y:S02]  /*85fa0*/  STL [R1+0x8988], R3 ;  /* 0x0089880301007387 */ /* 0x000fe40000100800 */
[----:B------:R0:W-:Y:S02]  /*85fb0*/  STL.64 [R1+0x1a50], R16 ;  /* 0x001a501001007387 */ /* 0x0001e40000100a00 */
[----:B------:R-:W-:Y:S01]  /*85fc0*/  IMAD.MOV.U32 R9, RZ, RZ, R15 ;  /* 0x000000ffff097224 */ /* 0x000fe200078e000f */
[----:B------:R-:W-:Y:S01]  /*85fd0*/  STL.64 [R1+0x1a58], R18 ;  /* 0x001a581201007387 */ /* 0x000fe20000100a00 */
[----:B0-----:R-:W-:-:S05]  /*85fe0*/  IMAD.MOV.U32 R16, RZ, RZ, R14 ;  /* 0x000000ffff107224 */ /* 0x001fca00078e000e */
[----:B------:R-:W-:Y:S04]  /*85ff0*/  STL [R1+0x8a40], R16 ;  /* 0x008a401001007387 */ /* 0x000fe80000100800 */
[----:B--2---:R-:W-:Y:S01]  /*86000*/  STL.64 [R1+0x8978], R10 ;  /* 0x0089780a01007387 */ /* 0x004fe20000100a00 */
[----:B------:R3:W-:Y:S02]  /*86010*/  STL.64 [R1+0x8970], R8 ;  /* 0x0089700801007387 */ /* 0x0007e40000100a00 */
[C---:B---3--:R-:W-:Y:S01]  /*86020*/  HMMA.16816.F32.BF16 R8, R20.reuse, R26, R4 ;  /* 0x0000001a1408723c */ /* 0x048fe20000041804 */
[----:B------:R-:W-:Y:S01]  /*86030*/  STL.64 [R1+0x8918], R26 ;  /* 0x0089181a01007387 */ /* 0x000fe20000100a00 */
[----:B------:R-:W2:Y:S11]  /*86040*/  LDL.LU R4, [R1+0x930] ;  /* 0x0009300001047983 */ /* 0x000eb60000300800 */
[----:B------:R-:W-:Y:S10]  /*86050*/  @!UPT UIADD3 URZ, URZ, URZ, URZ ;  /* 0x0000003f3f3ff290 */ /* 0x000ff4000fffe03f */
[----:B------:R0:W-:Y:S01]  /*86060*/  STL.64 [R1+0x1a40], R8 ;  /* 0x001a400801007387 */ /* 0x0001e20000100a00 */
[----:B------:R1:W-:Y:S02]  /*86070*/  STL.64 [R1+0x1a48], R10 ;  /* 0x001a480a01007387 */ /* 0x0003e40000100a00 */
[----:B------:R-:W2:Y:S02]  /*86080*/  LDL.LU R5, [R1+0x934] ;  /* 0x0009340001057983 */ /* 0x000ea40000300800 */
[----:B------:R-:W3:Y:S01]  /*86090*/  LDL.LU R6, [R1+0x938] ;  /* 0x0009380001067983 */ /* 0x000ee20000300800 */
[----:B------:R-:W3:Y:S04]  /*860a0*/  LDL.LU R7, [R1+0x93c] ;  /* 0x00093c0001077983 */ /* 0x000ee80000300800 */
[----:B0-----:R-:W4:Y:S01]  /*860b0*/  LDL.LU R8, [R1+0xa30] ;  /* 0x000a300001087983 */ /* 0x001f220000300800 */
[----:B------:R-:W4:Y:S02]  /*860c0*/  LDL.LU R9, [R1+0xa34] ;  /* 0x000a340001097983 */ /* 0x000f240000300800 */
[----:B-1----:R-:W2:Y:S02]  /*860d0*/  LDL.LU R10, [R1+0xa38] ;  /* 0x000a3800010a7983 */ /* 0x002ea40000300800 */
[----:B------:R-:W2:Y:S02]  /*860e0*/  LDL.LU R11, [R1+0xa3c] ;  /* 0x000a3c00010b7983 */ /* 0x000ea40000300800 */
        /* <DEDUP_REMOVED lines=17> */
[----:B------:R-:W2:Y:S02]  /*86200*/  LDL.LU R19, [R1+0xabc] ;  /* 0x000abc0001137983 */ /* 0x000ea40000300800 */
[----:B--2---:R0:W-:Y:S01]  /*86210*/  STL.64 [R1+0x8a50], R18 ;  /* 0x008a501201007387 */ /* 0x0041e20000100a00 */
[----:B------:R-:W-:Y:S03]  /*86220*/  STL.64 [R1+0x8a48], R16 ;  /* 0x008a481001007387 */ /* 0x000fe60000100a00 */
[----:B0-----:R-:W2:Y:S01]  /*86230*/  LDL.64 R18, [R1+0x778] ;  /* 0x0007780001127983 */ /* 0x001ea20000100a00 */
[----:B------:R0:W-:Y:S02]  /*86240*/  STL.64 [R1+0x8a38], R26 ;  /* 0x008a381a01007387 */ /* 0x0001e40000100a00 */
[----:B------:R1:W-:Y:S01]  /*86250*/  STL.64 [R1+0x8a30], R24 ;  /* 0x008a301801007387 */ /* 0x0003e20000100a00 */
[----:B0-----:R-:W2:Y:S04]  /*86260*/  LDL.64 R26, [R1+0x768] ;  /* 0x00076800011a7983 */ /* 0x001ea80000100a00 */
[----:B--2---:R0:W-:Y:S01]  /*86270*/  STL.64 [R1+0x8a58], R26 ;  /* 0x008a581a01007387 */ /* 0x0041e20000100a00 */
[----:B-1----:R-:W2:Y:S02]  /*86280*/  LDL.LU R24, [R1+0xac0] ;  /* 0x000ac00001187983 */ /* 0x002ea40000300800 */
[----:B------:R-:W2:Y:S01]  /*86290*/  LDL.LU R25, [R1+0xac4] ;  /* 0x000ac40001197983 */ /* 0x000ea20000300800 */
[----:B0-----:R-:W2:Y:S01]  /*862a0*/  LDL.LU R26, [R1+0xac8] ;  /* 0x000ac800011a7983 */ /* 0x001ea20000300800 */
[----:B------:R-:W2:Y:S02]  /*862b0*/  LDL.LU R27, [R1+0xacc] ;  /* 0x000acc00011b7983 */ /* 0x000ea40000300800 */
[----:B------:R0:W-:Y:S02]  /*862c0*/  STL.64 [R1+0x8a00], R14 ;  /* 0x008a000e01007387 */ /* 0x0001e40000100a00 */
[----:B------:R-:W-:Y:S01]  /*862d0*/  STL.64 [R1+0x89f8], R12 ;  /* 0x0089f80c01007387 */ /* 0x000fe20000100a00 */
[----:B0-----:R-:W2:Y:S04]  /*862e0*/  LDL.64 R14, [R1+0x738] ;  /* 0x00073800010e7983 */ /* 0x001ea80000100a00 */
[----:B--2---:R0:W-:Y:S04]  /*862f0*/  STL.64 [R1+0x8a10], R14 ;  /* 0x008a100e01007387 */ /* 0x0041e80000100a00 */
[----:B0-----:R-:W2:Y:S04]  /*86300*/  LDL.64 R14, [R1+0x748] ;  /* 0x00074800010e7983 */ /* 0x001ea80000100a00 */
[----:B--2---:R0:W-:Y:S04]  /*86310*/  STL.64 [R1+0x8a28], R14 ;  /* 0x008a280e01007387 */ /* 0x0041e80000100a00 */
[----:B0-----:R-:W2:Y:S01]  /*86320*/  LDL.64 R14, [R1+0x758] ;  /* 0x00075800010e7983 */ /* 0x001ea20000100a00 */
[----:B----4-:R0:W-:Y:S02]  /*86330*/  STL.64 [R1+0x89b8], R10 ;  /* 0x0089b80a01007387 */ /* 0x0101e40000100a00 */
[----:B------:R-:W-:Y:S01]  /*86340*/  STL.64 [R1+0x89b0], R8 ;  /* 0x0089b00801007387 */ /* 0x000fe20000100a00 */
[----:B0-----:R-:W4:Y:S04]  /*86350*/  LDL.64 R10, [R1+0x708] ;  /* 0x00070800010a7983 */ /* 0x001f280000100a00 */
[----:B----4-:R0:W-:Y:S04]  /*86360*/  STL.64 [R1+0x89d0], R10 ;  /* 0x0089d00a01007387 */ /* 0x0101e80000100a00 */
[----:B0-----:R-:W4:Y:S04]  /*86370*/  LDL.64 R10, [R1+0x718] ;  /* 0x00071800010a7983 */ /* 0x001f280000100a00 */
[----:B----4-:R0:W-:Y:S04]  /*86380*/  STL.64 [R1+0x89e8], R10 ;  /* 0x0089e80a01007387 */ /* 0x0101e80000100a00 */
[----:B0-----:R-:W4:Y:S01]  /*86390*/  LDL.64 R10, [R1+0x728] ;  /* 0x00072800010a7983 */ /* 0x001f220000100a00 */
[----:B------:R-:W-:Y:S03]  /*863a0*/  HMMA.16816.F32.BF16 R24, R20, R18, R24 ;  /* 0x000000121418723c */ /* 0x000fe60000041818 */
[----:B----4-:R0:W-:Y:S01]  /*863b0*/  STL.64 [R1+0x8a08], R10 ;  /* 0x008a080a01007387 */ /* 0x0101e20000100a00 */
[----:B------:R-:W4:Y:S02]  /*863c0*/  LDL.LU R8, [R1+0xa80] ;  /* 0x000a800001087983 */ /* 0x000f240000300800 */
[----:B------:R-:W4:Y:S01]  /*863d0*/  LDL.LU R9, [R1+0xa84] ;  /* 0x000a840001097983 */ /* 0x000f220000300800 */
        /* <DEDUP_REMOVED lines=8> */
[----:B---3--:R-:W-:Y:S01]  /*86460*/  STL.64 [R1+0x8840], R6 ;  /* 0x0088400601007387 */ /* 0x008fe20000100a00 */
[----:B------:R0:W-:Y:S02]  /*86470*/  STL.64 [R1+0x8838], R4 ;  /* 0x0088380401007387 */ /* 0x0001e40000100a00 */
[----:B------:R-:W-:Y:S02]  /*86480*/  STL.64 [R1+0x1a30], R24 ;  /* 0x001a301801007387 */ /* 0x000fe40000100a00 */
[----:B------:R1:W-:Y:S02]  /*86490*/  STL.64 [R1+0x1a38], R26 ;  /* 0x001a381a01007387 */ /* 0x0003e40000100a00 */
[----:B0-----:R-:W-:-:S02]  /*864a0*/  IMAD.MOV.U32 R5, RZ, RZ, R18 ;  /* 0x000000ffff057224 */ /* 0x001fc400078e0012 */
[----:B------:R-:W-:Y:S01]  /*864b0*/  IMAD.MOV.U32 R4, RZ, RZ, R19 ;  /* 0x000000ffff047224 */ /* 0x000fe200078e0013 */
[----:B-1----:R-:W3:Y:S01]  /*864c0*/  LDL.LU.64 R26, [R1+0x8a58] ;  /* 0x008a5800011a7983 */ /* 0x002ee20000300a00 */
[----:B------:R-:W3:Y:S02]  /*864d0*/  LDL.LU.64 R18, [R1+0x8a50] ;  /* 0x008a500001127983 */ /* 0x000ee40000300a00 */
[----:B------:R-:W3:Y:S02]  /*864e0*/  LDL.LU.64 R16, [R1+0x8a48] ;  /* 0x008a480001107983 */ /* 0x000ee40000300a00 */
[----:B------:R-:W-:Y:S02]  /*864f0*/  IMAD.MOV.U32 R6, RZ, RZ, R29 ;  /* 0x000000ffff067224 */ /* 0x000fe400078e001d */
[----:B------:R-:W-:-:S05]  /*86500*/  IMAD.MOV.U32 R7, RZ, RZ, R28 ;  /* 0x000000ffff077224 */ /* 0x000fca00078e001c */
[----:B------:R-:W-:Y:S01]  /*86510*/  STL.64 [R1+0x89c8], R6 ;  /* 0x0089c80601007387 */ /* 0x000fe20000100a00 */
[----:B------:R0:W-:Y:S03]  /*86520*/  STL.64 [R1+0x89c0], R4 ;  /* 0x0089c00401007387 */ /* 0x0001e60000100a00 */
[----:B0-----:R-:W4:Y:S01]  /*86530*/  LDL.LU R4, [R1+0xa50] ;  /* 0x000a500001047983 */ /* 0x001f220000300800 */
[----:B------:R-:W4:Y:S02]  /*86540*/  LDL.LU R5, [R1+0xa54] ;  /* 0x000a540001057983 */ /* 0x000f240000300800 */
[----:B------:R-:W2:Y:S02]  /*86550*/  LDL.LU R6, [R1+0xa58] ;  /* 0x000a580001067983 */ /* 0x000ea40000300800 */
[----:B------:R-:W2:Y:S01]  /*86560*/  LDL.LU R7, [R1+0xa5c] ;  /* 0x000a5c0001077983 */ /* 0x000ea20000300800 */
[C---:B---3--:R-:W-:Y:S01]  /*86570*/  HMMA.16816.F32.BF16 R16, R20.reuse, R26, R16 ;  /* 0x0000001a1410723c */ /* 0x048fe20000041810 */
[----:B--2---:R-:W-:Y:S01]  /*86580*/  STL.64 [R1+0x89e0], R6 ;  /* 0x0089e00601007387 */ /* 0x004fe20000100a00 */
[----:B----4-:R0:W-:Y:S03]  /*86590*/  STL.64 [R1+0x89d8], R4 ;  /* 0x0089d80401007387 */ /* 0x0101e60000100a00 */
[----:B0-----:R-:W2:Y:S01]  /*865a0*/  LDL.LU R4, [R1+0xa60] ;  /* 0x000a600001047983 */ /* 0x001ea20000300800 */
[----:B------:R-:W2:Y:S02]  /*865b0*/  LDL.LU R5, [R1+0xa64] ;  /* 0x000a640001057983 */ /* 0x000ea40000300800 */
[----:B------:R-:W2:Y:S02]  /*865c0*/  LDL.LU R6, [R1+0xa68] ;  /* 0x000a680001067983 */ /* 0x000ea40000300800 */
[----:B------:R-:W2:Y:S11]  /*865d0*/  LDL.LU R7, [R1+0xa6c] ;  /* 0x000a6c0001077983 */ /* 0x000eb60000300800 */
[----:B------:R-:W-:Y:S02]  /*865e0*/  @!UPT UIADD3 URZ, URZ, URZ, URZ ;  /* 0x0000003f3f3ff290 */ /* 0x000fe4000fffe03f */
[----:B------:R0:W-:Y:S01]  /*865f0*/  STL.64 [R1+0x1a20], R16 ;  /* 0x001a201001007387 */ /* 0x0001e20000100a00 */
[----:B------:R1:W-:Y:S03]  /*86600*/  STL.64 [R1+0x1a28], R18 ;  /* 0x001a281201007387 */ /* 0x0003e60000100a00 */
[----:B0-----:R-:W3:Y:S01]  /*86610*/  LDL.LU R16, [R1+0x8a40] ;  /* 0x008a400001107983 */ /* 0x001ee20000300800 */
[----:B-1----:R-:W-:Y:S02]  /*86620*/  IMAD.MOV.U32 R18, RZ, RZ, R26 ;  /* 0x000000ffff127224 */ /* 0x002fe400078e001a */
[----:B------:R-:W-:Y:S02]  /*86630*/  IMAD.MOV.U32 R17, RZ, RZ, R27 ;  /* 0x000000ffff117224 */ /* 0x000fe400078e001b */
[----:B------:R-:W4:Y:S01]  /*86640*/  LDL.LU.64 R26, [R1+0x8a38] ;  /* 0x008a3800011a7983 */ /* 0x000f220000300a00 */
[----:B------:R-:W4:Y:S02]  /*86650*/  LDL.LU.64 R24, [R1+0x8a30] ;  /* 0x008a300001187983 */ /* 0x000f240000300a00 */
[----:B------:R-:W-:Y:S01]  /*86660*/  IMAD.MOV.U32 R19, RZ, RZ, R15 ;  /* 0x000000ffff137224 */ /* 0x000fe200078e000f */
[C---:B----4-:R-:W-:Y:S11]  /*86670*/  HMMA.16816.F32.BF16 R24, R20.reuse, R14, R24 ;  /* 0x0000000e1418723c */ /* 0x050ff60000041818 */
[----:B------:R-:W-:Y:S11]  /*86680*/  @!UPT UIADD3 URZ, URZ, URZ, URZ ;  /* 0x0000003f3f3ff290 */ /* 0x000ff6000fffe03f */
[----:B------:R-:W-:Y:S01]  /*86690*/  @!UPT UIADD3 URZ, URZ, URZ, URZ ;  /* 0x0000003f3f3ff290 */ /* 0x000fe2000fffe03f */
[----:B------:R0:W-:Y:S01]  /*866a0*/  STL.64 [R1+0x1a10], R24 ;  /* 0x001a101801007387 */ /* 0x0001e20000100a00 */
[----:B------:R1:W-:Y:S02]  /*866b0*/  STL.64 [R1+0x1a18], R26 ;  /* 0x001a181a01007387 */ /* 0x0003e40000100a00 */
[----:B0-----:R-:W-:Y:S02]  /*866c0*/  IMAD.MOV.U32 R24, RZ, RZ, R14 ;  /* 0x000000ffff187224 */ /* 0x001fe400078e000e */
        /* <DEDUP_REMOVED lines=46> */
[----:B------:R-:W2:Y:S02]  /*869b0*/  LDL.LU.64 R8, [R1+0x89b0] ;  /* 0x0089b00001087983 */ /* 0x000ea40000300a00 */
[----:B--2---:R-:W-:Y:S01]  /*869c0*/  HMMA.16816.F32.BF16 R20, R20, R6, R8 ;  /* 0x000000061414723c */ /* 0x004fe20000041808 */
[----:B------:R-:W4:Y:S01]  /*869d0*/  LDL.LU.64 R10, [R1+0x89a8] ;  /* 0x0089a800010a7983 */ /* 0x000f220000300a00 */
[----:B------:R-:W4:Y:S11]  /*869e0*/  LDL.LU.64 R8, [R1+0x89a0] ;  /* 0x0089a00001087983 */ /* 0x000f360000300a00 */
[----:B------:R-:W-:Y:S10]  /*869f0*/  @!UPT UIADD3 URZ, URZ, URZ, URZ ;  /* 0x0000003f3f3ff290 */ /* 0x000ff4000fffe03f */
[----:B------:R-:W-:Y:S01]  /*86a00*/  STL.64 [R1+0x1980], R20 ;  /* 0x0019801401007387 */ /* 0x000fe20000100a00 */
[----:B------:R0:W-:Y:S03]  /*86a10*/  STL.64 [R1+0x1988], R22 ;  /* 0x0019881601007387 */ /* 0x0001e60000100a00 */
[----:B0-----:R-:W4:Y:S01]  /*86a20*/  LDL.LU.64 R22, [R1+0x8998] ;  /* 0x0089980001167983 */ /* 0x001f220000300a00 */
[----:B------:R-:W4:Y:S02]  /*86a30*/  LDL.LU.64 R20, [R1+0x8990] ;  /* 0x0089900001147983 */ /* 0x000f240000300a00 */
        /* <DEDUP_REMOVED lines=8> */
[----:B------:R-:W2:Y:S04]  /*86ac0*/  LDL.LU R2, [R1+0x8980] ;  /* 0x0089800001027983 */ /* 0x000ea80000300800 */
[----:B------:R0:W-:Y:S02]  /*86ad0*/  STL.64 [R1+0x8880], R6 ;  /* 0x0088800601007387 */ /* 0x0001e40000100a00 */
[----:B0-----:R-:W-:Y:S02]  /*86ae0*/  IMAD.MOV.U32 R6, RZ, RZ, R13 ;  /* 0x000000ffff067224 */ /* 0x001fe400078e000d */
[----:B------:R-:W-:Y:S01]  /*86af0*/  IMAD.MOV.U32 R7, RZ, RZ, R12 ;  /* 0x000000ffff077224 */ /* 0x000fe200078e000c */
[----:B----4-:R-:W-:Y:S11]  /*86b00*/  HMMA.16816.F32.BF16 R8, R20, R14, R8 ;  /* 0x0000000e1408723c */ /* 0x010ff60000041808 */
[----:B------:R-:W-:Y:S11]  /*86b10*/  @!UPT UIADD3 URZ, URZ, URZ, URZ ;  /* 0x0000003f3f3ff290 */ /* 0x000ff6000fffe03f */
[----:B------:R-:W-:Y:S01]  /*86b20*/  @!UPT UIADD3 URZ, URZ, URZ, URZ ;  /* 0x0000003f3f3ff290 */ /* 0x000fe2000fffe03f */
[----:B------:R-:W-:Y:S01]  /*86b30*/  STL.64 [R1+0x1960], R8 ;  /* 0x0019600801007387 */ /* 0x000fe20000100a00 */
[----:B------:R0:W-:Y:S03]  /*86b40*/  STL.64 [R1+0x1968], R10 ;  /* 0x0019680a01007387 */ /* 0x0001e60000100a00 */
[----:B0-----:R-:W4:Y:S01]  /*86b50*/  LDL.LU.64 R10, [R1+0x8978] ;  /* 0x00897800010a7983 */ /* 0x001f220000300a00 */
        /* <DEDUP_REMOVED lines=36> */
[----:B------:R0:W-:Y:S02]  /*86da0*/  STL.64 [R1+0x88f8], R6 ;  /* 0x0088f80601007387 */ /* 0x0001e40000100a00 */
[----:B0-----:R-:W-:-:S02]  /*86db0*/  IMAD.MOV.U32 R6, RZ, RZ, R5 ;  /* 0x000000ffff067224 */ /* 0x001fc400078e0005 */
[----:B------:R-:W-:-:S05]  /*86dc0*/  IMAD.MOV.U32 R7, RZ, RZ, R4 ;  /* 0x000000ffff077224 */ /* 0x000fca00078e0004 */
[----:B------:R0:W-:Y:S01]  /*86dd0*/  STL.64 [R1+0x8910], R6 ;  /* 0x0089100601007387 */ /* 0x0001e20000100a00 */
[----:B------:R-:W2:Y:S02]  /*86de0*/  LDL.LU R4, [R1+0x9d0] ;  /* 0x0009d00001047983 */ /* 0x000ea40000300800 */
[----:B------:R-:W2:Y:S01]  /*86df0*/  LDL.LU R5, [R1+0x9d4] ;  /* 0x0009d40001057983 */ /* 0x000ea20000300800 */
[----:B0-----:R-:W2:Y:S01]  /*86e00*/  LDL.LU R6, [R1+0x9d8] ;  /* 0x0009d80001067983 */ /* 0x001ea20000300800 */
[----:B------:R-:W2:Y:S02]  /*86e10*/  LDL.LU R7, [R1+0x9dc] ;  /* 0x0009dc0001077983 */ /* 0x000ea40000300800 */
[----:B---3--:R-:W-:Y:S02]  /*86e20*/  IMAD.MOV.U32 R26, RZ, RZ, R16 ;  /* 0x000000ffff1a7224 */ /* 0x008fe400078e0010 */
[----:B------:R-:W-:Y:S01]  /*86e30*/  IMAD.MOV.U32 R27, RZ, RZ, R9 ;  /* 0x000000ffff1b7224 */ /* 0x000fe200078e0009 */
[----:B--2---:R-:W-:Y:S01]  /*86e40*/  STL.64 [R1+0x8928], R6 ;  /* 0x0089280601007387 */ /* 0x004fe20000100a00 */
[----:B------:R0:W-:Y:S03]  /*86e50*/  STL.64 [R1+0x8920], R4 ;  /* 0x0089200401007387 */ /* 0x0001e60000100a00 */
[----:B------:R1:W-:Y:S01]  /*86e60*/  STL.64 [R1+0x8930], R26 ;  /* 0x0089301a01007387 */ /* 0x0003e20000100a00 */
[----:B0-----:R-:W2:Y:S01]  /*86e70*/  LDL.LU R4, [R1+0x9e0] ;  /* 0x0009e00001047983 */ /* 0x001ea20000300800 */
[----:B------:R-:W2:Y:S02]  /*86e80*/  LDL.LU R5, [R1+0x9e4] ;  /* 0x0009e40001057983 */ /* 0x000ea40000300800 */
[----:B------:R-:W3:Y:S02]  /*86e90*/  LDL.LU R6, [R1+0x9e8] ;  /* 0x0009e80001067983 */ /* 0x000ee40000300800 */
[----:B------:R-:W3:Y:S02]  /*86ea0*/  LDL.LU R7, [R1+0x9ec] ;  /* 0x0009ec0001077983 */ /* 0x000ee40000300800 */
[----:B-1----:R-:W-:-:S02]  /*86eb0*/  IMAD.MOV.U32 R26, RZ, RZ, R8 ;  /* 0x000000ffff1a7224 */ /* 0x002fc400078e0008 */
[----:B------:R-:W-:Y:S01]  /*86ec0*/  IMAD.MOV.U32 R27, RZ, RZ, R3 ;  /* 0x000000ffff1b7224 */ /* 0x000fe200078e0003 */
[----:B---3--:R-:W-:Y:S01]  /*86ed0*/  STL.64 [R1+0x8940], R6 ;  /* 0x0089400601007387 */ /* 0x008fe20000100a00 */
[----:B--2---:R0:W-:Y:S03]  /*86ee0*/  STL.64 [R1+0x8938], R4 ;  /* 0x0089380401007387 */ /* 0x0041e60000100a00 */
        /* <DEDUP_REMOVED lines=12> */
[----:B------:R-:W2:Y:S02]  /*86fb0*/  LDL.LU R6, [R1+0xa08] ;  /* 0x000a080001067983 */ /* 0x000ea40000300800 */
[----:B------:R-:W2:Y:S01]  /*86fc0*/  LDL.LU R7, [R1+0xa0c] ;  /* 0x000a0c0001077983 */ /* 0x000ea20000300800 */
[----:B------:R-:W3:Y:S01]  /*86fd0*/  LDL.LU R24, [R1+0xa10] ;  /* 0x000a100001187983 */ /* 0x000ee20000300800 */
[----:B------:R-:W3:Y:S02]  /*86fe0*/  LDL.LU R25, [R1+0xa14] ;  /* 0x000a140001197983 */ /* 0x000ee40000300800 */
[----:B-1----:R-:W3:Y:S02]  /*86ff0*/  LDL.LU R26, [R1+0xa18] ;  /* 0x000a1800011a7983 */ /* 0x002ee40000300800 */
[----:B------:R-:W3:Y:S01]  /*87000*/  LDL.LU R27, [R1+0xa1c] ;  /* 0x000a1c00011b7983 */ /* 0x000ee20000300800 */
[----:B------:R-:W4:Y:S01]  /*87010*/  LDL.LU R16, [R1+0xa20] ;  /* 0x000a200001107983 */ /* 0x000f220000300800 */
[----:B------:R-:W4:Y:S02]  /*87020*/  LDL.LU R17, [R1+0xa24] ;  /* 0x000a240001117983 */ /* 0x000f240000300800 */
[----:B------:R-:W4:Y:S02]  /*87030*/  LDL.LU R18, [R1+0xa28] ;  /* 0x000a280001127983 */ /* 0x000f240000300800 */
[----:B------:R-:W4:Y:S01]  /*87040*/  LDL.LU R19, [R1+0xa2c] ;  /* 0x000a2c0001137983 */ /* 0x000f220000300800 */
        /* <DEDUP_REMOVED lines=130> */
[----:B------:R-:W2:Y:S02]  /*87870*/  LDL.LU.64 R6, [R1+0x8840] ;  /* 0x0088400001067983 */ /* 0x000ea40000300a00 */
[----:B------:R-:W2:Y:S11]  /*87880*/  LDL.LU.64 R4, [R1+0x8838] ;  /* 0x0088380001047983 */ /* 0x000eb60000300a00 */
[----:B------:R-:W-:Y:S07]  /*87890*/  @!UPT UIADD3 URZ, URZ, URZ, URZ ;  /* 0x0000003f3f3ff290 */ /* 0x000fee000fffe03f */
[----:B------:R-:W-:Y:S01]  /*878a0*/  STL.64 [R1+0xd90], R20 ;  /* 0x000d901401007387 */ /* 0x000fe20000100a00 */
[----:B------:R0:W-:Y:S03]  /*878b0*/  STL.64 [R1+0xd98], R22 ;  /* 0x000d981601007387 */ /* 0x0001e60000100a00 */
[----:B0-----:R-:W2:Y:S01]  /*878c0*/  LDL.LU.64 R22, [R1+0x8830] ;  /* 0x0088300001167983 */ /* 0x001ea20000300a00 */
[----:B------:R-:W2:Y:S02]  /*878d0*/  LDL.LU.64 R20, [R1+0x8828] ;  /* 0x0088280001147983 */ /* 0x000ea40000300a00 */
[C---:B--2---:R-:W-:Y:S11]  /*878e0*/  HMMA.16816.F32.BF16 R4, R20.reuse, R14, R4 ;  /* 0x0000000e1404723c */ /* 0x044ff60000041804 */
[----:B------:R-:W-:Y:S11]  /*878f0*/  @!UPT UIADD3 URZ, URZ, URZ, URZ ;  /* 0x0000003f3f3ff290 */ /* 0x000ff6000fffe03f */
[----:B------:R-:W-:Y:S01]  /*87900*/  @!UPT UIADD3 URZ, URZ, URZ, URZ ;  /* 0x0000003f3f3ff290 */ /* 0x000fe2000fffe03f */
[----:B------:R0:W-:Y:S01]  /*87910*/  STL.64 [R1+0xd80], R4 ;  /* 0x000d800401007387 */ /* 0x0001e20000100a00 */
[----:B------:R-:W-:Y:S02]  /*87920*/  STL.64 [R1+0xd88], R6 ;  /* 0x000d880601007387 */ /* 0x000fe40000100a00 */
[----:B0-----:R-:W-:Y:S02]  /*87930*/  IMAD.MOV.U32 R5, RZ, RZ, R14 ;  /* 0x000000ffff057224 */ /* 0x001fe400078e000e */
[----:B------:R-:W-:Y:S02]  /*87940*/  IMAD.MOV.U32 R4, RZ, RZ, R15 ;  /* 0x000000ffff047224 */ /* 0x000fe400078e000f */
[----:B------:R-:W2:Y:S01]  /*87950*/  LDL.LU R15, [R1+0x8820] ;  /* 0x00882000010f7983 */ /* 0x000ea20000300800 */
[----:B------:R-:W4:Y:S02]  /*87960*/  LDL.LU.64 R12, [R1+0x8818] ;  /* 0x00881800010c7983 */ /* 0x000f240000300a00 */
        /* <DEDUP_REMOVED lines=11> */
[----:B---3--:R-:W-:Y:S01]  /*87a20*/  HMMA.16816.F32.BF16 R24, R20, R10, R24 ;  /* 0x0000000a1418723c */ /* 0x008fe20000041818 */
[----:B--2---:R-:W-:Y:S01]  /*87a30*/  STL.64 [R1+0x8808], R6 ;  /* 0x0088080601007387 */ /* 0x004fe20000100a00 */
[----:B------:R0:W-:Y:S03]  /*87a40*/  STL.64 [R1+0x8800], R4 ;  /* 0x0088000401007387 */ /* 0x0001e60000100a00 */
[----:B0-----:R-:W2:Y:S01]  /*87a50*/  LDL.LU R4, [R1+0x910] ;  /* 0x0009100001047983 */ /* 0x001ea20000300800 */
[----:B------:R-:W2:Y:S02]  /*87a60*/  LDL.LU R5, [R1+0x914] ;  /* 0x0009140001057983 */ /* 0x000ea40000300800 */
[----:B------:R-:W2:Y:S02]  /*87a70*/  LDL.LU R6, [R1+0x918] ;  /* 0x0009180001067983 */ /* 0x000ea40000300800 */
[----:B------:R-:W2:Y:S02]  /*87a80*/  LDL.LU R7, [R1+0x91c] ;  /* 0x00091c0001077983 */ /* 0x000ea40000300800 */
[----:B------:R-:W-:-:S11]  /*87a90*/  IMAD.MOV.U32 R14, RZ, RZ, R10 ;  /* 0x000000ffff0e7224 */ /* 0x000fd600078e000a */
[----:B------:R-:W-:Y:S01]  /*87aa0*/  STL.64 [R1+0xd70], R24 ;  /* 0x000d701801007387 */ /* 0x000fe20000100a00 */
[----:B------:R0:W-:Y:S02]  /*87ab0*/  STL.64 [R1+0xd78], R26 ;  /* 0x000d781a01007387 */ /* 0x0001e40000100a00 */
[----:B------:R-:W-:Y:S02]  /*87ac0*/  IMAD.MOV.U32 R10, RZ, RZ, R19 ;  /* 0x000000ffff0a7224 */ /* 0x000fe400078e0013 */
[----:B------:R-:W-:Y:S01]  /*87ad0*/  IMAD.MOV.U32 R9, RZ, RZ, R18 ;  /* 0x000000ffff097224 */ /* 0x000fe200078e0012 */
[----:B0-----:R-:W3:Y:S01]  /*87ae0*/  LDL.LU.64 R26, [R1+0x798] ;  /* 0x00079800011a7983 */ /* 0x001ee20000300a00 */
[----:B------:R-:W-:Y:S02]  /*87af0*/  STL [R1+0x8720], R11 ;  /* 0x0087200b01007387 */ /* 0x000fe40000100800 */
[----:B------:R-:W-:Y:S02]  /*87b00*/  STL [R1+0x871c], R14 ;  /* 0x00871c0e01007387 */ /* 0x000fe40000100800 */
[----:B------:R-:W-:Y:S01]  /*87b10*/  STL [R1+0x87e8], R15 ;  /* 0x0087e80f01007387 */ /* 0x000fe20000100800 */
[----:B----4-:R0:W-:Y:S04]  /*87b20*/  STL.64 [R1+0x87e0], R12 ;  /* 0x0087e00c01007387 */ /* 0x0101e80000100a00 */
[----:B0-----:R-:W3:Y:S01]  /*87b30*/  LDL.LU R12, [R1+0x8e0] ;  /* 0x0008e000010c7983 */ /* 0x001ee20000300800 */
[----:B------:R-:W3:Y:S02]  /*87b40*/  LDL.LU R13, [R1+0x8e4] ;  /* 0x0008e400010d7983 */ /* 0x000ee40000300800 */
[----:B------:R-:W3:Y:S02]  /*87b50*/  LDL.LU R14, [R1+0x8e8] ;  /* 0x0008e800010e7983 */ /* 0x000ee40000300800 */
[----:B------:R-:W3:Y:S01]  /*87b60*/  LDL.LU R15, [R1+0x8ec] ;  /* 0x0008ec00010f7983 */ /* 0x000ee20000300800 */
[----:B------:R-:W4:Y:S01]  /*87b70*/  LDL.LU.64 R16, [R1+0x8810] ;  /* 0x0088100001107983 */ /* 0x000f220000300a00 */
[C---:B--2---:R-:W-:Y:S11]  /*87b80*/  HMMA.16816.F32.BF16 R4, R20.reuse, R18, R4 ;  /* 0x000000121404723c */ /* 0x044ff60000041804 */
[----:B------:R-:W-:Y:S11]  /*87b90*/  @!UPT UIADD3 URZ, URZ, URZ, URZ ;  /* 0x0000003f3f3ff290 */ /* 0x000ff6000fffe03f */
[----:B------:R-:W-:Y:S01]  /*87ba0*/  @!UPT UIADD3 URZ, URZ, URZ, URZ ;  /* 0x0000003f3f3ff290 */ /* 0x000fe2000fffe03f */
[----:B------:R0:W-:Y:S01]  /*87bb0*/  STL.64 [R1+0xd60], R4 ;  /* 0x000d600401007387 */ /* 0x0001e20000100a00 */
[----:B------:R-:W-:Y:S02]  /*87bc0*/  IMAD.MOV.U32 R19, RZ, RZ, R6 ;  /* 0x000000ffff137224 */ /* 0x000fe400078e0006 */
[----:B------:R-:W-:Y:S02]  /*87bd0*/  IMAD.MOV.U32 R18, RZ, RZ, R7 ;  /* 0x000000ffff127224 */ /* 0x000fe400078e0007 */
[----:B------:R-:W2:Y:S04]  /*87be0*/  LDL.LU.64 R6, [R1+0x8808] ;  /* 0x0088080001067983 */ /* 0x000ea80000300a00 */
[----:B0-----:R-:W2:Y:S01]  /*87bf0*/  LDL.LU.64 R4, [R1+0x8800] ;  /* 0x0088000001047983 */ /* 0x001ea20000300a00 */
[----:B------:R0:W-:Y:S02]  /*87c00*/  STL [R1+0x8728], R10 ;  /* 0x0087280a01007387 */ /* 0x0001e40000100800 */
[----:B------:R-:W-:Y:S01]  /*87c10*/  STL [R1+0x8724], R9 ;  /* 0x0087240901007387 */ /* 0x000fe20000100800 */
[----:B0-----:R-:W2:Y:S01]  /*87c20*/  LDL.LU.64 R10, [R1+0x7b8] ;  /* 0x0007b800010a7983 */ /* 0x001ea20000300a00 */
[----:B------:R-:W-:Y:S02]  /*87c30*/  STL [R1+0x8484], R18 ;  /* 0x0084841201007387 */ /* 0x000fe40000100800 */
[----:B------:R0:W-:Y:S02]  /*87c40*/  STL [R1+0x8480], R19 ;  /* 0x0084801301007387 */ /* 0x0001e40000100800 */
[----:B0-----:R-:W3:Y:S01]  /*87c50*/  LDL.LU.64 R18, [R1+0x7a8] ;  /* 0x0007a80001127983 */ /* 0x001ee20000300a00 */
[----:B--2---:R-:W-:Y:S11]  /*87c60*/  HMMA.16816.F32.BF16 R4, R20, R10, R4 ;  /* 0x0000000a1404723c */ /* 0x004ff60000041804 */
[----:B------:R-:W-:Y:S11]  /*87c70*/  @!UPT UIADD3 URZ, URZ, URZ, URZ ;  /* 0x0000003f3f3ff290 */ /* 0x000ff6000fffe03f */
[----:B------:R-:W-:Y:S01]  /*87c80*/  @!UPT UIADD3 URZ, URZ, URZ, URZ ;  /* 0x0000003f3f3ff290 */ /* 0x000fe2000fffe03f */
[----:B------:R-:W-:Y:S01]  /*87c90*/  STL.64 [R1+0xd50], R4 ;  /* 0x000d500401007387 */ /* 0x000fe20000100a00 */
[----:B------:R0:W-:Y:S03]  /*87ca0*/  STL.64 [R1+0xd58], R6 ;  /* 0x000d580601007387 */ /* 0x0001e60000100a00 */
[----:B0-----:R-:W3:Y:S01]  /*87cb0*/  LDL.LU.64 R6, [R1+0x87f8] ;  /* 0x0087f80001067983 */ /* 0x001ee20000300a00 */
[----:B------:R-:W3:Y:S02]  /*87cc0*/  LDL.LU.64 R4, [R1+0x87f0] ;  /* 0x0087f00001047983 */ /* 0x000ee40000300a00 */
[----:B------:R-:W-:Y:S02]  /*87cd0*/  IMAD.MOV.U32 R8, RZ, RZ, R11 ;  /* 0x000000ffff087224 */ /* 0x000fe400078e000b */
[----:B------:R-:W-:Y:S02]  /*87ce0*/  IMAD.MOV.U32 R29, RZ, RZ, R10 ;  /* 0x000000ffff1d7224 */ /* 0x000fe400078e000a */
[----:B----4-:R-:W-:Y:S01]  /*87cf0*/  IMAD.MOV.U32 R10, RZ, RZ, R17 ;  /* 0x000000ffff0a7224 */ /* 0x010fe200078e0011 */
[----:B------:R0:W-:Y:S01]  /*87d00*/  STL [R1+0x8730], R8 ;  /* 0x0087300801007387 */ /* 0x0001e20000100800 */
[----:B------:R-:W-:-:S03]  /*87d10*/  IMAD.MOV.U32 R11, RZ, RZ, R16 ;  /* 0x000000ffff0b7224 */ /* 0x000fc600078e0010 */
[----:B0-----:R-:W2:Y:S01]  /*87d20*/  LDL.LU R8, [R1+0x8d0] ;  /* 0x0008d00001087983 */ /* 0x001ea20000300800 */
[----:B------:R-:W2:Y:S02]  /*87d30*/  LDL.LU R9, [R1+0x8d4] ;  /* 0x0008d40001097983 */ /* 0x000ea40000300800 */
[----:B------:R-:W-:Y:S01]  /*87d40*/  STL [R1+0x872c], R29 ;  /* 0x00872c1d01007387 */ /* 0x000fe20000100800 */
[C---:B---3--:R-:W-:Y:S11]  /*87d50*/  HMMA.16816.F32.BF16 R4, R20.reuse, R18, R4 ;  /* 0x000000121404723c */ /* 0x048ff60000041804 */
[----:B------:R-:W-:Y:S11]  /*87d60*/  @!UPT UIADD3 URZ, URZ, URZ, URZ ;  /* 0x0000003f3f3ff290 */ /* 0x000ff6000fffe03f */
[----:B------:R-:W-:Y:S01]  /*87d70*/  @!UPT UIADD3 URZ, URZ, URZ, URZ ;  /* 0x0000003f3f3ff290 */ /* 0x000fe2000fffe03f */
[----:B------:R0:W-:Y:S01]  /*87d80*/  STL.64 [R1+0xd20], R4 ;  /* 0x000d200401007387 */ /* 0x0001e20000100a00 */
[----:B------:R-:W-:Y:S02]  /*87d90*/  IMAD.MOV.U32 R16, RZ, RZ, R6 ;  /* 0x000000ffff107224 */ /* 0x000fe400078e0006 */
[----:B------:R-:W-:Y:S02]  /*87da0*/  IMAD.MOV.U32 R17, RZ, RZ, R7 ;  /* 0x000000ffff117224 */ /* 0x000fe400078e0007 */
[----:B------:R-:W3:Y:S01]  /*87db0*/  LDL.LU.64 R6, [R1+0x768] ;  /* 0x0007680001067983 */ /* 0x000ee20000300a00 */
[----:B------:R-:W-:Y:S01]  /*87dc0*/  HMMA.16816.F32.BF16 R12, R20, R26, R12 ;  /* 0x0000001a140c723c */ /* 0x000fe2000004180c */
[----:B------:R-:W-:Y:S02]  /*87dd0*/  IMAD.MOV.U32 R0, RZ, RZ, R19 ;  /* 0x000000ffff007224 */ /* 0x000fe400078e0013 */
[----:B------:R-:W-:Y:S02]  /*87de0*/  IMAD.MOV.U32 R2, RZ, RZ, R18 ;  /* 0x000000ffff027224 */ /* 0x000fe400078e0012 */
[----:B------:R-:W-:-:S02]  /*87df0*/  IMAD.MOV.U32 R28, RZ, RZ, R26 ;  /* 0x000000ffff1c7224 */ /* 0x000fc400078e001a */
[----:B------:R-:W-:Y:S01]  /*87e00*/  IMAD.MOV.U32 R3, RZ, RZ, R27 ;  /* 0x000000ffff037224 */ /* 0x000fe200078e001b */
[----:B---3--:R1:W-:Y:S01]  /*87e10*/  STL.64 [R1+0x87c8], R6 ;  /* 0x0087c80601007387 */ /* 0x0083e20000100a00 */
[----:B0-----:R-:W3:Y:S02]  /*87e20*/  LDL.LU R4, [R1+0x8c0] ;  /* 0x0008c00001047983 */ /* 0x001ee40000300800 */
[----:B------:R-:W3:Y:S01]  /*87e30*/  LDL.LU R5, [R1+0x8c4] ;  /* 0x0008c40001057983 */ /* 0x000ee20000300800 */
[----:B-1----:R-:W3:Y:S01]  /*87e40*/  LDL.LU R6, [R1+0x8c8] ;  /* 0x0008c80001067983 */ /* 0x002ee20000300800 */
[----:B------:R-:W3:Y:S02]  /*87e50*/  LDL.LU R7, [R1+0x8cc] ;  /* 0x0008cc0001077983 */ /* 0x000ee40000300800 */
[----:B------:R-:W-:Y:S02]  /*87e60*/  STL [R1+0x8738], R0 ;  /* 0x0087380001007387 */ /* 0x000fe40000100800 */
[----:B------:R-:W-:Y:S01]  /*87e70*/  STL [R1+0x8734], R2 ;  /* 0x0087340201007387 */ /* 0x000fe20000100800 */
[----:B------:R-:W-:Y:S01]  /*87e80*/  STL [R1+0x7574], R17 ;  /* 0x0075741101007387 */ /* 0x000fe20000100800 */
[----:B------:R-:W-:Y:S02]  /*87e90*/  STL [R1+0x7570], R16 ;  /* 0x0075701001007387 */ /* 0x000fe40000100800 */
[----:B------:R-:W3:Y:S02]  /*87ea0*/  LDL.LU.64 R18, [R1+0x778] ;  /* 0x0007780001127983 */ /* 0x000ee40000300a00 */
[----:B------:R-:W-:Y:S01]  /*87eb0*/  STL.64 [R1+0xd10], R12 ;  /* 0x000d100c01007387 */ /* 0x000fe20000100a00 */
[----:B------:R0:W-:Y:S04]  /*87ec0*/  STL.64 [R1+0xd18], R14 ;  /* 0x000d180e01007387 */ /* 0x0001e80000100a00 */
[----:B0-----:R-:W4:Y:S01]  /*87ed0*/  LDL.LU R15, [R1+0x87e8] ;  /* 0x0087e800010f7983 */ /* 0x001f220000300800 */
[----:B------:R-:W2:Y:S02]  /*87ee0*/  LDL.LU.64 R12, [R1+0x87e0] ;  /* 0x0087e000010c7983 */ /* 0x000ea40000300a00 */
[----:B------:R-:W2:Y:S02]  /*87ef0*/  LDL.LU.64 R26, [R1+0x87d8] ;  /* 0x0087d800011a7983 */ /* 0x000ea40000300a00 */
[----:B------:R-:W-:Y:S01]  /*87f00*/  STL [R1+0x8740], R3 ;  /* 0x0087400301007387 */ /* 0x000fe20000100800 */
[----:B------:R-:W-:Y:S01]  /*87f10*/  STL [R1+0x873c], R28 ;  /* 0x00873c1c01007387 */ /* 0x000fe20000100800 */
[C---:B--2---:R-:W-:Y:S01]  /*87f20*/  HMMA.16816.F32.BF16 R8, R20.reuse, R26, R8 ;  /* 0x0000001a1408723c */ /* 0x044fe20000041808 */
[----:B------:R-:W-:Y:S11]  /*87f30*/  IMAD.MOV.U32 R14, RZ, RZ, R27 ;  /* 0x000000ffff0e7224 */ /* 0x000ff600078e001b */
[----:B------:R-:W-:Y:S11]  /*87f40*/  @!UPT UIADD3 URZ, URZ, URZ, URZ ;  /* 0x0000003f3f3ff290 */ /* 0x000ff6000fffe03f */
[----:B------:R-:W-:Y:S01]  /*87f50*/  STL.64 [R1+0xcf0], R8 ;  /* 0x000cf00801007387 */ /* 0x000fe20000100a00 */
[----:B------:R0:W-:Y:S02]  /*87f60*/  STL.64 [R1+0xcf8], R10 ;  /* 0x000cf80a01007387 */ /* 0x0001e40000100a00 */
[----:B0-----:R-:W-:Y:S02]  /*87f70*/  IMAD.MOV.U32 R11, RZ, RZ, R26 ;  /* 0x000000ffff0b7224 */ /* 0x001fe400078e001a */
[----:B------:R-:W2:Y:S01]  /*87f80*/  LDL.LU.64 R26, [R1+0x87d0] ;  /* 0x0087d000011a7983 */ /* 0x000ea20000300a00 */
[----:B------:R-:W4:Y:S02]  /*87f90*/  LDL.LU R24, [R1+0x890] ;  /* 0x0008900001187983 */ /* 0x000f240000300800 */
[----:B------:R-:W4:Y:S01]  /*87fa0*/  LDL.LU R25, [R1+0x894] ;  /* 0x0008940001197983 */ /* 0x000f220000300800 */
[----:B---3--:R-:W-:Y:S01]  /*87fb0*/  HMMA.16816.F32.BF16 R4, R20, R18, R4 ;  /* 0x000000121404723c */ /* 0x008fe20000041804 */
[----:B------:R-:W-:-:S02]  /*87fc0*/  IMAD.MOV.U32 R9, RZ, RZ, R19 ;  /* 0x000000ffff097224 */ /* 0x000fc400078e0013 */
[----:B------:R-:W-:Y:S11]  /*87fd0*/  IMAD.MOV.U32 R10, RZ, RZ, R18 ;  /* 0x000000ffff0a7224 */ /* 0x000ff600078e0012 */
[----:B------:R-:W-:Y:S10]  /*87fe0*/  @!UPT UIADD3 URZ, URZ, URZ, URZ ;  /* 0x0000003f3f3ff290 */ /* 0x000ff4000fffe03f */
[----:B------:R-:W-:Y:S02]  /*87ff0*/  IMAD.MOV.U32 R17, RZ, RZ, R6 ;  /* 0x000000ffff117224 */ /* 0x000fe400078e0006 */
[----:B------:R-:W-:Y:S01]  /*88000*/  IMAD.MOV.U32 R16, RZ, RZ, R7 ;  /* 0x000000ffff107224 */ /* 0x000fe200078e0007 */
[----:B--2---:R-:W-:Y:S01]  /*88010*/  STL.64 [R1+0x87c0], R26 ;  /* 0x0087c01a01007387 */ /* 0x004fe20000100a00 */
[----:B----4-:R0:W-:Y:S03]  /*88020*/  STL.64 [R1+0x87b8], R24 ;  /* 0x0087b81801007387 */ /* 0x0101e60000100a00 */
[----:B0-----:R-:W2:Y:S01]  /*88030*/  LDL.LU R24, [R1+0x8a0] ;  /* 0x0008a00001187983 */ /* 0x001ea20000300800 */
[----:B------:R-:W2:Y:S02]  /*88040*/  LDL.LU R25, [R1+0x8a4] ;  /* 0x0008a40001197983 */ /* 0x000ea40000300800 */
[----:B------:R-:W2:Y:S02]  /*88050*/  LDL.LU R26, [R1+0x8a8] ;  /* 0x0008a800011a7983 */ /* 0x000ea40000300800 */
[----:B------:R-:W2:Y:S01]  /*88060*/  LDL.LU R27, [R1+0x8ac] ;  /* 0x0008ac00011b7983 */ /* 0x000ea20000300800 */
[----:B------:R-:W-:Y:S01]  /*88070*/  STL [R1+0x8748], R14 ;  /* 0x0087480e01007387 */ /* 0x000fe20000100800 */
[----:B------:R-:W-:Y:S02]  /*88080*/  STL [R1+0x8744], R11 ;  /* 0x0087440b01007387 */ /* 0x000fe40000100800 */
[----:B------:R-:W-:Y:S02]  /*88090*/  STL.64 [R1+0xcd0], R4 ;  /* 0x000cd00401007387 */ /* 0x000fe40000100a00 */
[----:B------:R-:W3:Y:S01]  /*880a0*/  LDL.LU.64 R6, [R1+0x87c8] ;  /* 0x0087c80001067983 */ /* 0x000ee20000300a00 */
[----:B------:R0:W-:Y:S01]  /*880b0*/  STL [R1+0x8750], R9 ;  /* 0x0087500901007387 */ /* 0x0001e20000100800 */
[----:B------:R1:W-:Y:S02]  /*880c0*/  STL [R1+0x874c], R10 ;  /* 0x00874c0a01007387 */ /* 0x0003e40000100800 */
[----:B------:R-:W3:Y:S01]  /*880d0*/  LDL.LU R8, [R1+0x8b0] ;  /* 0x0008b00001087983 */ /* 0x000ee20000300800 */
[----:B0-----:R-:W3:Y:S01]  /*880e0*/  LDL.LU R9, [R1+0x8b4] ;  /* 0x0008b40001097983 */ /* 0x001ee20000300800 */
[----:B-1----:R-:W3:Y:S02]  /*880f0*/  LDL.LU R10, [R1+0x8b8] ;  /* 0x0008b800010a7983 */ /* 0x002ee40000300800 */
[----:B------:R-:W3:Y:S02]  /*88100*/  LDL.LU R11, [R1+0x8bc] ;  /* 0x0008bc00010b7983 */ /* 0x000ee40000300800 */
[----:B------:R-:W-:Y:S01]  /*88110*/  STL [R1+0x757c], R16 ;  /* 0x00757c1001007387 */ /* 0x000fe20000100800 */
[----:B------:R-:W-:Y:S01]  /*88120*/  STL [R1+0x7578], R17 ;  /* 0x0075781101007387 */ /* 0x000fe20000100800 */
[----:B------:R-:W2:Y:S01]  /*88130*/  LDL.LU.64 R18, [R1+0x758] ;  /* 0x0007580001127983 */ /* 0x000ea20000300a00 */
[C---:B---3--:R-:W-:Y:S01]  /*88140*/  HMMA.16816.F32.BF16 R8, R20.reuse, R6, R8 ;  /* 0x000000061408723c */ /* 0x048fe20000041808 */
[----:B------:R-:W-:Y:S11]  /*88150*/  IMAD.MOV.U32 R29, RZ, RZ, R7 ;  /* 0x000000ffff1d7224 */ /* 0x000ff600078e0007 */
[----:B------:R-:W-:Y:S11]  /*88160*/  @!UPT UIADD3 URZ, URZ, URZ, URZ ;  /* 0x0000003f3f3ff290 */ /* 0x000ff6000fffe03f */
[----:B------:R0:W-:Y:S01]  /*88170*/  STL.64 [R1+0xca0], R8 ;  /* 0x000ca00801007387 */ /* 0x0001e20000100a00 */
[----:B------:R-:W-:Y:S02]  /*88180*/  STL.64 [R1+0xca8], R10 ;  /* 0x000ca80a01007387 */ /* 0x000fe40000100a00 */
[----:B0-----:R-:W-:Y:S02]  /*88190*/  IMAD.MOV.U32 R8, RZ, RZ, R6 ;  /* 0x000000ffff087224 */ /* 0x001fe400078e0006 */
[----:B------:R-:W3:Y:S01]  /*881a0*/  LDL.LU.64 R6, [R1+0x718] ;  /* 0x0007180001067983 */ /* 0x000ee20000300a00 */
[C---:B--2---:R-:W-:Y:S03]  /*881b0*/  HMMA.16816.F32.BF16 R24, R20.reuse, R18, R24 ;  /* 0x000000121418723c */ /* 0x044fe60000041818 */
[----:B---3--:R0:W-:Y:S04]  /*881c0*/  STL.64 [R1+0x8798], R6 ;  /* 0x0087980601007387 */ /* 0x0081e80000100a00 */
[----:B0-----:R-:W2:Y:S11]  /*881d0*/  LDL.LU.64 R6, [R1+0x728] ;  /* 0x0007280001067983 */ /* 0x001eb60000300a00 */
[----:B------:R-:W-:Y:S06]  /*881e0*/  @!UPT UIADD3 URZ, URZ, URZ, URZ ;  /* 0x0000003f3f3ff290 */ /* 0x000fec000fffe03f */
[----:B------:R-:W-:Y:S02]  /*881f0*/  IMAD.MOV.U32 R17, RZ, RZ, R27 ;  /* 0x000000ffff117224 */ /* 0x000fe400078e001b */
[----:B------:R-:W-:Y:S02]  /*88200*/  IMAD.MOV.U32 R16, RZ, RZ, R26 ;  /* 0x000000ffff107224 */ /* 0x000fe400078e001a */
[----:B------:R-:W-:Y:S02]  /*88210*/  IMAD.MOV.U32 R0, RZ, RZ, R18 ;  /* 0x000000ffff007224 */ /* 0x000fe400078e0012 */
[----:B------:R-:W-:Y:S01]  /*88220*/  IMAD.MOV.U32 R2, RZ, RZ, R19 ;  /* 0x000000ffff027224 */ /* 0x000fe200078e0013 */
[----:B--2---:R0:W-:Y:S01]  /*88230*/  STL.64 [R1+0x87a8], R6 ;  /* 0x0087a80601007387 */ /* 0x0041e20000100a00 */
[----:B------:R-:W2:Y:S02]  /*88240*/  LDL.LU R4, [R1+0x880] ;  /* 0x0008800001047983 */ /* 0x000ea40000300800 */
[----:B------:R-:W2:Y:S01]  /*88250*/  LDL.LU R5, [R1+0x884] ;  /* 0x0008840001057983 */ /* 0x000ea20000300800 */
[----:B0-----:R-:W2:Y:S01]  /*88260*/  LDL.LU R6, [R1+0x888] ;  /* 0x0008880001067983 */ /* 0x001ea20000300800 */
[----:B------:R-:W2:Y:S02]  /*88270*/  LDL.LU R7, [R1+0x88c] ;  /* 0x00088c0001077983 */ /* 0x000ea40000300800 */
[----:B------:R-:W-:Y:S02]  /*88280*/  STL [R1+0x8758], R29 ;  /* 0x0087581d01007387 */ /* 0x000fe40000100800 */
[----:B------:R-:W-:Y:S01]  /*88290*/  STL [R1+0x8754], R8 ;  /* 0x0087540801007387 */ /* 0x000fe20000100800 */
[----:B------:R-:W2:Y:S01]  /*882a0*/  LDL.LU.64 R10, [R1+0x738] ;  /* 0x00073800010a7983 */ /* 0x000ea20000300a00 */
[----:B------:R0:W-:Y:S02]  /*882b0*/  STL.64 [R1+0xc80], R24 ;  /* 0x000c801801007387 */ /* 0x0001e40000100a00 */
[----:B------:R-:W3:Y:S01]  /*882c0*/  LDL.LU.64 R26, [R1+0x87c0] ;  /* 0x0087c000011a7983 */ /* 0x000ee20000300a00 */
[----:B0-----:R-:W3:Y:S01]  /*882d0*/  LDL.LU.64 R24, [R1+0x87b8] ;  /* 0x0087b80001187983 */ /* 0x001ee20000300a00 */
[----:B------:R-:W-:Y:S02]  /*882e0*/  STL [R1+0x7584], R17 ;  /* 0x0075841101007387 */ /* 0x000fe40000100800 */
[----:B------:R-:W-:Y:S02]  /*882f0*/  STL [R1+0x7580], R16 ;  /* 0x0075801001007387 */ /* 0x000fe40000100800 */
[----:B------:R-:W3:Y:S01]  /*88300*/  LDL.LU.64 R18, [R1+0x748] ;  /* 0x0007480001127983 */ /* 0x000ee20000300a00 */
[C---:B--2---:R-:W-:Y:S08]  /*88310*/  HMMA.16816.F32.BF16 R4, R20.reuse, R10, R4 ;  /* 0x0000000a1404723c */ /* 0x044ff00000041804 */
[----:B---3--:R-:W-:Y:S01]  /*88320*/  HMMA.16816.F32.BF16 R24, R20, R18, R24 ;  /* 0x000000121418723c */ /* 0x008fe20000041818 */
[----:B------:R-:W-:Y:S11]  /*88330*/  IMAD.MOV.U32 R14, RZ, RZ, R10 ;  /* 0x000000ffff0e7224 */ /* 0x000ff600078e000a */
[----:B------:R-:W-:Y:S11]  /*88340*/  @!UPT UIADD3 URZ, URZ, URZ, URZ ;  /* 0x0000003f3f3ff290 */ /* 0x000ff6000fffe03f */
[----:B------:R0:W-:Y:S01]  /*88350*/  STL.64 [R1+0xc60], R24 ;  /* 0x000c601801007387 */ /* 0x0001e20000100a00 */
[----:B------:R1:W-:Y:S03]  /*88360*/  STL.64 [R1+0xc68], R26 ;  /* 0x000c681a01007387 */ /* 0x0003e60000100a00 */
[----:B0-----:R-:W2:Y:S01]  /*88370*/  LDL.LU.64 R24, [R1+0x87b0] ;  /* 0x0087b00001187983 */ /* 0x001ea20000300a00 */
[----:B-1----:R-:W-:Y:S02]  /*88380*/  IMAD.MOV.U32 R26, RZ, RZ, R6 ;  /* 0x000000ffff1a7224 */ /* 0x002fe400078e0006 */
[----:B------:R-:W-:Y:S02]  /*88390*/  IMAD.MOV.U32 R27, RZ, RZ, R7 ;  /* 0x000000ffff1b7224 */ /* 0x000fe400078e0007 */
[----:B------:R-:W3:Y:S01]  /*883a0*/  LDL.LU.64 R6, [R1+0x87a8] ;  /* 0x0087a80001067983 */ /* 0x000ee20000300a00 */
[----:B------:R0:W-:Y:S02]  /*883b0*/  STL [R1+0x87a0], R11 ;  /* 0x0087a00b01007387 */ /* 0x0001e40000100800 */
[----:B------:R-:W3:Y:S02]  /*883c0*/  LDL.LU R8, [R1+0x870] ;  /* 0x0008700001087983 */ /* 0x000ee40000300800 */
[----:B------:R-:W3:Y:S01]  /*883d0*/  LDL.LU R9, [R1+0x874] ;  /* 0x0008740001097983 */ /* 0x000ee20000300800 */
[----:B------:R-:W3:Y:S01]  /*883e0*/  LDL.LU R10, [R1+0x878] ;  /* 0x00087800010a7983 */ /* 0x000ee20000300800 */
[----:B------:R1:W-:Y:S02]  /*883f0*/  STL [R1+0x8780], R14 ;  /* 0x0087800e01007387 */ /* 0x0003e40000100800 */
[----:B------:R4:W-:Y:S02]  /*88400*/  STL.64 [R1+0x8778], R12 ;  /* 0x0087780c01007387 */ /* 0x0009e40000100a00 */
[----:B0-----:R-:W-:-:S02]  /*88410*/  IMAD.MOV.U32 R11, RZ, RZ, R15 ;  /* 0x000000ffff0b7224 */ /* 0x001fc400078e000f */
[----:B-1----:R-:W2:Y:S01]  /*88420*/  LDL.LU.64 R14, [R1+0x708] ;  /* 0x00070800010e7983 */ /* 0x002ea20000300a00 */
[----:B------:R-:W-:Y:S02]  /*88430*/  IMAD.MOV.U32 R17, RZ, RZ, R4 ;  /* 0x000000ffff117224 */ /* 0x000fe400078e0004 */
[----:B------:R-:W-:Y:S02]  /*88440*/  IMAD.MOV.U32 R16, RZ, RZ, R5 ;  /* 0x000000ffff107224 */ /* 0x000fe400078e0005 */
[----:B------:R-:W-:Y:S02]  /*88450*/  IMAD.MOV.U32 R3, RZ, RZ, R18 ;  /* 0x000000ffff037224 */ /* 0x000fe400078e0012 */
[----:B------:R-:W-:Y:S01]  /*88460*/  IMAD.MOV.U32 R28, RZ, RZ, R19 ;  /* 0x000000ffff1c7224 */ /* 0x000fe200078e0013 */
[----:B---3--:R-:W-:Y:S01]  /*88470*/  HMMA.16816.F32.BF16 R8, R20, R6, R8 ;  /* 0x000000061408723c */ /* 0x008fe20000041808 */
[----:B--2---:R0:W-:Y:S01]  /*88480*/  STL.64 [R1+0x8790], R14 ;  /* 0x0087900e01007387 */ /* 0x0041e20000100a00 */
[----:B----4-:R-:W2:Y:S02]  /*88490*/  LDL.LU R12, [R1+0x860] ;  /* 0x00086000010c7983 */ /* 0x010ea40000300800 */
[----:B------:R-:W2:Y:S01]  /*884a0*/  LDL.LU R13, [R1+0x864] ;  /* 0x00086400010d7983 */ /* 0x000ea20000300800 */
[----:B0-----:R-:W2:Y:S01]  /*884b0*/  LDL.LU R14, [R1+0x868] ;  /* 0x00086800010e7983 */ /* 0x001ea20000300800 */
[----:B------:R-:W2:Y:S02]  /*884c0*/  LDL.LU R15, [R1+0x86c] ;  /* 0x00086c00010f7983 */ /* 0x000ea40000300800 */
[----:B------:R0:W-:Y:S02]  /*884d0*/  STL.64 [R1+0x8760], R26 ;  /* 0x0087601a01007387 */ /* 0x0001e40000100a00 */
[----:B0-----:R-:W3:Y:S01]  /*884e0*/  LDL.LU.64 R26, [R1+0x6f8] ;  /* 0x0006f800011a7983 */ /* 0x001ee20000300a00 */
[----:B------:R0:W-:Y:S03]  /*884f0*/  STL.64 [R1+0x75a0], R16 ;  /* 0x0075a01001007387 */ /* 0x0001e60000100a00 */
[----:B0-----:R-:W4:Y:S01]  /*88500*/  LDL.LU R16, [R1+0x850] ;  /* 0x0008500001107983 */ /* 0x001f220000300800 */
[----:B------:R-:W4:Y:S02]  /*88510*/  LDL.LU R17, [R1+0x854] ;  /* 0x0008540001117983 */ /* 0x000f240000300800 */
[----:B------:R-:W4:Y:S02]  /*88520*/  LDL.LU R18, [R1+0x858] ;  /* 0x0008580001127983 */ /* 0x000f240000300800 */
[----:B------:R-:W4:Y:S04]  /*88530*/  LDL.LU R19, [R1+0x85c] ;  /* 0x00085c0001137983 */ /* 0x000f280000300800 */
[----:B------:R0:W-:Y:S01]  /*88540*/  STL.64 [R1+0xc30], R8 ;  /* 0x000c300801007387 */ /* 0x0001e20000100a00 */
[----:B------:R1:W-:Y:S02]  /*88550*/  STL.64 [R1+0xc38], R10 ;  /* 0x000c380a01007387 */ /* 0x0003e40000100a00 */
[----:B0-----:R-:W-:Y:S01]  /*88560*/  IMAD.MOV.U32 R9, RZ, RZ, R6 ;  /* 0x000000ffff097224 */ /* 0x001fe200078e0006 */
[----:B-1----:R-:W2:Y:S01]  /*88570*/  LDL.LU R11, [R1+0x87a0] ;  /* 0x0087a000010b7983 */ /* 0x002ea20000300800 */
[----:B------:R-:W-:-:S02]  /*88580*/  IMAD.MOV.U32 R10, RZ, RZ, R7 ;  /* 0x000000ffff0a7224 */ /* 0x000fc400078e0007 */
[----:B------:R-:W2:Y:S02]  /*88590*/  LDL.LU.64 R6, [R1+0x8798] ;  /* 0x0087980001067983 */ /* 0x000ea40000300a00 */
[----:B--2---:R-:W-:Y:S11]  /*885a0*/  HMMA.16816.F32.BF16 R12, R20, R6, R12 ;  /* 0x00000006140c723c */ /* 0x004ff6000004180c */
[----:B------:R-:W-:Y:S11]  /*885b0*/  @!UPT UIADD3 URZ, URZ, URZ, URZ ;  /* 0x0000003f3f3ff290 */ /* 0x000ff6000fffe03f */
[----:B------:R-:W-:Y:S01]  /*885c0*/  @!UPT UIADD3 URZ, URZ, URZ, URZ ;  /* 0x0000003f3f3ff290 */ /* 0x000fe2000fffe03f */
[----:B------:R-:W-:Y:S01]  /*885d0*/  STL.64 [R1+0xc10], R12 ;  /* 0x000c100c01007387 */ /* 0x000fe20000100a00 */
[----:B------:R0:W-:Y:S03]  /*885e0*/  STL.64 [R1+0xc18], R14 ;  /* 0x000c180e01007387 */ /* 0x0001e60000100a00 */
[----:B0-----:R-:W4:Y:S01]  /*885f0*/  LDL.LU.64 R14, [R1+0x8790] ;  /* 0x00879000010e7983 */ /* 0x001f220000300a00 */
[----:B------:R-:W-:Y:S02]  /*88600*/  IMAD.MOV.U32 R8, RZ, RZ, R7 ;  /* 0x000000ffff087224 */ /* 0x000fe400078e0007 */
[----:B------:R-:W2:Y:S02]  /*88610*/  LDL.LU.64 R4, [R1+0x8788] ;  /* 0x0087880001047983 */ /* 0x000ea40000300a00 */
[----:B------:R-:W-:Y:S01]  /*88620*/  STL.64 [R1+0x8770], R10 ;  /* 0x0087700a01007387 */ /* 0x000fe20000100a00 */
[----:B------:R0:W-:Y:S01]  /*88630*/  STL.64 [R1+0x8768], R8 ;  /* 0x0087680801007387 */ /* 0x0001e20000100a00 */
[----:B------:R-:W-:-:S03]  /*88640*/  IMAD.MOV.U32 R29, RZ, RZ, R6 ;  /* 0x000000ffff1d7224 */ /* 0x000fc600078e0006 */
[----:B0-----:R-:W3:Y:S01]  /*88650*/  LDL.LU R8, [R1+0x840] ;  /* 0x0008400001087983 */ /* 0x001ee20000300800 */
[----:B------:R-:W3:Y:S01]  /*88660*/  LDL.LU R9, [R1+0x844] ;  /* 0x0008440001097983 */ /* 0x000ee20000300800 */
[----:B----4-:R-:W-:Y:S01]  /*88670*/  HMMA.16816.F32.BF16 R16, R20, R14, R16 ;  /* 0x0000000e1410723c */ /* 0x010fe20000041810 */
[----:B------:R-:W-:Y:S02]  /*88680*/  IMAD.MOV.U32 R6, RZ, RZ, R14 ;  /* 0x000000ffff067224 */ /* 0x000fe400078e000e */
[----:B------:R-:W4:Y:S01]  /*88690*/  LDL.LU R14, [R1+0x8780] ;  /* 0x00878000010e7983 */ /* 0x000f220000300800 */
[----:B------:R-:W2:Y:S11]  /*886a0*/  LDL.LU.64 R12, [R1+0x8778] ;  /* 0x00877800010c7983 */ /* 0x000eb60000300a00 */
[----:B------:R-:W-:Y:S08]  /*886b0*/  @!UPT UIADD3 URZ, URZ, URZ, URZ ;  /* 0x0000003f3f3ff290 */ /* 0x000ff0000fffe03f */
[----:B------:R0:W-:Y:S01]  /*886c0*/  STL.64 [R1+0xc00], R16 ;  /* 0x000c001001007387 */ /* 0x0001e20000100a00 */
[----:B------:R-:W-:Y:S03]  /*886d0*/  STL [R1+0xc08], R18 ;  /* 0x000c081201007387 */ /* 0x000fe60000100800 */
[----:B0-----:R-:W2:Y:S04]  /*886e0*/  LDL R16, [R1+0x190] ;  /* 0x0001900001107983 */ /* 0x001ea80000100800 */
[----:B------:R-:W2:Y:S01]  /*886f0*/  LDL R17, [R1+0x194] ;  /* 0x0001940001117983 */ /* 0x000ea20000100800 */
[----:B------:R-:W-:Y:S02]  /*88700*/  IMAD.MOV.U32 R10, RZ, RZ, R25 ;  /* 0x000000ffff0a7224 */ /* 0x000fe400078e0019 */
[----:B------:R-:W-:-:S07]  /*88710*/  IMAD.MOV.U32 R11, RZ, RZ, R24 ;  /* 0x000000ffff0b7224 */ /* 0x000fce00078e0018 */
[----:B---3--:R-:W-:Y:S01]  /*88720*/  HMMA.16816.F32.BF16 R20, R20, R26, R8 ;  /* 0x0000001a1414723c */ /* 0x008fe20000041808 */
[----:B------:R-:W-:Y:S02]  /*88730*/  IMAD.MOV.U32 R7, RZ, RZ, R15 ;  /* 0x000000ffff077224 */ /* 0x000fe400078e000f */
[----:B------:R-:W-:Y:S11]  /*88740*/  IMAD.MOV.U32 R15, RZ, RZ, R19 ;  /* 0x000000ffff0f7224 */ /* 0x000ff600078e0013 */
[----:B------:R-:W-:Y:S10]  /*88750*/  @!UPT UIADD3 URZ, URZ, URZ, URZ ;  /* 0x0000003f3f3ff290 */ /* 0x000ff4000fffe03f */
[----:B------:R-:W-:Y:S02]  /*88760*/  IMAD.MOV.U32 R25, RZ, RZ, R22 ;  /* 0x000000ffff197224 */ /* 0x000fe400078e0016 */
[----:B------:R-:W-:Y:S01]  /*88770*/  IMAD.MOV.U32 R24, RZ, RZ, R23 ;  /* 0x000000ffff187224 */ /* 0x000fe200078e0017 */
[----:B--2---:R0:W-:Y:S04]  /*88780*/  STL.64 [R1+0x8598], R16 ;  /* 0x0085981001007387 */ /* 0x0041e80000100a00 */
[----:B0-----:R-:W2:Y:S01]  /*88790*/  LDL.LU R16, [R1+0x1e0] ;  /* 0x0001e00001107983 */ /* 0x001ea20000300800 */
[----:B------:R-:W2:Y:S02]  /*887a0*/  LDL.LU R17, [R1+0x1e4] ;  /* 0x0001e40001117983 */ /* 0x000ea40000300800 */
[----:B------:R-:W2:Y:S02]  /*887b0*/  LDL.LU R18, [R1+0x1e8] ;  /* 0x0001e80001127983 */ /* 0x000ea40000300800 */
[----:B------:R-:W2:Y:S01]  /*887c0*/  LDL.LU R19, [R1+0x1ec] ;  /* 0x0001ec0001137983 */ /* 0x000ea20000300800 */
[----:B------:R-:W-:Y:S01]  /*887d0*/  STL [R1+0x74c8], R15 ;  /* 0x0074c80f01007387 */ /* 0x000fe20000100800 */
[----:B------:R0:W-:Y:S02]  /*887e0*/  STL.64 [R1+0x86e8], R12 ;  /* 0x0086e80c01007387 */ /* 0x0001e40000100a00 */
[----:B------:R-:W3:Y:S02]  /*887f0*/  LDL.LU.64 R10, [R1+0x8770] ;  /* 0x00877000010a7983 */ /* 0x000ee40000300a00 */
[----:B------:R-:W2:Y:S02]  /*88800*/  LDL.LU.64 R8, [R1+0x8768] ;  /* 0x0087680001087983 */ /* 0x000ea40000300a00 */
[----:B0-----:R-:W-:-:S02]  /*88810*/  IMAD.MOV.U32 R13, RZ, RZ, R26 ;  /* 0x000000ffff0d7224 */ /* 0x001fc400078e001a */
[----:B------:R-:W-:Y:S02]  /*88820*/  IMAD.MOV.U32 R12, RZ, RZ, R27 ;  /* 0x000000ffff0c7224 */ /* 0x000fe400078e001b */
[----:B------:R-:W2:Y:S01]  /*88830*/  LDL.LU.64 R26, [R1+0x8760] ;  /* 0x00876000011a7983 */ /* 0x000ea20000300a00 */
[----:B------:R0:W-:Y:S03]  /*88840*/  STL.64 [R1+0xba0], R20 ;  /* 0x000ba01401007387 */ /* 0x0001e60000100a00 */
[----:B0-----:R-:W2:Y:S01]  /*88850*/  LDL.LU.64 R20, [R1+0x6d0] ;  /* 0x0006d00001147983 */ /* 0x001ea20000300a00 */
[----:B------:R-:W2:Y:S03]  /*88860*/  LDL.LU.64 R22, [R1+0x6d8] ;  /* 0x0006d80001167983 */ /* 0x000ea60000300a00 */
[----:B--2---:R-:W-:Y:S01]  /*88870*/  STL.64 [R1+0x85a8], R22 ;  /* 0x0085a81601007387 */ /* 0x004fe20000100a00 */
[----:B------:R-:W-:Y:S02]  /*88880*/  STL.64 [R1+0x85a0], R20 ;  /* 0x0085a01401007387 */ /* 0x000fe40000100a00 */
[----:B------:R-:W-:Y:S02]  /*88890*/  STL [R1+0x74c4], R24 ;  /* 0x0074c41801007387 */ /* 0x000fe40000100800 */
[----:B------:R0:W-:Y:S01]  /*888a0*/  STL [R1+0x74c0], R25 ;  /* 0x0074c01901007387 */ /* 0x0001e20000100800 */
[----:B------:R-:W-:Y:S04]  /*888b0*/  STL.64 [R1+0x7588], R26 ;  /* 0x0075881a01007387 */ /* 0x000fe80000100a00 */
[----:B0-----:R-:W2:Y:S01]  /*888c0*/  LDL.LU.64 R24, [R1+0x170] ;  /* 0x0001700001187983 */ /* 0x001ea20000300a00 */
[----:B------:R-:W-:-:S02]  /*888d0*/  IMAD.MOV.U32 R22, RZ, RZ, R5 ;  /* 0x000000ffff167224 */ /* 0x000fc400078e0005 */
[----:B------:R-:W-:Y:S01]  /*888e0*/  IMAD.MOV.U32 R23, RZ, RZ, R4 ;  /* 0x000000ffff177224 */ /* 0x000fe200078e0004 */
[----:B--2---:R0:W-:Y:S04]  /*888f0*/  STL.64 [R1+0x85b0], R24 ;  /* 0x0085b01801007387 */ /* 0x0041e80000100a00 */
[----:B0-----:R-:W2:Y:S01]  /*88900*/  LDL.LU R24, [R1+0x830] ;  /* 0x0008300001187983 */ /* 0x001ea20000300800 */
[----:B------:R-:W2:Y:S02]  /*88910*/  LDL.LU R25, [R1+0x834] ;  /* 0x0008340001197983 */ /* 0x000ea40000300800 */
[----:B------:R-:W2:Y:S02]  /*88920*/  LDL.LU R26, [R1+0x838] ;  /* 0x00083800011a7983 */ /* 0x000ea40000300800 */
[----:B------:R-:W2:Y:S01]  /*88930*/  LDL.LU R27, [R1+0x83c] ;  /* 0x00083c00011b7983 */ /* 0x000ea20000300800 */
[----:B------:R-:W3:Y:S01]  /*88940*/  LDL R4, [R1+0x180] ;  /* 0x0001800001047983 */ /* 0x000ee20000100800 */
[----:B--2---:R-:W-:Y:S11]  /*88950*/  HMMA.16816.F32.BF16 R20, R16, R22, R24 ;  /* 0x000000161014723c */ /* 0x004ff60000041818 */
[----:B------:R-:W-:Y:S11]  /*88960*/  @!UPT UIADD3 URZ, URZ, URZ, URZ ;  /* 0x0000003f3f3ff290 */ /* 0x000ff6000fffe03f */
[----:B------:R-:W-:Y:S01]  /*88970*/  @!UPT UIADD3 URZ, URZ, URZ, URZ ;  /* 0x0000003f3f3ff290 */ /* 0x000fe2000fffe03f */
[----:B------:R-:W-:Y:S01]  /*88980*/  STL.64 [R1+0xb90], R20 ;  /* 0x000b901401007387 */ /* 0x000fe20000100a00 */
[----:B------:R0:W-:Y:S02]  /*88990*/  STL.64 [R1+0xb98], R22 ;  /* 0x000b981601007387 */ /* 0x0001e40000100a00 */
[----:B------:R-:W3:Y:S02]  /*889a0*/  LDL R5, [R1+0x184] ;  /* 0x0001840001057983 */ /* 0x000ee40000100800 */
[----:B0-----:R-:W-:Y:S02]  /*889b0*/  IMAD.MOV.U32 R22, RZ, RZ, R13 ;  /* 0x000000ffff167224 */ /* 0x001fe400078e000d */
[----:B------:R-:W-:Y:S01]  /*889c0*/  IMAD.MOV.U32 R23, RZ, RZ, R12 ;  /* 0x000000ffff177224 */ /* 0x000fe200078e000c */
[----:B---3--:R-:W-:Y:S04]  /*889d0*/  STL.64 [R1+0x85b8], R4 ;  /* 0x0085b80401007387 */ /* 0x008fe80000100a00 */
[----:B------:R0:W-:Y:S02]  /*889e0*/  STL.64 [R1+0x85c0], R22 ;  /* 0x0085c01601007387 */ /* 0x0001e40000100a00 */
[----:B------:R-:W2:Y:S02]  /*889f0*/  LDL.LU R24, [R1+0x1f0] ;  /* 0x0001f00001187983 */ /* 0x000ea40000300800 */
[----:B------:R-:W2:Y:S01]  /*88a00*/  LDL.LU R25, [R1+0x1f4] ;  /* 0x0001f40001197983 */ /* 0x000ea20000300800 */
[----:B------:R-:W3:Y:S01]  /*88a10*/  LDL.LU R26, [R1+0x1f8] ;  /* 0x0001f800011a7983 */ /* 0x000ee20000300800 */
[----:B------:R-:W3:Y:S03]  /*88a20*/  LDL.LU R27, [R1+0x1fc] ;  /* 0x0001fc00011b7983 */ /* 0x000ee60000300800 */
[----:B---3--:R1:W-:Y:S01]  /*88a30*/  STL.64 [R1+0x85d0], R26 ;  /* 0x0085d01a01007387 */ /* 0x0083e20000100a00 */
[----:B--2---:R-:W-:Y:S02]  /*88a40*/  STL.64 [R1+0x85c8], R24 ;  /* 0x0085c81801007387 */ /* 0x004fe40000100a00 */
[----:B------:R-:W-:Y:S02]  /*88a50*/  STL.64 [R1+0x85d8], R6 ;  /* 0x0085d80601007387 */ /* 0x000fe40000100a00 */
[----:B------:R-:W2:Y:S01]  /*88a60*/  LDL.LU R20, [R1+0xc90] ;  /* 0x000c900001147983 */ /* 0x000ea20000300800 */
[----:B------:R-:W2:Y:S01]  /*88a70*/  LDL.LU R21, [R1+0xc94] ;  /* 0x000c940001157983 */ /* 0x000ea20000300800 */
[----:B0-----:R-:W3:Y:S02]  /*88a80*/  LDL.LU R22, [R1+0xc98] ;  /* 0x000c980001167983 */ /* 0x001ee40000300800 */
[----:B------:R-:W3:Y:S02]  /*88a90*/  LDL.LU R23, [R1+0xc9c] ;  /* 0x000c9c0001177983 */ /* 0x000ee40000300800 */
[----:B-1----:R-:W-:-:S02]  /*88aa0*/  IMAD.MOV.U32 R26, RZ, RZ, R29 ;  /* 0x000000ffff1a7224 */ /* 0x002fc400078e001d */
[----:B------:R-:W-:Y:S01]  /*88ab0*/  IMAD.MOV.U32 R27, RZ, RZ, R8 ;  /* 0x000000ffff1b7224 */ /* 0x000fe200078e0008 */
[----:B---3--:R0:W-:Y:S01]  /*88ac0*/  STL.64 [R1+0x85e8], R22 ;  /* 0x0085e81601007387 */ /* 0x0081e20000100a00 */
[----:B--2---:R-:W-:Y:S02]  /*88ad0*/  STL.64 [R1+0x85e0], R20 ;  /* 0x0085e01401007387 */ /* 0x004fe40000100a00 */
[----:B------:R-:W2:Y:S02]  /*88ae0*/  LDL.LU R29, [R1+0x8758] ;  /* 0x00875800011d7983 */ /* 0x000ea40000300800 */
[----:B------:R-:W3:Y:S01]  /*88af0*/  LDL.LU R8, [R1+0x8754] ;  /* 0x0087540001087983 */ /* 0x000ee20000300800 */
[----:B------:R1:W-:Y:S01]  /*88b00*/  STL.64 [R1+0x85f0], R26 ;  /* 0x0085f01a01007387 */ /* 0x0003e20000100a00 */
[----:B0-----:R-:W-:Y:S02]  /*88b10*/  IMAD.MOV.U32 R22, RZ, RZ, R9 ;  /* 0x000000ffff167224 */ /* 0x001fe400078e0009 */
[----:B------:R-:W-:Y:S01]  /*88b20*/  IMAD.MOV.U32 R23, RZ, RZ, R10 ;  /* 0x000000ffff177224 */ /* 0x000fe200078e000a */
[----:B------:R-:W2:Y:S01]  /*88b30*/  LDL.LU R9, [R1+0x8750] ;  /* 0x0087500001097983 */ /* 0x000ea20000300800 */
[----:B------:R-:W2:Y:S03]  /*88b40*/  LDL.LU R10, [R1+0x874c] ;  /* 0x00874c00010a7983 */ /* 0x000ea60000300800 */
[----:B------:R4:W-:Y:S01]  /*88b50*/  STL.64 [R1+0x85f8], R22 ;  /* 0x0085f81601007387 */ /* 0x0009e20000100a00 */
[----:B------:R-:W2:Y:S02]  /*88b60*/  LDL.LU R24, [R1+0xc50] ;  /* 0x000c500001187983 */ /* 0x000ea40000300800 */
[----:B------:R-:W2:Y:S02]  /*88b70*/  LDL.LU R25, [R1+0xc54] ;  /* 0x000c540001197983 */ /* 0x000ea40000300800 */
[----:B-1----:R-:W2:Y:S01]  /*88b80*/  LDL.LU R26, [R1+0xc58] ;  /* 0x000c5800011a7983 */ /* 0x002ea20000300800 */
[----:B------:R-:W2:Y:S01]  /*88b90*/  LDL.LU R27, [R1+0xc5c] ;  /* 0x000c5c00011b7983 */ /* 0x000ea20000300800 */
[----:B----4-:R-:W-:-:S02]  /*88ba0*/  IMAD.MOV.U32 R22, RZ, RZ, R14 ;  /* 0x000000ffff167224 */ /* 0x010fc400078e000e */
[----:B------:R-:W-:Y:S01]  /*88bb0*/  IMAD.MOV.U32 R23, RZ, RZ, R11 ;  /* 0x000000ffff177224 */ /* 0x000fe200078e000b */
[----:B--2---:R-:W-:Y:S01]  /*88bc0*/  STL.64 [R1+0x8608], R26 ;  /* 0x0086081a01007387 */ /* 0x004fe20000100a00 */
[----:B------:R0:W-:Y:S02]  /*88bd0*/  STL.64 [R1+0x8600], R24 ;  /* 0x0086001801007387 */ /* 0x0001e40000100a00 */
[----:B------:R-:W2:Y:S02]  /*88be0*/  LDL.LU R14, [R1+0x8748] ;  /* 0x00874800010e7983 */ /* 0x000ea40000300800 */
[----:B------:R-:W4:Y:S01]  /*88bf0*/  LDL.LU R11, [R1+0x8744] ;  /* 0x00874400010b7983 */ /* 0x000f220000300800 */
[----:B------:R1:W-:Y:S04]  /*88c00*/  STL.64 [R1+0x8610], R22 ;  /* 0x0086101601007387 */ /* 0x0003e80000100a00 */
[----:B0-----:R-:W2:Y:S01]  /*88c10*/  LDL.LU R24, [R1+0xc20] ;  /* 0x000c200001187983 */ /* 0x001ea20000300800 */
[----:B------:R-:W2:Y:S02]  /*88c20*/  LDL.LU R25, [R1+0xc24] ;  /* 0x000c240001197983 */ /* 0x000ea40000300800 */
[----:B------:R-:W2:Y:S02]  /*88c30*/  LDL.LU R26, [R1+0xc28] ;  /* 0x000c2800011a7983 */ /* 0x000ea40000300800 */
[----:B------:R-:W2:Y:S02]  /*88c40*/  LDL.LU R27, [R1+0xc2c] ;  /* 0x000c2c00011b7983 */ /* 0x000ea40000300800 */
[----:B-1----:R-:W-:-:S02]  /*88c50*/  IMAD.MOV.U32 R22, RZ, RZ, R3 ;  /* 0x000000ffff167224 */ /* 0x002fc400078e0003 */
[----:B------:R-:W-:Y:S01]  /*88c60*/  IMAD.MOV.U32 R23, RZ, RZ, R28 ;  /* 0x000000ffff177224 */ /* 0x000fe200078e001c */
[----:B--2---:R-:W-:Y:S01]  /*88c70*/  STL.64 [R1+0x8620], R26 ;  /* 0x0086201a01007387 */ /* 0x004fe20000100a00 */
[----:B------:R0:W-:Y:S02]  /*88c80*/  STL.64 [R1+0x8618], R24 ;  /* 0x0086181801007387 */ /* 0x0001e40000100a00 */
[----:B------:R-:W2:Y:S02]  /*88c90*/  LDL.LU R3, [R1+0x8740] ;  /* 0x0087400001037983 */ /* 0x000ea40000300800 */
[----:B------:R-:W2:Y:S01]  /*88ca0*/  LDL.LU R28, [R1+0x873c] ;  /* 0x00873c00011c7983 */ /* 0x000ea20000300800 */
        /* <DEDUP_REMOVED lines=8> */
[----:B------:R-:W-:Y:S02]  /*88d30*/  STL.64 [R1+0x8630], R24 ;  /* 0x0086301801007387 */ /* 0x000fe40000100a00 */
[----:B------:R-:W2:Y:S02]  /*88d40*/  LDL.LU R0, [R1+0x8738] ;  /* 0x0087380001007983 */ /* 0x000ea40000300800 */
[----:B------:R-:W2:Y:S01]  /*88d50*/  LDL.LU R2, [R1+0x8734] ;  /* 0x0087340001027983 */ /* 0x000ea20000300800 */
[----:B------:R3:W-:Y:S02]  /*88d60*/  STL.64 [R1+0x8640], R22 ;  /* 0x0086401601007387 */ /* 0x0007e40000100a00 */
[----:B---3--:R-:W-:Y:S02]  /*88d70*/  IMAD.MOV.U32 R22, RZ, RZ, R8 ;  /* 0x000000ffff167224 */ /* 0x008fe400078e0008 */
[----:B------:R-:W-:Y:S01]  /*88d80*/  IMAD.MOV.U32 R23, RZ, RZ, R29 ;  /* 0x000000ffff177224 */ /* 0x000fe200078e001d */
[----:B------:R-:W3:Y:S01]  /*88d90*/  LDL.LU R8, [R1+0x8730] ;  /* 0x0087300001087983 */ /* 0x000ee20000300800 */
[----:B------:R-:W2:Y:S03]  /*88da0*/  LDL.LU R29, [R1+0x872c] ;  /* 0x00872c00011d7983 */ /* 0x000ea60000300800 */
[----:B------:R0:W-:Y:S01]  /*88db0*/  STL.64 [R1+0x8658], R22 ;  /* 0x0086581601007387 */ /* 0x0001e20000100a00 */
[----:B------:R-:W2:Y:S02]  /*88dc0*/  LDL.LU R24, [R1+0xbd0] ;  /* 0x000bd00001187983 */ /* 0x000ea40000300800 */
[----:B------:R-:W2:Y:S02]  /*88dd0*/  LDL.LU R25, [R1+0xbd4] ;  /* 0x000bd40001197983 */ /* 0x000ea40000300800 */
[----:B------:R-:W2:Y:S01]  /*88de0*/  LDL.LU R26, [R1+0xbd8] ;  /* 0x000bd800011a7983 */ /* 0x000ea20000300800 */
[----:B------:R-:W2:Y:S01]  /*88df0*/  LDL.LU R27, [R1+0xbdc] ;  /* 0x000bdc00011b7983 */ /* 0x000ea20000300800 */
[----:B0-----:R-:W-:-:S02]  /*88e00*/  IMAD.MOV.U32 R22, RZ, RZ, R10 ;  /* 0x000000ffff167224 */ /* 0x001fc400078e000a */
        /* <DEDUP_REMOVED lines=12> */
[----:B------:R-:W4:Y:S01]  /*88ed0*/  LDL.LU R11, [R1+0x8720] ;  /* 0x00872000010b7983 */ /* 0x000f220000300800 */
        /* <DEDUP_REMOVED lines=31> */
[----:B---3--:R-:W-:Y:S01]  /*890d0*/  IMAD.MOV.U32 R23, RZ, RZ, R8 ;  /* 0x000000ffff177224 */ /* 0x008fe200078e0008 */
[----:B------:R-:W3:Y:S01]  /*890e0*/  LDL.LU R29, [R1+0x8708] ;  /* 0x00870800011d7983 */ /* 0x000ee20000300800 */
[----:B------:R-:W3:Y:S03]  /*890f0*/  LDL.LU R8, [R1+0x8704] ;  /* 0x0087040001087983 */ /* 0x000ee60000300800 */
[----:B------:R0:W-:Y:S01]  /*89100*/  STL.64 [R1+0x86d0], R22 ;  /* 0x0086d01601007387 */ /* 0x0001e20000100a00 */
[----:B----4-:R-:W-:Y:S02]  /*89110*/  IMAD.MOV.U32 R15, RZ, RZ, R11 ;  /* 0x000000ffff0f7224 */ /* 0x010fe400078e000b */
[----:B0-----:R-:W-:Y:S02]  /*89120*/  IMAD.MOV.U32 R22, RZ, RZ, R9 ;  /* 0x000000ffff167224 */ /* 0x001fe400078e0009 */
[----:B------:R-:W-:Y:S01]  /*89130*/  IMAD.MOV.U32 R23, RZ, RZ, R10 ;  /* 0x000000ffff177224 */ /* 0x000fe200078e000a */
[----:B------:R-:W4:Y:S01]  /*89140*/  LDL.LU R9, [R1+0x8700] ;  /* 0x0087000001097983 */ /* 0x000f220000300800 */
[----:B------:R-:W3:Y:S03]  /*89150*/  LDL.LU R10, [R1+0x86fc] ;  /* 0x0086fc00010a7983 */ /* 0x000ee60000300800 */
[----:B------:R0:W-:Y:S01]  /*89160*/  STL.64 [R1+0x86f0], R22 ;  /* 0x0086f01601007387 */ /* 0x0001e20000100a00 */
[----:B------:R-:W3:Y:S02]  /*89170*/  LDL.LU R11, [R1+0x86f8] ;  /* 0x0086f800010b7983 */ /* 0x000ee40000300800 */
[----:B------:R-:W3:Y:S02]  /*89180*/  LDL.LU R20, [R1+0x820] ;  /* 0x0008200001147983 */ /* 0x000ee40000300800 */
[----:B------:R-:W3:Y:S01]  /*89190*/  LDL.LU R21, [R1+0x824] ;  /* 0x0008240001157983 */ /* 0x000ee20000300800 */
[----:B0-----:R-:W3:Y:S01]  /*891a0*/  LDL.LU R22, [R1+0x828] ;  /* 0x0008280001167983 */ /* 0x001ee20000300800 */
[----:B------:R-:W3:Y:S03]  /*891b0*/  LDL.LU R23, [R1+0x82c] ;  /* 0x00082c0001177983 */ /* 0x000ee60000300800 */
        /* <DEDUP_REMOVED lines=12> */
[----:B---3--:R-:W-:-:S02]  /*89280*/  IMAD.MOV.U32 R7, RZ, RZ, R8 ;  /* 0x000000ffff077224 */ /* 0x008fc400078e0008 */
[----:B----4-:R-:W-:Y:S02]  /*89290*/  IMAD.MOV.U32 R6, RZ, RZ, R9 ;  /* 0x000000ffff067224 */ /* 0x010fe400078e0009 */
[----:B------:R-:W-:Y:S01]  /*892a0*/  IMAD.MOV.U32 R5, RZ, RZ, R10 ;  /* 0x000000ffff057224 */ /* 0x000fe200078e000a */
[----:B--2---:R-:W-:Y:S01]  /*892b0*/  STL.64 [R1+0x86e0], R26 ;  /* 0x0086e01a01007387 */ /* 0x004fe20000100a00 */
[----:B------:R0:W-:Y:S03]  /*892c0*/  STL.64 [R1+0x86d8], R24 ;  /* 0x0086d81801007387 */ /* 0x0001e60000100a00 */
[----:B0-----:R-:W2:Y:S01]  /*892d0*/  LDL.LU R24, [R1+0x810] ;  /* 0x0008100001187983 */ /* 0x001ea20000300800 */
[----:B------:R-:W2:Y:S02]  /*892e0*/  LDL.LU R25, [R1+0x814] ;  /* 0x0008140001197983 */ /* 0x000ea40000300800 */
[----:B------:R-:W2:Y:S02]  /*892f0*/  LDL.LU R26, [R1+0x818] ;  /* 0x00081800011a7983 */ /* 0x000ea40000300800 */
[----:B------:R-:W2:Y:S01]  /*89300*/  LDL.LU R27, [R1+0x81c] ;  /* 0x00081c00011b7983 */ /* 0x000ea20000300800 */
[----:B------:R-:W3:Y:S01]  /*89310*/  LDL.LU R8, [R1+0xa0] ;  /* 0x0000a00001087983 */ /* 0x000ee20000300800 */
[----:B------:R-:W3:Y:S02]  /*89320*/  LDL.LU R9, [R1+0xa4] ;  /* 0x0000a40001097983 */ /* 0x000ee40000300800 */
[----:B------:R-:W4:Y:S02]  /*89330*/  LDL.LU R10, [R1+0xa8] ;  /* 0x0000a800010a7983 */ /* 0x000f240000300800 */
[----:B------:R-:W-:Y:S01]  /*89340*/  IMAD.MOV.U32 R4, RZ, RZ, R11 ;  /* 0x000000ffff047224 */ /* 0x000fe200078e000b */
[----:B------:R-:W-:Y:S01]  /*89350*/  HMMA.16816.F32.BF16 R12, R16, R14, R20 ;  /* 0x0000000e100c723c */ /* 0x000fe20000041814 */
[----:B----4-:R-:W-:Y:S01]  /*89360*/  STL [R1+0x71d0], R10 ;  /* 0x0071d00a01007387 */ /* 0x010fe20000100800 */
[----:B------:R-:W4:Y:S03]  /*89370*/  LDL.LU R11, [R1+0xac] ;  /* 0x0000ac00010b7983 */ /* 0x000f260000300800 */
[----:B----4-:R-:W-:Y:S01]  /*89380*/  STL [R1+0x71d4], R11 ;  /* 0x0071d40b01007387 */ /* 0x010fe20000100800 */
[----:B---3--:R0:W-:Y:S03]  /*89390*/  STL.64 [R1+0x84e8], R8 ;  /* 0x0084e80801007387 */ /* 0x0081e60000100a00 */
[----:B0-----:R-:W3:Y:S01]  /*893a0*/  LDL.LU R8, [R1+0xcb0] ;  /* 0x000cb00001087983 */ /* 0x001ee20000300800 */
[----:B------:R-:W3:Y:S02]  /*893b0*/  LDL.LU R9, [R1+0xcb4] ;  /* 0x000cb40001097983 */ /* 0x000ee40000300800 */
[----:B------:R-:W3:Y:S02]  /*893c0*/  LDL.LU R10, [R1+0xcb8] ;  /* 0x000cb800010a7983 */ /* 0x000ee40000300800 */
[----:B------:R-:W3:Y:S01]  /*893d0*/  LDL.LU R11, [R1+0xcbc] ;  /* 0x000cbc00010b7983 */ /* 0x000ee20000300800 */
[----:B------:R-:W2:Y:S08]  /*893e0*/  LDL.LU.64 R22, [R1+0x86f0] ;  /* 0x0086f00001167983 */ /* 0x000eb00000300a00 */
[----:B------:R-:W-:Y:S02]  /*893f0*/  STL [R1+0xb10], R12 ;  /* 0x000b100c01007387 */ /* 0x000fe40000100800 */
[----:B------:R0:W-:Y:S02]  /*89400*/  STL.64 [R1+0xb18], R14 ;  /* 0x000b180e01007387 */ /* 0x0001e40000100a00 */
[----:B0-----:R-:W-:-:S02]  /*89410*/  IMAD.MOV.U32 R15, RZ, RZ, R13 ;  /* 0x000000ffff0f7224 */ /* 0x001fc400078e000d */
[----:B------:R-:W4:Y:S03]  /*89420*/  LDL.LU.64 R12, [R1+0x86e8] ;  /* 0x0086e800010c7983 */ /* 0x000f260000300a00 */
[----:B------:R-:W-:Y:S01]  /*89430*/  STL [R1+0x83b8], R15 ;  /* 0x0083b80f01007387 */ /* 0x000fe20000100800 */
[C---:B--2---:R-:W-:Y:S01]  /*89440*/  HMMA.16816.F32.BF16 R20, R16.reuse, R22, R24 ;  /* 0x000000161014723c */ /* 0x044fe20000041818 */
[----:B----4-:R0:W-:Y:S04]  /*89450*/  STL.64 [R1+0x8530], R12 ;  /* 0x0085300c01007387 */ /* 0x0101e80000100a00 */
[----:B0-----:R-:W2:Y:S01]  /*89460*/  LDL.LU R12, [R1+0xcc0] ;  /* 0x000cc000010c7983 */ /* 0x001ea20000300800 */
[----:B------:R-:W2:Y:S02]  /*89470*/  LDL.LU R13, [R1+0xcc4] ;  /* 0x000cc400010d7983 */ /* 0x000ea40000300800 */
[----:B------:R-:W2:Y:S02]  /*89480*/  LDL.LU R14, [R1+0xcc8] ;  /* 0x000cc800010e7983 */ /* 0x000ea40000300800 */
[----:B------:R-:W4:Y:S01]  /*89490*/  LDL.LU.64 R26, [R1+0x86e0] ;  /* 0x0086e000011a7983 */ /* 0x000f220000300a00 */
[----:B------:R-:W4:Y:S11]  /*894a0*/  LDL.LU.64 R24, [R1+0x86d8] ;  /* 0x0086d80001187983 */ /* 0x000f360000300a00 */
[----:B------:R-:W-:Y:S01]  /*894b0*/  @!UPT UIADD3 URZ, URZ, URZ, URZ ;  /* 0x0000003f3f3ff290 */ /* 0x000fe2000fffe03f */
[----:B------:R-:W-:Y:S02]  /*894c0*/  STL.64 [R1+0xaf0], R20 ;  /* 0x000af01401007387 */ /* 0x000fe40000100a00 */
[----:B------:R0:W-:Y:S02]  /*894d0*/  STL.64 [R1+0xaf8], R22 ;  /* 0x000af81601007387 */ /* 0x0001e40000100a00 */
        /* <DEDUP_REMOVED lines=65> */
[----:B------:R-:W4:Y:S11]  /*898f0*/  LDL.LU.64 R26, [R1+0x85f0] ;  /* 0x0085f000011a7983 */ /* 0x000f360000300a00 */
[----:B------:R-:W-:Y:S10]  /*89900*/  @!UPT UIADD3 URZ, URZ, URZ, URZ ;  /* 0x0000003f3f3ff290 */ /* 0x000ff4000fffe03f */
[----:B------:R-:W-:Y:S01]  /*89910*/  STL.64 [R1+0x9f0], R20 ;  /* 0x0009f01401007387 */ /* 0x000fe20000100a00 */
[----:B------:R0:W-:Y:S03]  /*89920*/  STL.64 [R1+0x9f8], R22 ;  /* 0x0009f81601007387 */ /* 0x0001e60000100a00 */
[----:B0-----:R-:W2:Y:S01]  /*89930*/  LDL.LU.64 R22, [R1+0x85e8] ;  /* 0x0085e80001167983 */ /* 0x001ea20000300a00 */
[----:B------:R-:W2:Y:S01]  /*89940*/  LDL.LU.64 R20, [R1+0x85e0] ;  /* 0x0085e00001147983 */ /* 0x000ea20000300a00 */
[C---:B----4-:R-:W-:Y:S02]  /*89950*/  HMMA.16816.F32.BF16 R24, R16.reuse, R26, R4 ;  /* 0x0000001a1018723c */ /* 0x050fe40000041804 */
        /* <DEDUP_REMOVED lines=9> */
[----:B------:R0:W-:Y:S01]  /*899f0*/  STL.64 [R1+0x9d0], R4 ;  /* 0x0009d00401007387 */ /* 0x0001e20000100a00 */
[----:B------:R-:W-:Y:S03]  /*89a00*/  STL.64 [R1+0x9d8], R6 ;  /* 0x0009d80601007387 */ /* 0x000fe60000100a00 */
[----:B0-----:R-:W2:Y:S01]  /*89a10*/  LDL.LU.64 R4, [R1+0x85b8] ;  /* 0x0085b80001047983 */ /* 0x001ea20000300a00 */
[----:B----4-:R-:W-:Y:S03]  /*89a20*/  HMMA.16816.F32.BF16 R16, R16, R22, R24 ;  /* 0x000000161010723c */ /* 0x010fe60000041818 */
[----:B------:R-:W4:Y:S01]  /*89a30*/  LDL.LU.64 R24, [R1+0x85b0] ;  /* 0x0085b00001187983 */ /* 0x000f220000300a00 */
[----:B------:R-:W2:Y:S02]  /*89a40*/  LDL.LU.64 R22, [R1+0x85a8] ;  /* 0x0085a80001167983 */ /* 0x000ea40000300a00 */
[----:B------:R-:W2:Y:S11]  /*89a50*/  LDL.LU.64 R20, [R1+0x85a0] ;  /* 0x0085a00001147983 */ /* 0x000eb60000300a00 */
[----:B------:R-:W-:Y:S06]  /*89a60*/  @!UPT UIADD3 URZ, URZ, URZ, URZ ;  /* 0x0000003f3f3ff290 */ /* 0x000fec000fffe03f */
[----:B------:R0:W-:Y:S01]  /*89a70*/  STL.64 [R1+0x9b0], R16 ;  /* 0x0009b01001007387 */ /* 0x0001e20000100a00 */
[----:B------:R1:W-:Y:S03]  /*89a80*/  STL [R1+0x9b8], R18 ;  /* 0x0009b81201007387 */ /* 0x0003e60000100800 */
[----:B0-----:R-:W3:Y:S01]  /*89a90*/  LDL.LU.64 R16, [R1+0x8598] ;  /* 0x0085980001107983 */ /* 0x001ee20000300a00 */
[----:B------:R-:W-:Y:S02]  /*89aa0*/  IMAD.MOV.U32 R15, RZ, RZ, R29 ;  /* 0x000000ffff0f7224 */ /* 0x000fe400078e001d */
[----:B------:R-:W-:-:S05]  /*89ab0*/  IMAD.MOV.U32 R29, RZ, RZ, R19 ;  /* 0x000000ffff1d7224 */ /* 0x000fca00078e0013 */
[----:B------:R0:W-:Y:S01]  /*89ac0*/  STL [R1+0x73e0], R29 ;  /* 0x0073e01d01007387 */ /* 0x0001e20000100800 */
[----:B-1----:R-:W-:Y:S02]  /*89ad0*/  IMAD.MOV.U32 R18, RZ, RZ, R3 ;  /* 0x000000ffff127224 */ /* 0x002fe400078e0003 */
[----:B------:R-:W-:Y:S01]  /*89ae0*/  IMAD.MOV.U32 R19, RZ, RZ, R28 ;  /* 0x000000ffff137224 */ /* 0x000fe200078e001c */
[C---:B--2---:R-:W-:Y:S08]  /*89af0*/  HMMA.16816.F32.BF16 R4, R20.reuse, R4, R12 ;  /* 0x000000041404723c */ /* 0x044ff0000004180c */
[----:B---3--:R-:W-:Y:S11]  /*89b00*/  HMMA.16816.F32.BF16 R8, R20, R16, R8 ;  /* 0x000000101408723c */ /* 0x008ff60000041808 */
[----:B------:R-:W-:Y:S05]  /*89b10*/  @!UPT UIADD3 URZ, URZ, URZ, URZ ;  /* 0x0000003f3f3ff290 */ /* 0x000fea000fffe03f */
[----:B0-----:R-:W-:-:S07]  /*89b20*/  IMAD.MOV.U32 R29, RZ, RZ, R7 ;  /* 0x000000ffff1d7224 */ /* 0x001fce00078e0007 */
[----:B------:R0:W-:Y:S01]  /*89b30*/  STL.64 [R1+0x9a0], R8 ;  /* 0x0009a00801007387 */ /* 0x0001e20000100a00 */
[----:B------:R1:W-:Y:S03]  /*89b40*/  STL.64 [R1+0x9a8], R10 ;  /* 0x0009a80a01007387 */ /* 0x0003e60000100a00 */
[----:B0-----:R-:W4:Y:S01]  /*89b50*/  LDL.LU R8, [R1+0xce0] ;  /* 0x000ce00001087983 */ /* 0x001f220000300800 */
[----:B------:R-:W4:Y:S02]  /*89b60*/  LDL.LU R9, [R1+0xce4] ;  /* 0x000ce40001097983 */ /* 0x000f240000300800 */
[----:B-1----:R-:W4:Y:S02]  /*89b70*/  LDL.LU R10, [R1+0xce8] ;  /* 0x000ce800010a7983 */ /* 0x002f240000300800 */
[----:B------:R-:W4:Y:S01]  /*89b80*/  LDL.LU R11, [R1+0xcec] ;  /* 0x000cec00010b7983 */ /* 0x000f220000300800 */
[----:B------:R0:W-:Y:S01]  /*89b90*/  STL [R1+0x848c], R16 ;  /* 0x00848c1001007387 */ /* 0x0001e20000100800 */
[----:B------:R-:W-:Y:S02]  /*89ba0*/  STL [R1+0x8488], R17 ;  /* 0x0084881101007387 */ /* 0x000fe40000100800 */
[----:B------:R1:W-:Y:S02]  /*89bb0*/  STL.64 [R1+0x990], R4 ;  /* 0x0009900401007387 */ /* 0x0003e40000100a00 */
[----:B------:R2:W-:Y:S02]  /*89bc0*/  STL [R1+0x998], R6 ;  /* 0x0009980601007387 */ /* 0x0005e40000100800 */
[----:B0-----:R-:W-:Y:S01]  /*89bd0*/  IMAD.MOV.U32 R16, RZ, RZ, R0 ;  /* 0x000000ffff107224 */ /* 0x001fe200078e0000 */
[----:B-1----:R-:W3:Y:S01]  /*89be0*/  LDL.LU R4, [R1+0xe30] ;  /* 0x000e300001047983 */ /* 0x002ee20000300800 */
[----:B------:R-:W3:Y:S02]  /*89bf0*/  LDL.LU R5, [R1+0xe34] ;  /* 0x000e340001057983 */ /* 0x000ee40000300800 */
[----:B--2---:R-:W2:Y:S02]  /*89c00*/  LDL.LU R6, [R1+0xe38] ;  /* 0x000e380001067983 */ /* 0x004ea40000300800 */
[----:B------:R-:W2:Y:S01]  /*89c10*/  LDL.LU R7, [R1+0xe3c] ;  /* 0x000e3c0001077983 */ /* 0x000ea20000300800 */
[----:B------:R-:W2:Y:S01]  /*89c20*/  LDL.LU R0, [R1+0x8594] ;  /* 0x0085940001007983 */ /* 0x000ea20000300800 */
[----:B------:R-:W-:-:S02]  /*89c30*/  IMAD.MOV.U32 R17, RZ, RZ, R2 ;  /* 0x000000ffff117224 */ /* 0x000fc400078e0002 */
[----:B------:R-:W2:Y:S02]  /*89c40*/  LDL.LU R2, [R1+0x8590] ;  /* 0x0085900001027983 */ /* 0x000ea40000300800 */
[----:B------:R-:W2:Y:S01]  /*89c50*/  LDL.LU R3, [R1+0x858c] ;  /* 0x00858c0001037983 */ /* 0x000ea20000300800 */
[----:B------:R-:W2:Y:S01]  /*89c60*/  LDL.LU R28, [R1+0x8588] ;  /* 0x00858800011c7983 */ /* 0x000ea20000300800 */
[----:B------:R-:W-:Y:S02]  /*89c70*/  STL.64 [R1+0x8560], R18 ;  /* 0x0085601201007387 */ /* 0x000fe40000100a00 */
[----:B------:R0:W-:Y:S02]  /*89c80*/  STL.64 [R1+0x8558], R16 ;  /* 0x0085581001007387 */ /* 0x0001e40000100a00 */
[----:B0-----:R-:W2:Y:S04]  /*89c90*/  LDL.64 R16, [R1+0x150] ;  /* 0x0001500001107983 */ /* 0x001ea80000100a00 */
[----:B--2---:R0:W-:Y:S04]  /*89ca0*/  STL.64 [R1+0x8570], R16 ;  /* 0x0085701001007387 */ /* 0x0041e80000100a00 */
[----:B0-----:R-:W2:Y:S04]  /*89cb0*/  LDL R16, [R1+0x160] ;  /* 0x0001600001107983 */ /* 0x001ea80000100800 */
[----:B------:R-:W2:Y:S01]  /*89cc0*/  LDL R17, [R1+0x164] ;  /* 0x0001640001117983 */ /* 0x000ea20000100800 */
[----:B------:R-:W-:Y:S02]  /*89cd0*/  STL.64 [R1+0x8550], R6 ;  /* 0x0085500601007387 */ /* 0x000fe40000100a00 */
[----:B---3--:R0:W-:Y:S02]  /*89ce0*/  STL.64 [R1+0x8548], R4 ;  /* 0x0085480401007387 */ /* 0x0081e40000100a00 */
[----:B0-----:R-:W3:Y:S01]  /*89cf0*/  LDL.64 R4, [R1+0x140] ;  /* 0x0001400001047983 */ /* 0x001ee20000100a00 */
[----:B----4-:R-:W-:Y:S03]  /*89d00*/  HMMA.16816.F32.BF16 R8, R20, R24, R8 ;  /* 0x000000181408723c */ /* 0x010fe60000041808 */
[----:B---3--:R0:W-:Y:S04]  /*89d10*/  STL.64 [R1+0x8568], R4 ;  /* 0x0085680401007387 */ /* 0x0081e80000100a00 */
[----:B0-----:R-:W3:Y:S01]  /*89d20*/  LDL.LU R4, [R1+0xd40] ;  /* 0x000d400001047983 */ /* 0x001ee20000300800 */
[----:B------:R-:W3:Y:S02]  /*89d30*/  LDL.LU R5, [R1+0xd44] ;  /* 0x000d440001057983 */ /* 0x000ee40000300800 */
[----:B------:R-:W4:Y:S02]  /*89d40*/  LDL.LU R6, [R1+0xd48] ;  /* 0x000d480001067983 */ /* 0x000f240000300800 */
[----:B------:R-:W4:Y:S02]  /*89d50*/  LDL.LU R7, [R1+0xd4c] ;  /* 0x000d4c0001077983 */ /* 0x000f240000300800 */
[----:B----4-:R-:W-:Y:S01]  /*89d60*/  STL.64 [R1+0x8580], R6 ;  /* 0x0085800601007387 */ /* 0x010fe20000100a00 */
[----:B---3--:R0:W-:Y:S02]  /*89d70*/  STL.64 [R1+0x8578], R4 ;  /* 0x0085780401007387 */ /* 0x0081e40000100a00 */
[----:B------:R-:W-:Y:S02]  /*89d80*/  STL [R1+0x7410], R29 ;  /* 0x0074101d01007387 */ /* 0x000fe40000100800 */
[----:B0-----:R-:W-:-:S02]  /*89d90*/  IMAD.MOV.U32 R4, RZ, RZ, R28 ;  /* 0x000000ffff047224 */ /* 0x001fc400078e001c */
[----:B------:R-:W-:-:S03]  /*89da0*/  IMAD.MOV.U32 R5, RZ, RZ, R3 ;  /* 0x000000ffff057224 */ /* 0x000fc600078e0003 */
[----:B------:R-:W-:Y:S02]  /*89db0*/  IMAD.MOV.U32 R28, RZ, RZ, R8 ;  /* 0x000000ffff1c7224 */ /* 0x000fe400078e0008 */
[----:B------:R-:W-:Y:S02]  /*89dc0*/  IMAD.MOV.U32 R3, RZ, RZ, R9 ;  /* 0x000000ffff037224 */ /* 0x000fe400078e0009 */
[----:B------:R-:W3:Y:S01]  /*89dd0*/  LDL.64 R8, [R1+0x100] ;  /* 0x0001000001087983 */ /* 0x000ee20000100a00 */
[----:B------:R-:W-:Y:S02]  /*89de0*/  IMAD.MOV.U32 R6, RZ, RZ, R2 ;  /* 0x000000ffff067224 */ /* 0x000fe400078e0002 */
[----:B------:R-:W-:Y:S01]  /*89df0*/  IMAD.MOV.U32 R7, RZ, RZ, R0 ;  /* 0x000000ffff077224 */ /* 0x000fe200078e0000 */
[----:B---3--:R0:W-:Y:S04]  /*89e00*/  STL.64 [R1+0x8518], R8 ;  /* 0x0085180801007387 */ /* 0x0081e80000100a00 */
[----:B0-----:R-:W3:Y:S04]  /*89e10*/  LDL R8, [R1+0x110] ;  /* 0x0001100001087983 */ /* 0x001ee80000100800 */
[----:B------:R-:W3:Y:S01]  /*89e20*/  LDL R9, [R1+0x114] ;  /* 0x0001140001097983 */ /* 0x000ee20000100800 */
[----:B--2---:R-:W-:Y:S01]  /*89e30*/  HMMA.16816.F32.BF16 R16, R20, R16, R4 ;  /* 0x000000101410723c */ /* 0x004fe20000041804 */
[----:B------:R-:W-:-:S02]  /*89e40*/  IMAD.MOV.U32 R2, RZ, RZ, R10 ;  /* 0x000000ffff027224 */ /* 0x000fc400078e000a */
[----:B------:R-:W-:Y:S01]  /*89e50*/  IMAD.MOV.U32 R0, RZ, RZ, R11 ;  /* 0x000000ffff007224 */ /* 0x000fe200078e000b */
[----:B---3--:R0:W-:Y:S04]  /*89e60*/  STL.64 [R1+0x8538], R8 ;  /* 0x0085380801007387 */ /* 0x0081e80000100a00 */
[----:B0-----:R-:W2:Y:S01]  /*89e70*/  LDL.LU R8, [R1+0xe90] ;  /* 0x000e900001087983 */ /* 0x001ea20000300800 */
[----:B------:R-:W2:Y:S02]  /*89e80*/  LDL.LU R9, [R1+0xe94] ;  /* 0x000e940001097983 */ /* 0x000ea40000300800 */
[----:B------:R-:W2:Y:S02]  /*89e90*/  LDL.LU R10, [R1+0xe98] ;  /* 0x000e9800010a7983 */ /* 0x000ea40000300800 */
[----:B------:R-:W2:Y:S01]  /*89ea0*/  LDL.LU R11, [R1+0xe9c] ;  /* 0x000e9c00010b7983 */ /* 0x000ea20000300800 */
[----:B------:R-:W2:Y:S01]  /*89eb0*/  LDL.64 R12, [R1+0x120] ;  /* 0x00012000010c7983 */ /* 0x000ea20000100a00 */
[----:B------:R0:W-:Y:S03]  /*89ec0*/  STL.64 [R1+0x8508], R24 ;  /* 0x0085081801007387 */ /* 0x0001e60000100a00 */
[----:B0-----:R-:W3:Y:S01]  /*89ed0*/  LDL.64 R24, [R1+0x130] ;  /* 0x0001300001187983 */ /* 0x001ee20000100a00 */
[----:B------:R-:W-:Y:S02]  /*89ee0*/  STL [R1+0x7428], R0 ;  /* 0x0074280001007387 */ /* 0x000fe40000100800 */
[----:B------:R-:W-:Y:S02]  /*89ef0*/  STL [R1+0x7424], R2 ;  /* 0x0074240201007387 */ /* 0x000fe40000100800 */
[----:B------:R-:W-:Y:S01]  /*89f00*/  STL [R1+0x7420], R3 ;  /* 0x0074200301007387 */ /* 0x000fe20000100800 */
[----:B------:R-:W-:Y:S01]  /*89f10*/  STL [R1+0x7414], R28 ;  /* 0x0074141c01007387 */ /* 0x000fe20000100800 */
[----:B------:R-:W4:Y:S02]  /*89f20*/  LDL.LU.64 R6, [R1+0x8580] ;  /* 0x0085800001067983 */ /* 0x000f240000300a00 */
[----:B------:R-:W4:Y:S02]  /*89f30*/  LDL.LU.64 R4, [R1+0x8578] ;  /* 0x0085780001047983 */ /* 0x000f240000300a00 */
[----:B------:R0:W-:Y:S01]  /*89f40*/  STL.64 [R1+0x970], R16 ;  /* 0x0009701001007387 */ /* 0x0001e20000100a00 */
[----:B------:R-:W-:Y:S04]  /*89f50*/  STL.64 [R1+0x978], R18 ;  /* 0x0009781201007387 */ /* 0x000fe80000100a00 */
[----:B0-----:R-:W4:Y:S02]  /*89f60*/  LDL.LU.64 R16, [R1+0x8570] ;  /* 0x0085700001107983 */ /* 0x001f240000300a00 */
[----:B----4-:R-:W-:Y:S01]  /*89f70*/  HMMA.16816.F32.BF16 R4, R20, R16, R4 ;  /* 0x000000101404723c */ /* 0x010fe20000041804 */
[----:B------:R-:W-:-:S02]  /*89f80*/  IMAD.MOV.U32 R2, RZ, RZ, R16 ;  /* 0x000000ffff027224 */ /* 0x000fc400078e0010 */
[----:B------:R-:W-:Y:S11]  /*89f90*/  IMAD.MOV.U32 R0, RZ, RZ, R17 ;  /* 0x000000ffff007224 */ /* 0x000ff600078e0011 */
[----:B------:R-:W-:Y:S09]  /*89fa0*/  @!UPT UIADD3 URZ, URZ, URZ, URZ ;  /* 0x0000003f3f3ff290 */ /* 0x000ff2000fffe03f */
[----:B------:R0:W-:Y:S01]  /*89fb0*/  STL.64 [R1+0x960], R4 ;  /* 0x0009600401007387 */ /* 0x0001e20000100a00 */
[----:B------:R1:W-:Y:S03]  /*89fc0*/  STL.64 [R1+0x968], R6 ;  /* 0x0009680601007387 */ /* 0x0003e60000100a00 */
[----:B0-----:R-:W4:Y:S01]  /*89fd0*/  LDL.LU.64 R4, [R1+0x8568] ;  /* 0x0085680001047983 */ /* 0x001f220000300a00 */
[----:B------:R-:W4:Y:S02]  /*89fe0*/  LDL.LU.64 R18, [R1+0x8560] ;  /* 0x0085600001127983 */ /* 0x000f240000300a00 */
[----:B------:R-:W4:Y:S02]  /*89ff0*/  LDL.LU.64 R16, [R1+0x8558] ;  /* 0x0085580001107983 */ /* 0x000f240000300a00 */
[----:B------:R-:W-:Y:S01]  /*8a000*/  STL [R1+0x8498], R0 ;  /* 0x0084980001007387 */ /* 0x000fe20000100800 */
[----:B------:R-:W-:Y:S01]  /*8a010*/  STL [R1+0x8494], R2 ;  /* 0x0084940201007387 */ /* 0x000fe20000100800 */
[C---:B----4-:R-:W-:Y:S11]  /*8a020*/  HMMA.16816.F32.BF16 R16, R20.reuse, R4, R16 ;  /* 0x000000041410723c */ /* 0x050ff60000041810 */
[----:B------:R-:W-:Y:S11]  /*8a030*/  @!UPT UIADD3 URZ, URZ, URZ, URZ ;  /* 0x0000003f3f3ff290 */ /* 0x000ff6000fffe03f */
[----:B------:R-:W-:Y:S01]  /*8a040*/  @!UPT UIADD3 URZ, URZ, URZ, URZ ;  /* 0x0000003f3f3ff290 */ /* 0x000fe2000fffe03f */
[----:B------:R-:W-:Y:S01]  /*8a050*/  STL.64 [R1+0x950], R16 ;  /* 0x0009501001007387 */ /* 0x000fe20000100a00 */
[----:B------:R0:W-:Y:S02]  /*8a060*/  STL.64 [R1+0x958], R18 ;  /* 0x0009581201007387 */ /* 0x0001e40000100a00 */
[----:B-1----:R-:W4:Y:S02]  /*8a070*/  LDL.LU.64 R6, [R1+0x8550] ;  /* 0x0085500001067983 */ /* 0x002f240000300a00 */
[----:B0-----:R-:W-:Y:S02]  /*8a080*/  IMAD.MOV.U32 R18, RZ, RZ, R4 ;  /* 0x000000ffff127224 */ /* 0x001fe400078e0004 */
[----:B------:R-:W-:Y:S02]  /*8a090*/  IMAD.MOV.U32 R19, RZ, RZ, R5 ;  /* 0x000000ffff137224 */ /* 0x000fe400078e0005 */
[----:B------:R-:W4:Y:S01]  /*8a0a0*/  LDL.LU.64 R4, [R1+0x8548] ;  /* 0x0085480001047983 */ /* 0x000f220000300a00 */
[----:B--2---:R-:W-:Y:S01]  /*8a0b0*/  HMMA.16816.F32.BF16 R8, R20, R12, R8 ;  /* 0x0000000c1408723c */ /* 0x004fe20000041808 */
[----:B------:R-:W-:Y:S02]  /*8a0c0*/  STL [R1+0x849c], R18 ;  /* 0x00849c1201007387 */ /* 0x000fe40000100800 */
[----:B---3--:R-:W-:-:S02]  /*8a0d0*/  IMAD.MOV.U32 R16, RZ, RZ, R24 ;  /* 0x000000ffff107224 */ /* 0x008fc400078e0018 */
[----:B------:R-:W-:Y:S02]  /*8a0e0*/  IMAD.MOV.U32 R17, RZ, RZ, R25 ;  /* 0x000000ffff117224 */ /* 0x000fe400078e0019 */
[----:B------:R-:W-:Y:S02]  /*8a0f0*/  IMAD.MOV.U32 R2, RZ, RZ, R12 ;  /* 0x000000ffff027224 */ /* 0x000fe400078e000c */
[----:B------:R-:W-:Y:S01]  /*8a100*/  IMAD.MOV.U32 R14, RZ, RZ, R13 ;  /* 0x000000ffff0e7224 */ /* 0x000fe200078e000d */
[C---:B----4-:R-:W-:Y:S11]  /*8a110*/  HMMA.16816.F32.BF16 R4, R20.reuse, R24, R4 ;  /* 0x000000181404723c */ /* 0x050ff60000041804 */
[----:B------:R-:W-:Y:S11]  /*8a120*/  @!UPT UIADD3 URZ, URZ, URZ, URZ ;  /* 0x0000003f3f3ff290 */ /* 0x000ff6000fffe03f */
[----:B------:R-:W-:Y:S01]  /*8a130*/  @!UPT UIADD3 URZ, URZ, URZ, URZ ;  /* 0x0000003f3f3ff290 */ /* 0x000fe2000fffe03f */
[----:B------:R-:W-:Y:S01]  /*8a140*/  STL.64 [R1+0x940], R4 ;  /* 0x0009400401007387 */ /* 0x000fe20000100a00 */
[----:B------:R0:W-:Y:S03]  /*8a150*/  STL.64 [R1+0x948], R6 ;  /* 0x0009480601007387 */ /* 0x0001e60000100a00 */
[----:B0-----:R-:W2:Y:S01]  /*8a160*/  LDL.LU.64 R6, [R1+0x8540] ;  /* 0x0085400001067983 */ /* 0x001ea20000300a00 */
[----:B------:R-:W-:Y:S02]  /*8a170*/  STL [R1+0x8528], R19 ;  /* 0x0085281301007387 */ /* 0x000fe40000100800 */
[----:B------:R0:W-:Y:S02]  /*8a180*/  STL.64 [R1+0x8520], R16 ;  /* 0x0085201001007387 */ /* 0x0001e40000100a00 */
[----:B0-----:R-:W3:Y:S01]  /*8a190*/  LDL.LU R16, [R1+0xf10] ;  /* 0x000f100001107983 */ /* 0x001ee20000300800 */
[----:B------:R-:W3:Y:S02]  /*8a1a0*/  LDL.LU R17, [R1+0xf14] ;  /* 0x000f140001117983 */ /* 0x000ee40000300800 */
[----:B------:R-:W3:Y:S02]  /*8a1b0*/  LDL.LU R18, [R1+0xf18] ;  /* 0x000f180001127983 */ /* 0x000ee40000300800 */
[----:B------:R-:W3:Y:S01]  /*8a1c0*/  LDL.LU R19, [R1+0xf1c] ;  /* 0x000f1c0001137983 */ /* 0x000ee20000300800 */
[----:B------:R-:W4:Y:S04]  /*8a1d0*/  LDL R4, [R1+0xf0] ;  /* 0x0000f00001047983 */ /* 0x000f280000100800 */
[----:B------:R-:W4:Y:S01]  /*8a1e0*/  LDL R5, [R1+0xf4] ;  /* 0x0000f40001057983 */ /* 0x000f220000100800 */
[----:B------:R-:W4:Y:S02]  /*8a1f0*/  LDL.LU R24, [R1+0xf50] ;  /* 0x000f500001187983 */ /* 0x000f240000300800 */
[----:B------:R-:W4:Y:S02]  /*8a200*/  LDL.LU R25, [R1+0xf54] ;  /* 0x000f540001197983 */ /* 0x000f240000300800 */
[----:B------:R-:W4:Y:S01]  /*8a210*/  LDL.LU R26, [R1+0xf58] ;  /* 0x000f5800011a7983 */ /* 0x000f220000300800 */
[----:B------:R-:W4:Y:S01]  /*8a220*/  LDL.LU R27, [R1+0xf5c] ;  /* 0x000f5c00011b7983 */ /* 0x000f220000300800 */
[----:B------:R0:W-:Y:S02]  /*8a230*/  STL.64 [R1+0x930], R8 ;  /* 0x0009300801007387 */ /* 0x0001e40000100a00 */
[----:B------:R3:W-:Y:S01]  /*8a240*/  STL.64 [R1+0x938], R10 ;  /* 0x0009380a01007387 */ /* 0x0007e20000100a00 */
[----:B0-----:R-:W3:Y:S01]  /*8a250*/  LDL.LU.64 R8, [R1+0x8538] ;  /* 0x0085380001087983 */ /* 0x001ee20000300a00 */
[----:B------:R-:W2:Y:S02]  /*8a260*/  LDL.LU.64 R12, [R1+0x8530] ;  /* 0x00853000010c7983 */ /* 0x000ea40000300a00 */
[----:B------:R-:W-:Y:S01]  /*8a270*/  STL [R1+0x84d0], R14 ;  /* 0x0084d00e01007387 */ /* 0x000fe20000100800 */
[C---:B---3--:R-:W-:Y:S01]  /*8a280*/  HMMA.16816.F32.BF16 R8, R20.reuse, R8, R16 ;  /* 0x000000081408723c */ /* 0x048fe20000041810 */
[----:B--2---:R0:W-:Y:S04]  /*8a290*/  STL.64 [R1+0x84c8], R12 ;  /* 0x0084c80c01007387 */ /* 0x0041e80000100a00 */
[----:B0-----:R-:W2:Y:S01]  /*8a2a0*/  LDL.LU R12, [R1+0xf30] ;  /* 0x000f3000010c7983 */ /* 0x001ea20000300800 */
[----:B------:R-:W2:Y:S02]  /*8a2b0*/  LDL.LU R13, [R1+0xf34] ;  /* 0x000f3400010d7983 */ /* 0x000ea40000300800 */
[----:B------:R-:W2:Y:S02]  /*8a2c0*/  LDL.LU R14, [R1+0xf38] ;  /* 0x000f3800010e7983 */ /* 0x000ea40000300800 */
[----:B------:R-:W2:Y:S01]  /*8a2d0*/  LDL.LU R15, [R1+0xf3c] ;  /* 0x000f3c00010f7983 */ /* 0x000ea20000300800 */
[----:B------:R-:W3:Y:S01]  /*8a2e0*/  LDL.LU R19, [R1+0x8528] ;  /* 0x0085280001137983 */ /* 0x000ee20000300800 */
[----:B------:R-:W2:Y:S11]  /*8a2f0*/  LDL.LU.64 R16, [R1+0x8520] ;  /* 0x0085200001107983 */ /* 0x000eb60000300a00 */
[----:B------:R0:W-:Y:S01]  /*8a300*/  STL.64 [R1+0x920], R8 ;  /* 0x0009200801007387 */ /* 0x0001e20000100a00 */
[----:B------:R-:W-:Y:S03]  /*8a310*/  STL.64 [R1+0x928], R10 ;  /* 0x0009280a01007387 */ /* 0x000fe60000100a00 */
[----:B0-----:R-:W2:Y:S02]  /*8a320*/  LDL.LU.64 R8, [R1+0x8518] ;  /* 0x0085180001087983 */ /* 0x001ea40000300a00 */
[----:B--2---:R-:W-:Y:S01]  /*8a330*/  HMMA.16816.F32.BF16 R12, R20, R8, R12 ;  /* 0x00000008140c723c */ /* 0x004fe2000004180c */
[----:B------:R-:W-:-:S02]  /*8a340*/  IMAD.MOV.U32 R18, RZ, RZ, R8 ;  /* 0x000000ffff127224 */ /* 0x000fc400078e0008 */
[----:B------:R-:W-:Y:S11]  /*8a350*/  IMAD.MOV.U32 R0, RZ, RZ, R9 ;  /* 0x000000ffff007224 */ /* 0x000ff600078e0009 */
[----:B------:R-:W-:Y:S09]  /*8a360*/  @!UPT UIADD3 URZ, URZ, URZ, URZ ;  /* 0x0000003f3f3ff290 */ /* 0x000ff2000fffe03f */
[----:B------:R-:W-:Y:S01]  /*8a370*/  STL.64 [R1+0x910], R12 ;  /* 0x0009100c01007387 */ /* 0x000fe20000100a00 */
[----:B------:R-:W-:Y:S02]  /*8a380*/  STL.64 [R1+0x918], R14 ;  /* 0x0009180e01007387 */ /* 0x000fe40000100a00 */
[----:B---3--:R0:W-:Y:S02]  /*8a390*/  STL.64 [R1+0x84a8], R18 ;  /* 0x0084a81201007387 */ /* 0x0081e40000100a00 */
[----:B------:R1:W-:Y:S02]  /*8a3a0*/  STL.64 [R1+0x84a0], R16 ;  /* 0x0084a01001007387 */ /* 0x0003e40000100a00 */
[----:B0-----:R-:W-:Y:S01]  /*8a3b0*/  IMAD.MOV.U32 R18, RZ, RZ, R6 ;  /* 0x000000ffff127224 */ /* 0x001fe200078e0006 */
[----:B-1----:R-:W2:Y:S01]  /*8a3c0*/  LDL.LU R16, [R1+0xfc0] ;  /* 0x000fc00001107983 */ /* 0x002ea20000300800 */
[----:B------:R-:W2:Y:S02]  /*8a3d0*/  LDL.LU R17, [R1+0xfc4] ;  /* 0x000fc40001117983 */ /* 0x000ea40000300800 */
[----:B------:R-:W3:Y:S02]  /*8a3e0*/  LDL.LU R6, [R1+0x8514] ;  /* 0x0085140001067983 */ /* 0x000ee40000300800 */
[----:B------:R-:W-:-:S02]  /*8a3f0*/  IMAD.MOV.U32 R19, RZ, RZ, R7 ;  /* 0x000000ffff137224 */ /* 0x000fc400078e0007 */
[----:B------:R-:W2:Y:S01]  /*8a400*/  LDL.LU R7, [R1+0x8510] ;  /* 0x0085100001077983 */ /* 0x000ea20000300800 */
[----:B------:R-:W2:Y:S03]  /*8a410*/  LDL.64 R8, [R1+0xd0] ;  /* 0x0000d00001087983 */ /* 0x000ea60000100a00 */
[----:B--2---:R0:W-:Y:S04]  /*8a420*/  STL.64 [R1+0x84f0], R8 ;  /* 0x0084f00801007387 */ /* 0x0041e80000100a00 */
[----:B0-----:R-:W2:Y:S01]  /*8a430*/  LDL.64 R8, [R1+0xe0] ;  /* 0x0000e00001087983 */ /* 0x001ea20000100a00 */
[----:B------:R-:W2:Y:S02]  /*8a440*/  LDL.LU R12, [R1+0xfa0] ;  /* 0x000fa000010c7983 */ /* 0x000ea40000300800 */
[----:B------:R-:W2:Y:S02]  /*8a450*/  LDL.LU R13, [R1+0xfa4] ;  /* 0x000fa400010d7983 */ /* 0x000ea40000300800 */
[----:B------:R-:W2:Y:S01]  /*8a460*/  LDL.LU R14, [R1+0xfa8] ;  /* 0x000fa800010e7983 */ /* 0x000ea20000300800 */
[----:B------:R-:W2:Y:S01]  /*8a470*/  LDL.LU R15, [R1+0xfac] ;  /* 0x000fac00010f7983 */ /* 0x000ea20000300800 */
[----:B------:R-:W-:-:S02]  /*8a480*/  IMAD.MOV.U32 R10, RZ, RZ, R22 ;  /* 0x000000ffff0a7224 */ /* 0x000fc400078e0016 */
[----:B------:R-:W-:Y:S02]  /*8a490*/  IMAD.MOV.U32 R3, RZ, RZ, R23 ;  /* 0x000000ffff037224 */ /* 0x000fe400078e0017 */
[----:B------:R-:W-:Y:S01]  /*8a4a0*/  IMAD.MOV.U32 R11, RZ, RZ, R21 ;  /* 0x000000ffff0b7224 */ /* 0x000fe200078e0015 */
[----:B--2---:R0:W-:Y:S02]  /*8a4b0*/  STL.64 [R1+0x84e0], R14 ;  /* 0x0084e00e01007387 */ /* 0x0041e40000100a00 */
[----:B0-----:R-:W-:Y:S02]  /*8a4c0*/  IMAD.MOV.U32 R14, RZ, RZ, R7 ;  /* 0x000000ffff0e7224 */ /* 0x001fe400078e0007 */
[----:B---3--:R-:W-:Y:S02]  /*8a4d0*/  IMAD.MOV.U32 R15, RZ, RZ, R6 ;  /* 0x000000ffff0f7224 */ /* 0x008fe400078e0006 */
[----:B----4-:R-:W-:Y:S01]  /*8a4e0*/  HMMA.16816.F32.BF16 R4, R20, R4, R24 ;  /* 0x000000041404723c */ /* 0x010fe20000041818 */
[----:B------:R0:W-:Y:S04]  /*8a4f0*/  STL.64 [R1+0x84d8], R12 ;  /* 0x0084d80c01007387 */ /* 0x0001e80000100a00 */
[----:B0-----:R-:W2:Y:S01]  /*8a500*/  LDL.LU R12, [R1+0xf80] ;  /* 0x000f8000010c7983 */ /* 0x001ea20000300800 */
[----:B------:R-:W2:Y:S02]  /*8a510*/  LDL.LU R13, [R1+0xf84] ;  /* 0x000f8400010d7983 */ /* 0x000ea40000300800 */
[----:B------:R-:W-:Y:S02]  /*8a520*/  STL.64 [R1+0x84c0], R18 ;  /* 0x0084c01201007387 */ /* 0x000fe40000100a00 */
[----:B------:R0:W-:Y:S11]  /*8a530*/  STL.64 [R1+0x84b8], R16 ;  /* 0x0084b81001007387 */ /* 0x0001f60000100a00 */
[----:B------:R-:W-:Y:S03]  /*8a540*/  @!UPT UIADD3 URZ, URZ, URZ, URZ ;  /* 0x0000003f3f3ff290 */ /* 0x000fe6000fffe03f */
[----:B------:R-:W-:Y:S02]  /*8a550*/  IMAD.MOV.U32 R23, RZ, RZ, R6 ;  /* 0x000000ffff177224 */ /* 0x000fe400078e0006 */
[----:B------:R-:W-:Y:S01]  /*8a560*/  IMAD.MOV.U32 R22, RZ, RZ, R7 ;  /* 0x000000ffff167224 */ /* 0x000fe200078e0007 */
[----:B0-----:R-:W3:Y:S01]  /*8a570*/  LDL.64 R16, [R1+0xc0] ;  /* 0x0000c00001107983 */ /* 0x001ee20000100a00 */
[----:B------:R-:W4:Y:S02]  /*8a580*/  LDL.LU.64 R24, [R1+0x8508] ;  /* 0x0085080001187983 */ /* 0x000f240000300a00 */
[----:B------:R0:W-:Y:S02]  /*8a590*/  STL.64 [R1+0x900], R4 ;  /* 0x0009000401007387 */ /* 0x0001e40000100a00 */
[----:B------:R-:W2:Y:S02]  /*8a5a0*/  LDL.LU.64 R6, [R1+0x8500] ;  /* 0x0085000001067983 */ /* 0x000ea40000300a00 */
[----:B------:R-:W-:Y:S01]  /*8a5b0*/  IMAD.MOV.U32 R18, RZ, RZ, R20 ;  /* 0x000000ffff127224 */ /* 0x000fe200078e0014 */
[----:B0-----:R-:W2:Y:S01]  /*8a5c0*/  LDL.LU.64 R4, [R1+0x84f8] ;  /* 0x0084f80001047983 */ /* 0x001ea20000300a00 */
[----:B------:R0:W-:Y:S02]  /*8a5d0*/  STL.64 [R1+0x72c0], R22 ;  /* 0x0072c01601007387 */ /* 0x0001e40000100a00 */
[----:B------:R-:W2:Y:S01]  /*8a5e0*/  LDL.LU.64 R20, [R1+0x160] ;  /* 0x0001600001147983 */ /* 0x000ea20000300a00 */
[----:B0-----:R-:W2:Y:S01]  /*8a5f0*/  LDL.64 R22, [R1+0x168] ;  /* 0x0001680001167983 */ /* 0x001ea20000100a00 */
[----:B------:R-:W-:-:S03]  /*8a600*/  IMAD.MOV.U32 R26, RZ, RZ, R8 ;  /* 0x000000ffff1a7224 */ /* 0x000fc600078e0008 */
[----:B--2---:R0:W-:Y:S01]  /*8a610*/  STL [R1+0x7430], R22 ;  /* 0x0074301601007387 */ /* 0x0041e20000100800 */
[----:B------:R1:W-:Y:S02]  /*8a620*/  STL [R1+0x742c], R23 ;  /* 0x00742c1701007387 */ /* 0x0003e40000100800 */
[----:B------:R2:W-:Y:S02]  /*8a630*/  STL.64 [R1+0x8440], R20 ;  /* 0x0084401401007387 */ /* 0x0005e40000100a00 */
[----:B0-----:R-:W-:Y:S02]  /*8a640*/  IMAD.MOV.U32 R22, RZ, RZ, R10 ;  /* 0x000000ffff167224 */ /* 0x001fe400078e000a */
[----:B-1----:R-:W-:Y:S02]  /*8a650*/  IMAD.MOV.U32 R23, RZ, RZ, R3 ;  /* 0x000000ffff177224 */ /* 0x002fe400078e0003 */
[----:B--2---:R-:W-:Y:S02]  /*8a660*/  IMAD.MOV.U32 R20, RZ, RZ, R18 ;  /* 0x000000ffff147224 */ /* 0x004fe400078e0012 */
[----:B------:R-:W-:-:S02]  /*8a670*/  IMAD.MOV.U32 R21, RZ, RZ, R11 ;  /* 0x000000ffff157224 */ /* 0x000fc400078e000b */
[----:B------:R-:W-:-:S05]  /*8a680*/  IMAD.MOV.U32 R3, RZ, RZ, R9 ;  /* 0x000000ffff037224 */ /* 0x000fca00078e0009 */
[C---:B------:R-:W-:Y:S01]  /*8a690*/  HMMA.16816.F32.BF16 R4, R20.reuse, R8, R4 ;  /* 0x000000081404723c */ /* 0x040fe20000041804 */
[----:B------:R-:W2:Y:S01]  /*8a6a0*/  LDL.LU.64 R8, [R1+0x84f0] ;  /* 0x0084f00001087983 */ /* 0x000ea20000300a00 */
[----:B------:R-:W-:Y:S02]  /*8a6b0*/  STL [R1+0x83c0], R3 ;  /* 0x0083c00301007387 */ /* 0x000fe40000100800 */
[----:B------:R-:W-:Y:S11]  /*8a6c0*/  STL [R1+0x83bc], R26 ;  /* 0x0083bc1a01007387 */ /* 0x000ff60000100800 */
[----:B------:R-:W-:Y:S08]  /*8a6d0*/  @!UPT UIADD3 URZ, URZ, URZ, URZ ;  /* 0x0000003f3f3ff290 */ /* 0x000ff0000fffe03f */
[----:B------:R-:W-:Y:S01]  /*8a6e0*/  STL [R1+0x71f0], R6 ;  /* 0x0071f00601007387 */ /* 0x000fe20000100800 */
[----:B------:R-:W-:Y:S02]  /*8a6f0*/  STL [R1+0x71ec], R7 ;  /* 0x0071ec0701007387 */ /* 0x000fe40000100800 */
[----:B------:R0:W-:Y:S02]  /*8a700*/  STL.64 [R1+0x84b0], R4 ;  /* 0x0084b00401007387 */ /* 0x0001e40000100a00 */
[----:B0-----:R-:W3:Y:S01]  /*8a710*/  LDL.64 R4, [R1+0xb0] ;  /* 0x0000b00001047983 */ /* 0x001ee20000100a00 */
[C---:B--2---:R-:W-:Y:S01]  /*8a720*/  HMMA.16816.F32.BF16 R12, R20.reuse, R8, R12 ;  /* 0x00000008140c723c */ /* 0x044fe2000004180c */
[----:B------:R-:W-:Y:S02]  /*8a730*/  IMAD.MOV.U32 R28, RZ, RZ, R8 ;  /* 0x000000ffff1c7224 */ /* 0x000fe400078e0008 */
[----:B------:R-:W-:Y:S02]  /*8a740*/  IMAD.MOV.U32 R27, RZ, RZ, R9 ;  /* 0x000000ffff1b7224 */ /* 0x000fe400078e0009 */
[----:B------:R-:W2:Y:S11]  /*8a750*/  LDL.LU.64 R8, [R1+0x84e8] ;  /* 0x0084e80001087983 */ /* 0x000eb60000300a00 */
[----:B------:R-:W-:Y:S07]  /*8a760*/  @!UPT UIADD3 URZ, URZ, URZ, URZ ;  /* 0x0000003f3f3ff290 */ /* 0x000fee000fffe03f */
[----:B------:R0:W-:Y:S01]  /*8a770*/  STL.64 [R1+0x8e0], R12 ;  /* 0x0008e00c01007387 */ /* 0x0001e20000100a00 */
[----:B------:R-:W-:Y:S02]  /*8a780*/  IMAD.MOV.U32 R11, RZ, RZ, R14 ;  /* 0x000000ffff0b7224 */ /* 0x000fe400078e000e */
[----:B------:R-:W-:Y:S02]  /*8a790*/  IMAD.MOV.U32 R10, RZ, RZ, R15 ;  /* 0x000000ffff0a7224 */ /* 0x000fe400078e000f */
[----:B------:R-:W2:Y:S04]  /*8a7a0*/  LDL.LU.64 R14, [R1+0x84e0] ;  /* 0x0084e000010e7983 */ /* 0x000ea80000300a00 */
[----:B0-----:R-:W2:Y:S01]  /*8a7b0*/  LDL.LU.64 R12, [R1+0x84d8] ;  /* 0x0084d800010c7983 */ /* 0x001ea20000300a00 */
[----:B------:R-:W-:Y:S02]  /*8a7c0*/  STL [R1+0x71e8], R10 ;  /* 0x0071e80a01007387 */ /* 0x000fe40000100800 */
[----:B------:R-:W-:Y:S02]  /*8a7d0*/  STL [R1+0x71e4], R11 ;  /* 0x0071e40b01007387 */ /* 0x000fe40000100800 */
[----:B---3--:R-:W-:Y:S01]  /*8a7e0*/  IMAD.MOV.U32 R29, RZ, RZ, R17 ;  /* 0x000000ffff1d7224 */ /* 0x008fe200078e0011 */
        /* <DEDUP_REMOVED lines=8> */
[----:B------:R-:W2:Y:S01]  /*8a870*/  LDL.LU.64 R18, [R1+0x84c0] ;  /* 0x0084c00001127983 */ /* 0x000ea20000300a00 */
[----:B------:R-:W2:Y:S01]  /*8a880*/  LDL.LU.64 R16, [R1+0x84b8] ;  /* 0x0084b80001107983 */ /* 0x000ea20000300a00 */
[----:B------:R-:W-:-:S02]  /*8a890*/  IMAD.MOV.U32 R3, RZ, RZ, R4 ;  /* 0x000000ffff037224 */ /* 0x000fc400078e0004 */
[----:B------:R-:W-:Y:S01]  /*8a8a0*/  IMAD.MOV.U32 R26, RZ, RZ, R5 ;  /* 0x000000ffff1a7224 */ /* 0x000fe200078e0005 */
[----:B--2---:R-:W-:Y:S01]  /*8a8b0*/  HMMA.16816.F32.BF16 R16, R20, R4, R16 ;  /* 0x000000041410723c */ /* 0x004fe20000041810 */
[----:B------:R-:W2:Y:S11]  /*8a8c0*/  LDL.LU.64 R4, [R1+0x84b0] ;  /* 0x0084b00001047983 */ /* 0x000eb60000300a00 */
[----:B------:R-:W-:Y:S11]  /*8a8d0*/  @!UPT UIADD3 URZ, URZ, URZ, URZ ;  /* 0x0000003f3f3ff290 */ /* 0x000ff6000fffe03f */
[----:B------:R0:W-:Y:S01]  /*8a8e0*/  STL.64 [R1+0x8c0], R16 ;  /* 0x0008c01001007387 */ /* 0x0001e20000100a00 */
[----:B------:R-:W-:Y:S02]  /*8a8f0*/  IMAD.MOV.U32 R10, RZ, RZ, R18 ;  /* 0x000000ffff0a7224 */ /* 0x000fe400078e0012 */
[----:B------:R-:W-:Y:S02]  /*8a900*/  IMAD.MOV.U32 R11, RZ, RZ, R19 ;  /* 0x000000ffff0b7224 */ /* 0x000fe400078e0013 */
[----:B------:R-:W2:Y:S04]  /*8a910*/  LDL.LU.64 R18, [R1+0x84a8] ;  /* 0x0084a80001127983 */ /* 0x000ea80000300a00 */
[----:B0-----:R-:W2:Y:S01]  /*8a920*/  LDL.LU.64 R16, [R1+0x84a0] ;  /* 0x0084a00001107983 */ /* 0x001ea20000300a00 */
[----:B------:R-:W-:Y:S02]  /*8a930*/  STL.64 [R1+0x8450], R26 ;  /* 0x0084501a01007387 */ /* 0x000fe40000100a00 */
[----:B----4-:R0:W-:Y:S02]  /*8a940*/  STL.64 [R1+0x8448], R24 ;  /* 0x0084481801007387 */ /* 0x0101e40000100a00 */
[----:B0-----:R-:W4:Y:S01]  /*8a950*/  LDL.LU R24, [R1+0x6e0] ;  /* 0x0006e00001187983 */ /* 0x001f220000300800 */
[----:B------:R-:W4:Y:S02]  /*8a960*/  LDL.LU R25, [R1+0x6e4] ;  /* 0x0006e40001197983 */ /* 0x000f240000300800 */
[----:B---3--:R-:W-:-:S02]  /*8a970*/  IMAD.MOV.U32 R26, RZ, RZ, R13 ;  /* 0x000000ffff1a7224 */ /* 0x008fc400078e000d */
[----:B------:R-:W-:Y:S01]  /*8a980*/  IMAD.MOV.U32 R27, RZ, RZ, R12 ;  /* 0x000000ffff1b7224 */ /* 0x000fe200078e000c */
[----:B------:R-:W-:Y:S01]  /*8a990*/  STL.64 [R1+0x8350], R10 ;  /* 0x0083500a01007387 */ /* 0x000fe20000100a00 */
[----:B------:R2:W-:Y:S05]  /*8a9a0*/  STL.64 [R1+0x8348], R8 ;  /* 0x0083480801007387 */ /* 0x0005ea0000100a00 */
[----:B----4-:R-:W-:Y:S07]  /*8a9b0*/  HMMA.16816.F32.BF16 R20, R20, R8, R24 ;  /* 0x000000081414723c */ /* 0x010fee0000041818 */
[----:B--2---:R-:W-:-:S02]  /*8a9c0*/  IMAD.MOV.U32 R8, RZ, RZ, R18 ;  /* 0x000000ffff087224 */ /* 0x004fc400078e0012 */
[----:B------:R-:W-:Y:S01]  /*8a9d0*/  IMAD.MOV.U32 R9, RZ, RZ, R0 ;  /* 0x000000ffff097224 */ /* 0x000fe200078e0000 */
[----:B------:R-:W2:Y:S01]  /*8a9e0*/  LDL.LU R18, [R1+0x849c] ;  /* 0x00849c0001127983 */ /* 0x000ea20000300800 */
[----:B------:R-:W3:Y:S03]  /*8a9f0*/  LDL.LU R0, [R1+0x8498] ;  /* 0x0084980001007983 */ /* 0x000ee60000300800 */
[----:B------:R0:W-:Y:S04]  /*8aa00*/  STL.64 [R1+0x83c8], R8 ;  /* 0x0083c80801007387 */ /* 0x0001e80000100a00 */
[----:B0-----:R-:W4:Y:S01]  /*8aa10*/  LDL.LU R8, [R1+0x10e0] ;  /* 0x0010e00001087983 */ /* 0x001f220000300800 */
[----:B------:R-:W4:Y:S02]  /*8aa20*/  LDL.LU R9, [R1+0x10e4] ;  /* 0x0010e40001097983 */ /* 0x000f240000300800 */
[----:B------:R-:W2:Y:S02]  /*8aa30*/  LDL.LU R10, [R1+0x10e8] ;  /* 0x0010e800010a7983 */ /* 0x000ea40000300800 */
[----:B------:R-:W2:Y:S02]  /*8aa40*/  LDL.LU R11, [R1+0x10ec] ;  /* 0x0010ec00010b7983 */ /* 0x000ea40000300800 */
[----:B------:R-:W-:Y:S01]  /*8aa50*/  IMAD.MOV.U32 R12, RZ, RZ, R20 ;  /* 0x000000ffff0c7224 */ /* 0x000fe200078e0014 */
[----:B--2---:R-:W-:Y:S01]  /*8aa60*/  STL.64 [R1+0x83d8], R10 ;  /* 0x0083d80a01007387 */ /* 0x004fe20000100a00 */
[----:B----4-:R0:W-:Y:S02]  /*8aa70*/  STL.64 [R1+0x83d0], R8 ;  /* 0x0083d00801007387 */ /* 0x0101e40000100a00 */
[----:B0-----:R-:W-:-:S02]  /*8aa80*/  IMAD.MOV.U32 R8, RZ, RZ, R2 ;  /* 0x000000ffff087224 */ /* 0x001fc400078e0002 */
[----:B------:R-:W-:Y:S01]  /*8aa90*/  IMAD.MOV.U32 R9, RZ, RZ, R14 ;  /* 0x000000ffff097224 */ /* 0x000fe200078e000e */
[----:B------:R-:W2:Y:S01]  /*8aaa0*/  LDL.LU R2, [R1+0x8494] ;  /* 0x0084940001027983 */ /* 0x000ea20000300800 */
[----:B------:R-:W4:Y:S03]  /*8aab0*/  LDL.LU R14, [R1+0x8490] ;  /* 0x00849000010e7983 */ /* 0x000f260000300800 */
[----:B------:R0:W-:Y:S01]  /*8aac0*/  STL.64 [R1+0x83f0], R8 ;  /* 0x0083f00801007387 */ /* 0x0001e20000100a00 */
[----:B------:R-:W-:Y:S02]  /*8aad0*/  IMAD.MOV.U32 R13, RZ, RZ, R21 ;  /* 0x000000ffff0d7224 */ /* 0x000fe400078e0015 */
[----:B0-----:R-:W-:Y:S02]  /*8aae0*/  IMAD.MOV.U32 R8, RZ, RZ, R16 ;  /* 0x000000ffff087224 */ /* 0x001fe400078e0010 */
[----:B------:R-:W-:Y:S01]  /*8aaf0*/  IMAD.MOV.U32 R9, RZ, RZ, R17 ;  /* 0x000000ffff097224 */ /* 0x000fe200078e0011 */
[----:B------:R-:W4:Y:S01]  /*8ab00*/  LDL.LU R16, [R1+0x848c] ;  /* 0x00848c0001107983 */ /* 0x000f220000300800 */
[----:B------:R-:W4:Y:S03]  /*8ab10*/  LDL.LU R17, [R1+0x8488] ;  /* 0x0084880001117983 */ /* 0x000f260000300800 */
[----:B------:R0:W-:Y:S02]  /*8ab20*/  STL.64 [R1+0x8408], R8 ;  /* 0x0084080801007387 */ /* 0x0001e40000100a00 */
[----:B0-----:R-:W-:-:S02]  /*8ab30*/  IMAD.MOV.U32 R8, RZ, RZ, R18 ;  /* 0x000000ffff087224 */ /* 0x001fc400078e0012 */
[----:B------:R-:W-:Y:S01]  /*8ab40*/  IMAD.MOV.U32 R9, RZ, RZ, R19 ;  /* 0x000000ffff097224 */ /* 0x000fe200078e0013 */
[----:B------:R-:W4:Y:S01]  /*8ab50*/  LDL.LU R18, [R1+0x8484] ;  /* 0x0084840001127983 */ /* 0x000f220000300800 */
[----:B------:R-:W4:Y:S03]  /*8ab60*/  LDL.LU R19, [R1+0x8480] ;  /* 0x0084800001137983 */ /* 0x000f260000300800 */
[----:B------:R3:W-:Y:S01]  /*8ab70*/  STL.64 [R1+0x8420], R8 ;  /* 0x0084200801007387 */ /* 0x0007e20000100a00 */
[----:B------:R0:W-:Y:S02]  /*8ab80*/  STL [R1+0x7218], R12 ;  /* 0x0072180c01007387 */ /* 0x0001e40000100800 */
[----:B---3--:R-:W-:Y:S02]  /*8ab90*/  IMAD.MOV.U32 R9, RZ, RZ, R0 ;  /* 0x000000ffff097224 */ /* 0x008fe400078e0000 */
[----:B--2---:R-:W-:Y:S01]  /*8aba0*/  IMAD.MOV.U32 R8, RZ, RZ, R2 ;  /* 0x000000ffff087224 */ /* 0x004fe200078e0002 */
[----:B----4-:R-:W-:Y:S01]  /*8abb0*/  STL.64 [R1+0x83e8], R14 ;  /* 0x0083e80e01007387 */ /* 0x010fe20000100a00 */
[----:B------:R1:W-:Y:S02]  /*8abc0*/  STL [R1+0x83e0], R13 ;  /* 0x0083e00d01007387 */ /* 0x0003e40000100800 */
[----:B0-----:R-:W2:Y:S01]  /*8abd0*/  LDL.LU R12, [R1+0x10c0] ;  /* 0x0010c000010c7983 */ /* 0x001ea20000300800 */
[----:B-1----:R-:W2:Y:S01]  /*8abe0*/  LDL.LU R13, [R1+0x10c4] ;  /* 0x0010c400010d7983 */ /* 0x002ea20000300800 */
[----:B------:R-:W3:Y:S02]  /*8abf0*/  LDL.LU R14, [R1+0x10c8] ;  /* 0x0010c800010e7983 */ /* 0x000ee40000300800 */
[----:B------:R-:W3:Y:S02]  /*8ac00*/  LDL.LU R15, [R1+0x10cc] ;  /* 0x0010cc00010f7983 */ /* 0x000ee40000300800 */
        /* <DEDUP_REMOVED lines=10> */
[----:B------:R-:W4:Y:S02]  /*8acb0*/  LDL.LU R11, [R1+0x100c] ;  /* 0x00100c00010b7983 */ /* 0x000f240000300800 */
[----:B----4-:R-:W-:Y:S01]  /*8acc0*/  STL.64 [R1+0x8470], R10 ;  /* 0x0084700a01007387 */ /* 0x010fe20000100a00 */
[----:B--2---:R0:W-:Y:S03]  /*8acd0*/  STL.64 [R1+0x8468], R8 ;  /* 0x0084680801007387 */ /* 0x0041e60000100a00 */
[----:B0-----:R-:W2:Y:S01]  /*8ace0*/  LDL.LU.64 R8, [R1+0x430] ;  /* 0x0004300001087983 */ /* 0x001ea20000300a00 */
[----:B------:R-:W2:Y:S02]  /*8acf0*/  LDL.LU.64 R10, [R1+0x438] ;  /* 0x00043800010a7983 */ /* 0x000ea40000300a00 */
[----:B------:R-:W4:Y:S02]  /*8ad00*/  LDL.64 R24, [R1+0x180] ;  /* 0x0001800001187983 */ /* 0x000f240000100a00 */
[----:B------:R-:W-:-:S02]  /*8ad10*/  IMAD.MOV.U32 R6, RZ, RZ, R22 ;  /* 0x000000ffff067224 */ /* 0x000fc400078e0016 */
[----:B------:R-:W-:Y:S01]  /*8ad20*/  IMAD.MOV.U32 R7, RZ, RZ, R23 ;  /* 0x000000ffff077224 */ /* 0x000fe200078e0017 */
[----:B----4-:R0:W-:Y:S04]  /*8ad30*/  STL.64 [R1+0x8478], R24 ;  /* 0x0084781801007387 */ /* 0x0101e80000100a00 */
        /* <DEDUP_REMOVED lines=32> */
[----:B------:R-:W2:Y:S04]  /*8af40*/  LDL.LU.64 R6, [R1+0xf8] ;  /* 0x0000f80001067983 */ /* 0x000ea80000300a00 */
[----:B------:R0:W-:Y:S02]  /*8af50*/  STL.64 [R1+0x8a0], R24 ;  /* 0x0008a01801007387 */ /* 0x0001e40000100a00 */
[----:B------:R1:W-:Y:S01]  /*8af60*/  STL.64 [R1+0x8a8], R26 ;  /* 0x0008a81a01007387 */ /* 0x0003e20000100a00 */
[----:B0-----:R-:W2:Y:S01]  /*8af70*/  LDL.LU.64 R24, [R1+0x8478] ;  /* 0x0084780001187983 */ /* 0x001ea20000300a00 */
[----:B-1----:R-:W-:-:S02]  /*8af80*/  IMAD.MOV.U32 R27, RZ, RZ, R8 ;  /* 0x000000ffff1b7224 */ /* 0x002fc400078e0008 */
[----:B------:R-:W-:Y:S02]  /*8af90*/  IMAD.MOV.U32 R26, RZ, RZ, R9 ;  /* 0x000000ffff1a7224 */ /* 0x000fe400078e0009 */
[----:B------:R-:W2:Y:S01]  /*8afa0*/  LDL.LU.64 R10, [R1+0x8470] ;  /* 0x00847000010a7983 */ /* 0x000ea20000300a00 */
[----:B------:R-:W2:Y:S01]  /*8afb0*/  LDL.LU.64 R8, [R1+0x8468] ;  /* 0x0084680001087983 */ /* 0x000ea20000300a00 */
[----:B------:R0:W-:Y:S02]  /*8afc0*/  STL.64 [R1+0x8330], R18 ;  /* 0x0083301201007387 */ /* 0x0001e40000100a00 */
[----:B------:R1:W-:Y:S02]  /*8afd0*/  STL.64 [R1+0x8328], R16 ;  /* 0x0083281001007387 */ /* 0x0003e40000100a00 */
[----:B0-----:R-:W-:Y:S02]  /*8afe0*/  IMAD.MOV.U32 R18, RZ, RZ, R2 ;  /* 0x000000ffff127224 */ /* 0x001fe400078e0002 */
[----:B-1----:R-:W-:-:S02]  /*8aff0*/  IMAD.MOV.U32 R16, RZ, RZ, R27 ;  /* 0x000000ffff107224 */ /* 0x002fc400078e001b */
[----:B------:R-:W-:Y:S02]  /*8b000*/  IMAD.MOV.U32 R17, RZ, RZ, R26 ;  /* 0x000000ffff117224 */ /* 0x000fe400078e001a */
[----:B------:R-:W-:-:S07]  /*8b010*/  IMAD.MOV.U32 R19, RZ, RZ, R0 ;  /* 0x000000ffff137224 */ /* 0x000fce00078e0000 */
        /* <DEDUP_REMOVED lines=9> */
[----:B------:R-:W4:Y:S02]  /*8b0b0*/  LDL.LU.64 R24, [R1+0x8448] ;  /* 0x0084480001187983 */ /* 0x000f240000300a00 */
[C---:B----4-:R-:W-:Y:S11]  /*8b0c0*/  HMMA.16816.F32.BF16 R20, R16.reuse, R24, R20 ;  /* 0x000000181014723c */ /* 0x050ff60000041814 */
[----:B------:R-:W-:Y:S11]  /*8b0d0*/  @!UPT UIADD3 URZ, URZ, URZ, URZ ;  /* 0x0000003f3f3ff290 */ /* 0x000ff6000fffe03f */
[----:B------:R-:W-:Y:S01]  /*8b0e0*/  @!UPT UIADD3 URZ, URZ, URZ, URZ ;  /* 0x0000003f3f3ff290 */ /* 0x000fe2000fffe03f */
[----:B------:R0:W-:Y:S01]  /*8b0f0*/  STL.64 [R1+0x880], R20 ;  /* 0x0008801401007387 */ /* 0x0001e20000100a00 */
[----:B------:R-:W-:Y:S03]  /*8b100*/  STL.64 [R1+0x888], R22 ;  /* 0x0008881601007387 */ /* 0x000fe60000100a00 */
[----:B0-----:R-:W2:Y:S01]  /*8b110*/  LDL.LU.64 R20, [R1+0x8440] ;  /* 0x0084400001147983 */ /* 0x001ea20000300a00 */
[----:B------:R-:W-:Y:S01]  /*8b120*/  STL.64 [R1+0x8308], R24 ;  /* 0x0083081801007387 */ /* 0x000fe20000100a00 */
[C---:B--2---:R-:W-:Y:S11]  /*8b130*/  HMMA.16816.F32.BF16 R8, R16.reuse, R20, R8 ;  /* 0x000000141008723c */ /* 0x044ff60000041808 */
[----:B------:R-:W-:Y:S11]  /*8b140*/  @!UPT UIADD3 URZ, URZ, URZ, URZ ;  /* 0x0000003f3f3ff290 */ /* 0x000ff6000fffe03f */
[----:B------:R-:W-:Y:S01]  /*8b150*/  @!UPT UIADD3 URZ, URZ, URZ, URZ ;  /* 0x0000003f3f3ff290 */ /* 0x000fe2000fffe03f */
[----:B------:R0:W-:Y:S01]  /*8b160*/  STL.64 [R1+0x870], R8 ;  /* 0x0008700801007387 */ /* 0x0001e20000100a00 */
[----:B------:R-:W-:Y:S03]  /*8b170*/  STL.64 [R1+0x878], R10 ;  /* 0x0008780a01007387 */ /* 0x000fe60000100a00 */
[----:B0-----:R-:W2:Y:S01]  /*8b180*/  LDL.LU.64 R8, [R1+0x8438] ;  /* 0x0084380001087983 */ /* 0x001ea20000300a00 */
[----:B------:R0:W-:Y:S03]  /*8b190*/  STL.64 [R1+0x8310], R20 ;  /* 0x0083101401007387 */ /* 0x0001e60000100a00 */
[----:B0-----:R-:W4:Y:S04]  /*8b1a0*/  LDL R20, [R1+0x110] ;  /* 0x0001100001147983 */ /* 0x001f280000100800 */
[----:B------:R-:W4:Y:S01]  /*8b1b0*/  LDL R21, [R1+0x114] ;  /* 0x0001140001157983 */ /* 0x000f220000100800 */
        /* <DEDUP_REMOVED lines=23> */
[----:B------:R-:W2:Y:S11]  /*8b330*/  LDL.LU R13, [R1+0x83e0] ;  /* 0x0083e000010d7983 */ /* 0x000eb60000300800 */
[----:B------:R-:W-:Y:S09]  /*8b340*/  @!UPT UIADD3 URZ, URZ, URZ, URZ ;  /* 0x0000003f3f3ff290 */ /* 0x000ff2000fffe03f */
[----:B------:R-:W-:Y:S01]  /*8b350*/  STL.64 [R1+0x830], R8 ;  /* 0x0008300801007387 */ /* 0x000fe20000100a00 */
[----:B------:R0:W-:Y:S03]  /*8b360*/  STL.64 [R1+0x838], R10 ;  /* 0x0008380a01007387 */ /* 0x0001e60000100a00 */
[----:B0-----:R-:W4:Y:S01]  /*8b370*/  LDL.LU.64 R10, [R1+0x83d8] ;  /* 0x0083d800010a7983 */ /* 0x001f220000300a00 */
[----:B------:R-:W4:Y:S02]  /*8b380*/  LDL.LU.64 R8, [R1+0x83d0] ;  /* 0x0083d00001087983 */ /* 0x000f240000300a00 */
[----:B----4-:R-:W-:Y:S01]  /*8b390*/  HMMA.16816.F32.BF16 R20, R16, R20, R8 ;  /* 0x000000141014723c */ /* 0x010fe20000041808 */
[----:B------:R-:W4:Y:S11]  /*8b3a0*/  LDL.LU.64 R8, [R1+0x83c8] ;  /* 0x0083c80001087983 */ /* 0x000f360000300a00 */
[----:B------:R-:W-:Y:S11]  /*8b3b0*/  @!UPT UIADD3 URZ, URZ, URZ, URZ ;  /* 0x0000003f3f3ff290 */ /* 0x000ff6000fffe03f */
[----:B------:R0:W-:Y:S01]  /*8b3c0*/  STL.64 [R1+0x820], R20 ;  /* 0x0008201401007387 */ /* 0x0001e20000100a00 */
[----:B------:R1:W-:Y:S03]  /*8b3d0*/  STL.64 [R1+0x828], R22 ;  /* 0x0008281601007387 */ /* 0x0003e60000100a00 */
[----:B0-----:R-:W2:Y:S01]  /*8b3e0*/  LDL.LU.64 R20, [R1+0x680] ;  /* 0x0006800001147983 */ /* 0x001ea20000300a00 */
[----:B-1----:R-:W2:Y:S03]  /*8b3f0*/  LDL.LU.64 R22, [R1+0x688] ;  /* 0x0006880001167983 */ /* 0x002ea60000300a00 */
[----:B--2---:R-:W-:Y:S01]  /*8b400*/  STL.64 [R1+0x8340], R22 ;  /* 0x0083401601007387 */ /* 0x004fe20000100a00 */
[----:B------:R0:W-:Y:S03]  /*8b410*/  STL.64 [R1+0x8338], R20 ;  /* 0x0083381401007387 */ /* 0x0001e60000100a00 */
[----:B0-----:R-:W4:Y:S01]  /*8b420*/  LDL.LU R20, [R1+0x1100] ;  /* 0x0011000001147983 */ /* 0x001f220000300800 */
[----:B------:R-:W4:Y:S02]  /*8b430*/  LDL.LU R21, [R1+0x1104] ;  /* 0x0011040001157983 */ /* 0x000f240000300800 */
[----:B------:R-:W4:Y:S02]  /*8b440*/  LDL.LU R22, [R1+0x1108] ;  /* 0x0011080001167983 */ /* 0x000f240000300800 */
[----:B------:R-:W-:-:S07]  /*8b450*/  IMAD.MOV.U32 R23, RZ, RZ, R14 ;  /* 0x000000ffff177224 */ /* 0x000fce00078e000e */
[----:B----4-:R-:W-:Y:S11]  /*8b460*/  HMMA.16816.F32.BF16 R8, R16, R8, R20 ;  /* 0x000000081008723c */ /* 0x010ff60000041814 */
[----:B------:R-:W-:Y:S11]  /*8b470*/  @!UPT UIADD3 URZ, URZ, URZ, URZ ;  /* 0x0000003f3f3ff290 */ /* 0x000ff6000fffe03f */
[----:B------:R-:W-:Y:S01]  /*8b480*/  @!UPT UIADD3 URZ, URZ, URZ, URZ ;  /* 0x0000003f3f3ff290 */ /* 0x000fe2000fffe03f */
[----:B------:R0:W-:Y:S01]  /*8b490*/  STL.64 [R1+0x810], R8 ;  /* 0x0008100801007387 */ /* 0x0001e20000100a00 */
[----:B------:R-:W-:Y:S02]  /*8b4a0*/  STL [R1+0x818], R10 ;  /* 0x0008180a01007387 */ /* 0x000fe40000100800 */
[----:B0-----:R-:W-:Y:S02]  /*8b4b0*/  IMAD.MOV.U32 R8, RZ, RZ, R3 ;  /* 0x000000ffff087224 */ /* 0x001fe400078e0003 */
[----:B------:R-:W-:Y:S01]  /*8b4c0*/  IMAD.MOV.U32 R9, RZ, RZ, R26 ;  /* 0x000000ffff097224 */ /* 0x000fe200078e001a */
[----:B------:R-:W2:Y:S01]  /*8b4d0*/  LDL.LU R3, [R1+0x83c0] ;  /* 0x0083c00001037983 */ /* 0x000ea20000300800 */
[----:B------:R-:W4:Y:S03]  /*8b4e0*/  LDL.LU R26, [R1+0x83bc] ;  /* 0x0083bc00011a7983 */ /* 0x000f260000300800 */
[----:B------:R0:W-:Y:S01]  /*8b4f0*/  STL.64 [R1+0x8368], R8 ;  /* 0x0083680801007387 */ /* 0x0001e20000100a00 */
[----:B------:R-:W2:Y:S02]  /*8b500*/  LDL.LU R20, [R1+0x440] ;  /* 0x0004400001147983 */ /* 0x000ea40000300800 */
[----:B------:R-:W2:Y:S02]  /*8b510*/  LDL.LU R21, [R1+0x444] ;  /* 0x0004440001157983 */ /* 0x000ea40000300800 */
[----:B------:R-:W2:Y:S01]  /*8b520*/  LDL.LU R22, [R1+0x448] ;  /* 0x0004480001167983 */ /* 0x000ea20000300800 */
[----:B------:R-:W2:Y:S01]  /*8b530*/  LDL.LU R23, [R1+0x44c] ;  /* 0x00044c0001177983 */ /* 0x000ea20000300800 */
[----:B0-----:R-:W-:-:S02]  /*8b540*/  IMAD.MOV.U32 R8, RZ, RZ, R15 ;  /* 0x000000ffff087224 */ /* 0x001fc400078e000f */
[----:B------:R-:W-:Y:S01]  /*8b550*/  IMAD.MOV.U32 R9, RZ, RZ, R29 ;  /* 0x000000ffff097224 */ /* 0x000fe200078e001d */
[----:B------:R-:W3:Y:S04]  /*8b560*/  LDL.LU R15, [R1+0x83b8] ;  /* 0x0083b800010f7983 */ /* 0x000ee80000300800 */
        /* <DEDUP_REMOVED lines=17> */
[----:B------:R-:W-:Y:S02]  /*8b680*/  IMAD.MOV.U32 R9, RZ, RZ, R3 ;  /* 0x000000ffff097224 */ /* 0x000fe400078e0003 */
[----:B------:R-:W-:-:S03]  /*8b690*/  IMAD.MOV.U32 R14, RZ, RZ, R11 ;  /* 0x000000ffff0e7224 */ /* 0x000fc600078e000b */
[----:B------:R0:W-:Y:S04]  /*8b6a0*/  STL.64 [R1+0x83b0], R8 ;  /* 0x0083b00801007387 */ /* 0x0001e80000100a00 */
[----:B0-----:R-:W3:Y:S01]  /*8b6b0*/  LDL.LU R8, [R1+0x1120] ;  /* 0x0011200001087983 */ /* 0x001ee20000300800 */
[----:B------:R-:W3:Y:S02]  /*8b6c0*/  LDL.LU R9, [R1+0x1124] ;  /* 0x0011240001097983 */ /* 0x000ee40000300800 */
[----:B------:R-:W3:Y:S02]  /*8b6d0*/  LDL.LU R10, [R1+0x1128] ;  /* 0x00112800010a7983 */ /* 0x000ee40000300800 */
[----:B------:R-:W3:Y:S01]  /*8b6e0*/  LDL.LU R11, [R1+0x112c] ;  /* 0x00112c00010b7983 */ /* 0x000ee20000300800 */
        /* <DEDUP_REMOVED lines=12> */
[----:B------:R-:W4:Y:S01]  /*8b7b0*/  LDL.LU R24, [R1+0x11d0] ;  /* 0x0011d00001187983 */ /* 0x000f220000300800 */
        /* <DEDUP_REMOVED lines=9> */
[----:B------:R-:W2:Y:S01]  /*8b850*/  LDL.LU R27, [R1+0x11bc] ;  /* 0x0011bc00011b7983 */ /* 0x000ea20000300800 */
[----:B------:R-:W-:Y:S01]  /*8b860*/  STL [R1+0x7128], R14 ;  /* 0x0071280e01007387 */ /* 0x000fe20000100800 */
[----:B------:R0:W-:Y:S02]  /*8b870*/  STL [R1+0x7488], R13 ;  /* 0x0074880d01007387 */ /* 0x0001e40000100800 */
[----:B------:R-:W-:Y:S01]  /*8b880*/  STL [R1+0x74cc], R15 ;  /* 0x0074cc0f01007387 */ /* 0x000fe20000100800 */
[----:B0-----:R-:W3:Y:S04]  /*8b890*/  LDL.64 R12, [R1+0x140] ;  /* 0x00014000010c7983 */ /* 0x001ee80000100a00 */
[----:B---3--:R0:W-:Y:S04]  /*8b8a0*/  STL.64 [R1+0x82f0], R12 ;  /* 0x0082f00c01007387 */ /* 0x0081e80000100a00 */
[----:B0-----:R-:W3:Y:S01]  /*8b8b0*/  LDL.LU R12, [R1+0x11f0] ;  /* 0x0011f000010c7983 */ /* 0x001ee20000300800 */
[----:B------:R-:W3:Y:S02]  /*8b8c0*/  LDL.LU R13, [R1+0x11f4] ;  /* 0x0011f400010d7983 */ /* 0x000ee40000300800 */
[----:B------:R-:W3:Y:S02]  /*8b8d0*/  LDL.LU R14, [R1+0x11f8] ;  /* 0x0011f800010e7983 */ /* 0x000ee40000300800 */
[----:B------:R-:W3:Y:S01]  /*8b8e0*/  LDL.LU R15, [R1+0x11fc] ;  /* 0x0011fc00010f7983 */ /* 0x000ee20000300800 */
[----:B------:R0:W-:Y:S01]  /*8b8f0*/  STL.64 [R1+0x800], R8 ;  /* 0x0008000801007387 */ /* 0x0001e20000100a00 */
[----:B------:R-:W-:Y:S03]  /*8b900*/  STL.64 [R1+0x808], R10 ;  /* 0x0008080a01007387 */ /* 0x000fe60000100a00 */
[----:B0-----:R-:W4:Y:S01]  /*8b910*/  LDL.LU.64 R8, [R1+0x83b0] ;  /* 0x0083b00001087983 */ /* 0x001f220000300a00 */
[----:B------:R-:W-:Y:S02]  /*8b920*/  STL.64 [R1+0x8290], R6 ;  /* 0x0082900601007387 */ /* 0x000fe40000100a00 */
[----:B------:R0:W-:Y:S02]  /*8b930*/  STL.64 [R1+0x8288], R4 ;  /* 0x0082880401007387 */ /* 0x0001e40000100a00 */
        /* <DEDUP_REMOVED lines=33> */
[----:B----4-:R-:W-:Y:S01]  /*8bb50*/  HMMA.16816.F32.BF16 R16, R16, R8, R20 ;  /* 0x000000081010723c */ /* 0x010fe20000041814 */
[----:B------:R-:W4:Y:S01]  /*8bb60*/  LDL.LU.64 R22, [R1+0x8340] ;  /* 0x0083400001167983 */ /* 0x000f220000300a00 */
[----:B------:R-:W4:Y:S11]  /*8bb70*/  LDL.LU.64 R20, [R1+0x8338] ;  /* 0x0083380001147983 */ /* 0x000f360000300a00 */
[----:B------:R-:W-:Y:S10]  /*8bb80*/  @!UPT UIADD3 URZ, URZ, URZ, URZ ;  /* 0x0000003f3f3ff290 */ /* 0x000ff4000fffe03f */
[----:B------:R-:W-:Y:S01]  /*8bb90*/  STL.64 [R1+0x7b0], R16 ;  /* 0x0007b01001007387 */ /* 0x000fe20000100a00 */
[----:B------:R0:W-:Y:S03]  /*8bba0*/  STL.64 [R1+0x7b8], R18 ;  /* 0x0007b81201007387 */ /* 0x0001e60000100a00 */
[----:B0-----:R-:W3:Y:S01]  /*8bbb0*/  LDL.LU.64 R18, [R1+0x8330] ;  /* 0x0083300001127983 */ /* 0x001ee20000300a00 */
[----:B------:R-:W4:Y:S02]  /*8bbc0*/  LDL.LU.64 R16, [R1+0x8328] ;  /* 0x0083280001107983 */ /* 0x000f240000300a00 */
[----:B--2---:R-:W-:Y:S02]  /*8bbd0*/  STL.64 [R1+0x8248], R10 ;  /* 0x0082480a01007387 */ /* 0x004fe40000100a00 */
[----:B------:R-:W-:Y:S01]  /*8bbe0*/  STL.64 [R1+0x8240], R8 ;  /* 0x0082400801007387 */ /* 0x000fe20000100a00 */
[----:B----4-:R-:W-:Y:S11]  /*8bbf0*/  HMMA.16816.F32.BF16 R24, R20, R16, R24 ;  /* 0x000000101418723c */ /* 0x010ff60000041818 */
        /* <DEDUP_REMOVED lines=9> */
[----:B------:R-:W-:Y:S02]  /*8bc90*/  IMAD.MOV.U32 R3, RZ, RZ, R21 ;  /* 0x000000ffff037224 */ /* 0x000fe400078e0015 */
[----:B------:R-:W-:Y:S02]  /*8bca0*/  IMAD.MOV.U32 R2, RZ, RZ, R22 ;  /* 0x000000ffff027224 */ /* 0x000fe400078e0016 */
[----:B------:R-:W-:Y:S01]  /*8bcb0*/  IMAD.MOV.U32 R0, RZ, RZ, R23 ;  /* 0x000000ffff007224 */ /* 0x000fe200078e0017 */
[----:B------:R-:W4:Y:S01]  /*8bcc0*/  LDL.LU.64 R20, [R1+0x8310] ;  /* 0x0083100001147983 */ /* 0x000f220000300a00 */
[----:B---3--:R0:W-:Y:S02]  /*8bcd0*/  STL.64 [R1+0x8228], R18 ;  /* 0x0082281201007387 */ /* 0x0081e40000100a00 */
[----:B------:R1:W-:Y:S02]  /*8bce0*/  STL.64 [R1+0x8220], R16 ;  /* 0x0082201001007387 */ /* 0x0003e40000100a00 */
[----:B0-----:R-:W-:-:S02]  /*8bcf0*/  IMAD.MOV.U32 R18, RZ, RZ, R2 ;  /* 0x000000ffff127224 */ /* 0x001fc400078e0002 */
[----:B-1----:R-:W-:Y:S02]  /*8bd00*/  IMAD.MOV.U32 R16, RZ, RZ, R10 ;  /* 0x000000ffff107224 */ /* 0x002fe400078e000a */
[----:B------:R-:W-:Y:S02]  /*8bd10*/  IMAD.MOV.U32 R17, RZ, RZ, R3 ;  /* 0x000000ffff117224 */ /* 0x000fe400078e0003 */
[----:B------:R-:W-:-:S07]  /*8bd20*/  IMAD.MOV.U32 R19, RZ, RZ, R0 ;  /* 0x000000ffff137224 */ /* 0x000fce00078e0000 */
[C---:B--2---:R-:W-:Y:S01]  /*8bd30*/  HMMA.16816.F32.BF16 R8, R16.reuse, R8, R24 ;  /* 0x000000081008723c */ /* 0x044fe20000041818 */
[----:B------:R-:W2:Y:S11]  /*8bd40*/  LDL.LU.64 R24, [R1+0x8308] ;  /* 0x0083080001187983 */ /* 0x000eb60000300a00 */
[----:B------:R-:W-:Y:S11]  /*8bd50*/  @!UPT UIADD3 URZ, URZ, URZ, URZ ;  /* 0x0000003f3f3ff290 */ /* 0x000ff6000fffe03f */
[----:B------:R-:W-:Y:S01]  /*8bd60*/  STL.64 [R1+0x790], R8 ;  /* 0x0007900801007387 */ /* 0x000fe20000100a00 */
[----:B------:R2:W-:Y:S02]  /*8bd70*/  STL.64 [R1+0x798], R10 ;  /* 0x0007980a01007387 */ /* 0x0005e40000100a00 */
[C---:B--2---:R-:W-:Y:S01]  /*8bd80*/  HMMA.16816.F32.BF16 R8, R16.reuse, R24, R4 ;  /* 0x000000181008723c */ /* 0x044fe20000041804 */
[----:B------:R-:W-:Y:S11]  /*8bd90*/  STL.64 [R1+0x82c8], R24 ;  /* 0x0082c81801007387 */ /* 0x000ff60000100a00 */
[----:B------:R-:W-:Y:S11]  /*8bda0*/  @!UPT UIADD3 URZ, URZ, URZ, URZ ;  /* 0x0000003f3f3ff290 */ /* 0x000ff6000fffe03f */
[----:B------:R0:W-:Y:S01]  /*8bdb0*/  STL.64 [R1+0x780], R8 ;  /* 0x0007800801007387 */ /* 0x0001e20000100a00 */
[----:B------:R-:W-:Y:S03]  /*8bdc0*/  STL.64 [R1+0x788], R10 ;  /* 0x0007880a01007387 */ /* 0x000fe60000100a00 */
[----:B0-----:R-:W2:Y:S01]  /*8bdd0*/  LDL.64 R8, [R1+0xc0] ;  /* 0x0000c00001087983 */ /* 0x001ea20000100a00 */
[C---:B----4-:R-:W-:Y:S03]  /*8bde0*/  HMMA.16816.F32.BF16 R4, R16.reuse, R20, R12 ;  /* 0x000000141004723c */ /* 0x050fe6000004180c */
[----:B--2---:R-:W-:Y:S11]  /*8bdf0*/  STL.64 [R1+0x8260], R8 ;  /* 0x0082600801007387 */ /* 0x004ff60000100a00 */
[----:B------:R-:W-:Y:S09]  /*8be00*/  @!UPT UIADD3 URZ, URZ, URZ, URZ ;  /* 0x0000003f3f3ff290 */ /* 0x000ff2000fffe03f */
[----:B------:R-:W-:Y:S02]  /*8be10*/  STL.64 [R1+0x770], R4 ;  /* 0x0007700401007387 */ /* 0x000fe40000100a00 */
[----:B------:R-:W-:Y:S02]  /*8be20*/  STL.64 [R1+0x778], R6 ;  /* 0x0007780601007387 */ /* 0x000fe40000100a00 */
[----:B------:R0:W-:Y:S02]  /*8be30*/  STL.64 [R1+0x81e0], R20 ;  /* 0x0081e01401007387 */ /* 0x0001e40000100a00 */
[----:B0-----:R-:W2:Y:S01]  /*8be40*/  LDL.LU R20, [R1+0x1290] ;  /* 0x0012900001147983 */ /* 0x001ea20000300800 */
[----:B------:R-:W2:Y:S02]  /*8be50*/  LDL.LU R21, [R1+0x1294] ;  /* 0x0012940001157983 */ /* 0x000ea40000300800 */
[----:B------:R-:W3:Y:S02]  /*8be60*/  LDL.LU R22, [R1+0x1298] ;  /* 0x0012980001167983 */ /* 0x000ee40000300800 */
[----:B------:R-:W3:Y:S01]  /*8be70*/  LDL.LU R23, [R1+0x129c] ;  /* 0x00129c0001177983 */ /* 0x000ee20000300800 */
[----:B------:R-:W4:Y:S01]  /*8be80*/  LDL.LU R24, [R1+0x1230] ;  /* 0x0012300001187983 */ /* 0x000f220000300800 */
        /* <DEDUP_REMOVED lines=17> */
[----:B------:R-:W4:Y:S04]  /*8bfa0*/  LDL.64 R4, [R1+0x100] ;  /* 0x0001000001047983 */ /* 0x000f280000100a00 */
[----:B------:R-:W2:Y:S04]  /*8bfb0*/  LDL.64 R12, [R1+0x150] ;  /* 0x00015000010c7983 */ /* 0x000ea80000100a00 */
[----:B----4-:R0:W-:Y:S04]  /*8bfc0*/  STL.64 [R1+0x82a8], R4 ;  /* 0x0082a80401007387 */ /* 0x0101e80000100a00 */
[----:B0-----:R-:W4:Y:S04]  /*8bfd0*/  LDL.64 R4, [R1+0x110] ;  /* 0x0001100001047983 */ /* 0x001f280000100a00 */
[----:B----4-:R0:W-:Y:S04]  /*8bfe0*/  STL.64 [R1+0x82c0], R4 ;  /* 0x0082c00401007387 */ /* 0x0101e80000100a00 */
[----:B0-----:R-:W4:Y:S04]  /*8bff0*/  LDL.64 R4, [R1+0x120] ;  /* 0x0001200001047983 */ /* 0x001f280000100a00 */
        /* <DEDUP_REMOVED lines=32> */
[----:B------:R-:W3:Y:S01]  /*8c200*/  LDL.64 R8, [R1+0xe0] ;  /* 0x0000e00001087983 */ /* 0x000ee20000100a00 */
[----:B------:R-:W-:Y:S02]  /*8c210*/  STL.64 [R1+0x760], R24 ;  /* 0x0007601801007387 */ /* 0x000fe40000100a00 */
[----:B------:R0:W-:Y:S02]  /*8c220*/  STL.64 [R1+0x768], R26 ;  /* 0x0007681a01007387 */ /* 0x0001e40000100a00 */
        /* <DEDUP_REMOVED lines=8> */
[----:B0-----:R-:W4:Y:S02]  /*8c2b0*/  LDL.LU.64 R24, [R1+0x82e8] ;  /* 0x0082e80001187983 */ /* 0x001f240000300a00 */
[C---:B----4-:R-:W-:Y:S01]  /*8c2c0*/  HMMA.16816.F32.BF16 R4, R16.reuse, R24, R4 ;  /* 0x000000181004723c */ /* 0x050fe20000041804 */
        /* <DEDUP_REMOVED lines=8> */
[----:B------:R-:W-:Y:S01]  /*8c350*/  STL [R1+0x81ac], R14 ;  /* 0x0081ac0e01007387 */ /* 0x000fe20000100800 */
        /* <DEDUP_REMOVED lines=9> */
[----:B------:R-:W4:Y:S03]  /*8c3f0*/  LDL.LU.64 R4, [R1+0x82c0] ;  /* 0x0082c00001047983 */ /* 0x000f260000300a00 */
[----:B------:R-:W-:Y:S02]  /*8c400*/  STL [R1+0x81b4], R26 ;  /* 0x0081b41a01007387 */ /* 0x000fe40000100800 */
[----:B------:R-:W-:Y:S01]  /*8c410*/  STL [R1+0x81b0], R27 ;  /* 0x0081b01b01007387 */ /* 0x000fe20000100800 */
        /* <DEDUP_REMOVED lines=18> */
[----:B------:R-:W3:Y:S02]  /*8c540*/  LDL.LU.64 R6, [R1+0x8290] ;  /* 0x0082900001067983 */ /* 0x000ee40000300a00 */
[----:B------:R-:W4:Y:S01]  /*8c550*/  LDL.LU.64 R4, [R1+0x8288] ;  /* 0x0082880001047983 */ /* 0x000f220000300a00 */
[----:B------:R-:W-:Y:S01]  /*8c560*/  STL [R1+0x8258], R27 ;  /* 0x0082581b01007387 */ /* 0x000fe20000100800 */
[----:B--2---:R0:W-:Y:S03]  /*8c570*/  STL.64 [R1+0x8250], R24 ;  /* 0x0082501801007387 */ /* 0x0041e60000100a00 */
[----:B0-----:R-:W2:Y:S01]  /*8c580*/  LDL.64 R24, [R1+0xd0] ;  /* 0x0000d00001187983 */ /* 0x001ea20000100a00 */
[----:B----4-:R-:W-:Y:S11]  /*8c590*/  HMMA.16816.F32.BF16 R20, R16, R4, R20 ;  /* 0x000000041014723c */ /* 0x010ff60000041814 */
[----:B------:R-:W-:Y:S11]  /*8c5a0*/  @!UPT UIADD3 URZ, URZ, URZ, URZ ;  /* 0x0000003f3f3ff290 */ /* 0x000ff6000fffe03f */
[----:B------:R-:W-:Y:S01]  /*8c5b0*/  @!UPT UIADD3 URZ, URZ, URZ, URZ ;  /* 0x0000003f3f3ff290 */ /* 0x000fe2000fffe03f */
[----:B------:R-:W-:Y:S01]  /*8c5c0*/  STL.64 [R1+0x700], R20 ;  /* 0x0007001401007387 */ /* 0x000fe20000100a00 */
[----:B------:R0:W-:Y:S03]  /*8c5d0*/  STL.64 [R1+0x708], R22 ;  /* 0x0007081601007387 */ /* 0x0001e60000100a00 */
[----:B0-----:R-:W4:Y:S01]  /*8c5e0*/  LDL.LU.64 R22, [R1+0x8280] ;  /* 0x0082800001167983 */ /* 0x001f220000300a00 */
[----:B------:R-:W4:Y:S02]  /*8c5f0*/  LDL.LU.64 R20, [R1+0x8278] ;  /* 0x0082780001147983 */ /* 0x000f240000300a00 */
[----:B---3--:R-:W-:Y:S02]  /*8c600*/  STL.64 [R1+0x8148], R6 ;  /* 0x0081480601007387 */ /* 0x008fe40000100a00 */
[----:B------:R0:W-:Y:S02]  /*8c610*/  STL.64 [R1+0x8140], R4 ;  /* 0x0081400401007387 */ /* 0x0001e40000100a00 */
[----:B------:R-:W-:-:S02]  /*8c620*/  IMAD.MOV.U32 R28, RZ, RZ, R8 ;  /* 0x000000ffff1c7224 */ /* 0x000fc400078e0008 */
[----:B------:R-:W-:Y:S01]  /*8c630*/  IMAD.MOV.U32 R3, RZ, RZ, R9 ;  /* 0x000000ffff037224 */ /* 0x000fe200078e0009 */
        /* <DEDUP_REMOVED lines=10> */
[----:B------:R-:W3:Y:S02]  /*8c6e0*/  LDL.LU.64 R20, [R1+0x8268] ;  /* 0x0082680001147983 */ /* 0x000ee40000300a00 */
[----:B------:R-:W3:Y:S01]  /*8c6f0*/  LDL.LU.64 R8, [R1+0x8260] ;  /* 0x0082600001087983 */ /* 0x000ee20000300a00 */
[C---:B--2---:R-:W-:Y:S11]  /*8c700*/  HMMA.16816.F32.BF16 R4, R16.reuse, R24, R4 ;  /* 0x000000181004723c */ /* 0x044ff60000041804 */
[----:B------:R-:W-:Y:S11]  /*8c710*/  @!UPT UIADD3 URZ, URZ, URZ, URZ ;  /* 0x0000003f3f3ff290 */ /* 0x000ff6000fffe03f */
[----:B------:R-:W-:Y:S01]  /*8c720*/  @!UPT UIADD3 URZ, URZ, URZ, URZ ;  /* 0x0000003f3f3ff290 */ /* 0x000fe2000fffe03f */
[----:B------:R-:W-:Y:S01]  /*8c730*/  STL.64 [R1+0x6e0], R4 ;  /* 0x0006e00401007387 */ /* 0x000fe20000100a00 */
        /* <DEDUP_REMOVED lines=15> */
[----:B------:R-:W-:Y:S02]  /*8c830*/  IMAD.MOV.U32 R7, RZ, RZ, R8 ;  /* 0x000000ffff077224 */ /* 0x000fe400078e0008 */
[----:B------:R-:W-:Y:S01]  /*8c840*/  IMAD.MOV.U32 R6, RZ, RZ, R9 ;  /* 0x000000ffff067224 */ /* 0x000fe200078e0009 */
[----:B------:R-:W4:Y:S01]  /*8c850*/  LDL.LU R27, [R1+0x139c] ;  /* 0x00139c00011b7983 */ /* 0x000f220000300800 */
[----:B------:R-:W4:Y:S03]  /*8c860*/  LDL.64 R8, [R1+0xb0] ;  /* 0x0000b00001087983 */ /* 0x000f260000100a00 */
[----:B---3--:R-:W-:Y:S01]  /*8c870*/  STL.64 [R1+0x81f0], R22 ;  /* 0x0081f01601007387 */ /* 0x008fe20000100a00 */
[----:B--2---:R0:W-:Y:S03]  /*8c880*/  STL.64 [R1+0x81e8], R20 ;  /* 0x0081e81401007387 */ /* 0x0041e60000100a00 */
[----:B0-----:R-:W2:Y:S04]  /*8c890*/  LDL.64 R20, [R1+0x180] ;  /* 0x0001800001147983 */ /* 0x001ea80000100a00 */
[----:B--2---:R0:W-:Y:S04]  /*8c8a0*/  STL.64 [R1+0x8208], R20 ;  /* 0x0082081401007387 */ /* 0x0041e80000100a00 */
[----:B0-----:R-:W2:Y:S01]  /*8c8b0*/  LDL.LU.64 R20, [R1+0x3e0] ;  /* 0x0003e00001147983 */ /* 0x001ea20000300a00 */
[----:B------:R-:W3:Y:S03]  /*8c8c0*/  LDL.LU.64 R22, [R1+0x3e8] ;  /* 0x0003e80001167983 */ /* 0x000ee60000300a00 */
        /* <DEDUP_REMOVED lines=35> */
[----:B------:R-:W4:Y:S02]  /*8cb00*/  LDL.LU.64 R24, [R1+0x8250] ;  /* 0x0082500001187983 */ /* 0x000f240000300a00 */
[----:B------:R-:W-:-:S02]  /*8cb10*/  IMAD.MOV.U32 R26, RZ, RZ, R9 ;  /* 0x000000ffff1a7224 */ /* 0x000fc400078e0009 */
[----:B------:R-:W2:Y:S01]  /*8cb20*/  LDL.LU.64 R10, [R1+0x8248] ;  /* 0x00824800010a7983 */ /* 0x000ea20000300a00 */
[----:B------:R-:W2:Y:S02]  /*8cb30*/  LDL.LU.64 R8, [R1+0x8240] ;  /* 0x0082400001087983 */ /* 0x000ea40000300a00 */
        /* <DEDUP_REMOVED lines=8> */
[----:B------:R2:W-:Y:S02]  /*8cbc0*/  STL.64 [R1+0x80f8], R10 ;  /* 0x0080f80a01007387 */ /* 0x0005e40000100a00 */
[----:B------:R-:W-:Y:S02]  /*8cbd0*/  STL.64 [R1+0x80f0], R8 ;  /* 0x0080f00801007387 */ /* 0x000fe40000100a00 */
[----:B--2---:R-:W-:-:S02]  /*8cbe0*/  IMAD.MOV.U32 R11, RZ, RZ, R20 ;  /* 0x000000ffff0b7224 */ /* 0x004fc400078e0014 */
[----:B------:R-:W-:Y:S01]  /*8cbf0*/  IMAD.MOV.U32 R10, RZ, RZ, R21 ;  /* 0x000000ffff0a7224 */ /* 0x000fe200078e0015 */
[----:B---3--:R-:W-:Y:S11]  /*8cc00*/  HMMA.16816.F32.BF16 R4, R20, R16, R4 ;  /* 0x000000101404723c */ /* 0x008ff60000041804 */
[----:B------:R-:W-:Y:S11]  /*8cc10*/  @!UPT UIADD3 URZ, URZ, URZ, URZ ;  /* 0x0000003f3f3ff290 */ /* 0x000ff6000fffe03f */
[----:B------:R-:W-:Y:S01]  /*8cc20*/  @!UPT UIADD3 URZ, URZ, URZ, URZ ;  /* 0x0000003f3f3ff290 */ /* 0x000fe2000fffe03f */
[----:B------:R-:W-:Y:S01]  /*8cc30*/  STL.64 [R1+0x640], R4 ;  /* 0x0006400401007387 */ /* 0x000fe20000100a00 */
[----:B------:R0:W-:Y:S03]  /*8cc40*/  STL.64 [R1+0x648], R6 ;  /* 0x0006480601007387 */ /* 0x0001e60000100a00 */
[----:B0-----:R-:W2:Y:S01]  /*8cc50*/  LDL.LU.64 R6, [R1+0x8218] ;  /* 0x0082180001067983 */ /* 0x001ea20000300a00 */
[----:B------:R-:W2:Y:S02]  /*8cc60*/  LDL.LU.64 R4, [R1+0x8210] ;  /* 0x0082100001047983 */ /* 0x000ea40000300a00 */
[----:B------:R-:W2:Y:S02]  /*8cc70*/  LDL.LU.64 R20, [R1+0x8208] ;  /* 0x0082080001147983 */ /* 0x000ea40000300a00 */
[----:B------:R-:W-:Y:S02]  /*8cc80*/  IMAD.MOV.U32 R8, RZ, RZ, R2 ;  /* 0x000000ffff087224 */ /* 0x000fe400078e0002 */
[----:B------:R-:W-:-:S02]  /*8cc90*/  IMAD.MOV.U32 R9, RZ, RZ, R0 ;  /* 0x000000ffff097224 */ /* 0x000fc400078e0000 */
[----:B------:R-:W-:Y:S02]  /*8cca0*/  IMAD.MOV.U32 R2, RZ, RZ, R22 ;  /* 0x000000ffff027224 */ /* 0x000fe400078e0016 */
[----:B------:R-:W-:Y:S01]  /*8ccb0*/  IMAD.MOV.U32 R0, RZ, RZ, R23 ;  /* 0x000000ffff007224 */ /* 0x000fe200078e0017 */
[----:B------:R0:W-:Y:S01]  /*8ccc0*/  STL.64 [R1+0x80d8], R18 ;  /* 0x0080d81201007387 */ /* 0x0001e20000100a00 */
[----:B------:R1:W-:Y:S02]  /*8ccd0*/  STL.64 [R1+0x80d0], R16 ;  /* 0x0080d01001007387 */ /* 0x0003e40000100a00 */
[----:B0-----:R-:W-:Y:S02]  /*8cce0*/  IMAD.MOV.U32 R18, RZ, RZ, R2 ;  /* 0x000000ffff127224 */ /* 0x001fe400078e0002 */
[----:B-1----:R-:W-:Y:S02]  /*8ccf0*/  IMAD.MOV.U32 R16, RZ, RZ, R11 ;  /* 0x000000ffff107224 */ /* 0x002fe400078e000b */
[----:B------:R-:W-:-:S02]  /*8cd00*/  IMAD.MOV.U32 R17, RZ, RZ, R10 ;  /* 0x000000ffff117224 */ /* 0x000fc400078e000a */
        /* <DEDUP_REMOVED lines=35> */
[----:B------:R-:W-:Y:S02]  /*8cf40*/  STL.64 [R1+0x508], R10 ;  /* 0x0005080a01007387 */ /* 0x000fe40000100a00 */
[----:B0-----:R-:W-:Y:S02]  /*8cf50*/  IMAD.MOV.U32 R8, RZ, RZ, R15 ;  /* 0x000000ffff087224 */ /* 0x001fe400078e000f */
[----:B------:R-:W-:Y:S01]  /*8cf60*/  IMAD.MOV.U32 R9, RZ, RZ, R26 ;  /* 0x000000ffff097224 */ /* 0x000fe200078e001a */
[----:B------:R-:W2:Y:S01]  /*8cf70*/  LDL.LU R15, [R1+0x81b8] ;  /* 0x0081b800010f7983 */ /* 0x000ea20000300800 */
[----:B------:R-:W2:Y:S03]  /*8cf80*/  LDL.LU R26, [R1+0x81b4] ;  /* 0x0081b400011a7983 */ /* 0x000ea60000300800 */
[----:B------:R3:W-:Y:S02]  /*8cf90*/  STL.64 [R1+0x8110], R8 ;  /* 0x0081100801007387 */ /* 0x0007e40000100a00 */
[----:B---3--:R-:W-:Y:S11]  /*8cfa0*/  HMMA.16816.F32.BF16 R8, R16, R12, R20 ;  /* 0x0000000c1008723c */ /* 0x008ff60000041814 */
[----:B------:R-:W-:Y:S11]  /*8cfb0*/  @!UPT UIADD3 URZ, URZ, URZ, URZ ;  /* 0x0000003f3f3ff290 */ /* 0x000ff6000fffe03f */
[----:B------:R-:W-:Y:S01]  /*8cfc0*/  @!UPT UIADD3 URZ, URZ, URZ, URZ ;  /* 0x0000003f3f3ff290 */ /* 0x000fe2000fffe03f */
[----:B------:R-:W-:Y:S01]  /*8cfd0*/  STL.64 [R1+0x4f0], R8 ;  /* 0x0004f00801007387 */ /* 0x000fe20000100a00 */
[----:B------:R-:W-:Y:S02]  /*8cfe0*/  STL.64 [R1+0x4f8], R10 ;  /* 0x0004f80a01007387 */ /* 0x000fe40000100a00 */
[----:B----4-:R-:W-:Y:S02]  /*8cff0*/  IMAD.MOV.U32 R24, RZ, RZ, R5 ;  /* 0x000000ffff187224 */ /* 0x010fe400078e0005 */
[----:B------:R-:W-:-:S05]  /*8d000*/  IMAD.MOV.U32 R25, RZ, RZ, R4 ;  /* 0x000000ffff197224 */ /* 0x000fca00078e0004 */
[----:B------:R-:W-:Y:S01]  /*8d010*/  STL.64 [R1+0x8128], R24 ;  /* 0x0081281801007387 */ /* 0x000fe20000100a00 */
[----:B------:R-:W3:Y:S02]  /*8d020*/  LDL.LU R20, [R1+0x12b0] ;  /* 0x0012b00001147983 */ /* 0x000ee40000300800 */
[----:B------:R-:W3:Y:S02]  /*8d030*/  LDL.LU R21, [R1+0x12b4] ;  /* 0x0012b40001157983 */ /* 0x000ee40000300800 */
[----:B------:R-:W4:Y:S01]  /*8d040*/  LDL.LU R22, [R1+0x12b8] ;  /* 0x0012b80001167983 */ /* 0x000f220000300800 */
[----:B------:R-:W4:Y:S04]  /*8d050*/  LDL.LU R23, [R1+0x12bc] ;  /* 0x0012bc0001177983 */ /* 0x000f280000300800 */
[----:B----4-:R-:W-:Y:S01]  /*8d060*/  STL.64 [R1+0x8138], R22 ;  /* 0x0081381601007387 */ /* 0x010fe20000100a00 */
[----:B---3--:R0:W-:Y:S03]  /*8d070*/  STL.64 [R1+0x8130], R20 ;  /* 0x0081301401007387 */ /* 0x0081e60000100a00 */
[----:B0-----:R-:W3:Y:S01]  /*8d080*/  LDL.LU R20, [R1+0x12d0] ;  /* 0x0012d00001147983 */ /* 0x001ee20000300800 */
[----:B------:R-:W3:Y:S02]  /*8d090*/  LDL.LU R21, [R1+0x12d4] ;  /* 0x0012d40001157983 */ /* 0x000ee40000300800 */
[----:B------:R-:W4:Y:S02]  /*8d0a0*/  LDL.LU R22, [R1+0x12d8] ;  /* 0x0012d80001167983 */ /* 0x000f240000300800 */
[----:B------:R-:W4:Y:S02]  /*8d0b0*/  LDL.LU R23, [R1+0x12dc] ;  /* 0x0012dc0001177983 */ /* 0x000f240000300800 */
[----:B------:R-:W-:-:S02]  /*8d0c0*/  IMAD.MOV.U32 R4, RZ, RZ, R27 ;  /* 0x000000ffff047224 */ /* 0x000fc400078e001b */
[----:B------:R-:W-:Y:S01]  /*8d0d0*/  IMAD.MOV.U32 R5, RZ, RZ, R14 ;  /* 0x000000ffff057224 */ /* 0x000fe200078e000e */
[----:B----4-:R-:W-:Y:S01]  /*8d0e0*/  STL.64 [R1+0x8158], R22 ;  /* 0x0081581601007387 */ /* 0x010fe20000100a00 */
[----:B---3--:R-:W-:Y:S02]  /*8d0f0*/  STL.64 [R1+0x8150], R20 ;  /* 0x0081501401007387 */ /* 0x008fe40000100a00 */
[----:B------:R-:W3:Y:S02]  /*8d100*/  LDL.LU R27, [R1+0x81b0] ;  /* 0x0081b000011b7983 */ /* 0x000ee40000300800 */
[----:B------:R-:W4:Y:S01]  /*8d110*/  LDL.LU R14, [R1+0x81ac] ;  /* 0x0081ac00010e7983 */ /* 0x000f220000300800 */
[----:B------:R2:W-:Y:S02]  /*8d120*/  STL.64 [R1+0x8160], R4 ;  /* 0x0081600401007387 */ /* 0x0005e40000100a00 */
[----:B--2---:R-:W-:Y:S02]  /*8d130*/  IMAD.MOV.U32 R4, RZ, RZ, R15 ;  /* 0x000000ffff047224 */ /* 0x004fe400078e000f */
[----:B------:R-:W-:Y:S01]  /*8d140*/  IMAD.MOV.U32 R5, RZ, RZ, R29 ;  /* 0x000000ffff057224 */ /* 0x000fe200078e001d */
[----:B------:R-:W2:Y:S04]  /*8d150*/  LDL.LU R15, [R1+0x81a8] ;  /* 0x0081a800010f7983 */ /* 0x000ea80000300800 */
[----:B------:R0:W-:Y:S01]  /*8d160*/  STL.64 [R1+0x8178], R4 ;  /* 0x0081780401007387 */ /* 0x0001e20000100a00 */
[----:B------:R-:W2:Y:S02]  /*8d170*/  LDL.LU R20, [R1+0x12e0] ;  /* 0x0012e00001147983 */ /* 0x000ea40000300800 */
[----:B------:R-:W2:Y:S02]  /*8d180*/  LDL.LU R21, [R1+0x12e4] ;  /* 0x0012e40001157983 */ /* 0x000ea40000300800 */
[----:B------:R-:W2:Y:S01]  /*8d190*/  LDL.LU R22, [R1+0x12e8] ;  /* 0x0012e80001167983 */ /* 0x000ea20000300800 */
[----:B------:R-:W2:Y:S01]  /*8d1a0*/  LDL.LU R23, [R1+0x12ec] ;  /* 0x0012ec0001177983 */ /* 0x000ea20000300800 */
[----:B0-----:R-:W-:-:S02]  /*8d1b0*/  IMAD.MOV.U32 R5, RZ, RZ, R26 ;  /* 0x000000ffff057224 */ /* 0x001fc400078e001a */
[----:B---3--:R-:W-:-:S05]  /*8d1c0*/  IMAD.MOV.U32 R4, RZ, RZ, R27 ;  /* 0x000000ffff047224 */ /* 0x008fca00078e001b */
[----:B------:R-:W-:Y:S04]  /*8d1d0*/  STL.64 [R1+0x8190], R4 ;  /* 0x0081900401007387 */ /* 0x000fe80000100a00 */
[----:B--2---:R-:W-:Y:S01]  /*8d1e0*/  STL.64 [R1+0x8170], R22 ;  /* 0x0081701601007387 */ /* 0x004fe20000100a00 */
        /* <DEDUP_REMOVED lines=12> */
[----:B----4-:R-:W-:Y:S01]  /*8d2b0*/  IMAD.MOV.U32 R5, RZ, RZ, R14 ;  /* 0x000000ffff057224 */ /* 0x010fe200078e000e */
        /* <DEDUP_REMOVED lines=10> */
[----:B------:R0:W-:Y:S04]  /*8d360*/  STL.64 [R1+0x80a8], R12 ;  /* 0x0080a80c01007387 */ /* 0x0001e80000100a00 */
[----:B0-----:R-:W4:Y:S01]  /*8d370*/  LDL.LU.64 R12, [R1+0x630] ;  /* 0x00063000010c7983 */ /* 0x001f220000300a00 */
[----:B------:R-:W2:Y:S03]  /*8d380*/  LDL.LU.64 R14, [R1+0x638] ;  /* 0x00063800010e7983 */ /* 0x000ea60000300a00 */
[----:B--2---:R-:W-:Y:S01]  /*8d390*/  STL.64 [R1+0x80e8], R14 ;  /* 0x0080e80e01007387 */ /* 0x004fe20000100a00 */
[----:B----4-:R0:W-:Y:S03]  /*8d3a0*/  STL.64 [R1+0x80e0], R12 ;  /* 0x0080e00c01007387 */ /* 0x0101e60000100a00 */
[----:B0-----:R-:W2:Y:S01]  /*8d3b0*/  LDL.LU R12, [R1+0x1170] ;  /* 0x00117000010c7983 */ /* 0x001ea20000300800 */
[----:B------:R-:W2:Y:S02]  /*8d3c0*/  LDL.LU R13, [R1+0x1174] ;  /* 0x00117400010d7983 */ /* 0x000ea40000300800 */
[----:B------:R-:W4:Y:S02]  /*8d3d0*/  LDL.LU R14, [R1+0x1178] ;  /* 0x00117800010e7983 */ /* 0x000f240000300800 */
[----:B------:R-:W4:Y:S02]  /*8d3e0*/  LDL.LU R15, [R1+0x117c] ;  /* 0x00117c00010f7983 */ /* 0x000f240000300800 */
[----:B------:R-:W-:-:S02]  /*8d3f0*/  IMAD.MOV.U32 R8, RZ, RZ, R7 ;  /* 0x000000ffff087224 */ /* 0x000fc400078e0007 */
[----:B------:R-:W-:Y:S02]  /*8d400*/  IMAD.MOV.U32 R9, RZ, RZ, R6 ;  /* 0x000000ffff097224 */ /* 0x000fe400078e0006 */
        /* <DEDUP_REMOVED lines=14> */
[----:B------:R-:W4:Y:S02]  /*8d4f0*/  LDL.LU.64 R20, [R1+0x8198] ;  /* 0x0081980001147983 */ /* 0x000f240000300a00 */
[----:B------:R0:W-:Y:S02]  /*8d500*/  STL.64 [R1+0x4a0], R4 ;  /* 0x0004a00401007387 */ /* 0x0001e40000100a00 */
[----:B------:R4:W-:Y:S01]  /*8d510*/  STL.64 [R1+0x4a8], R6 ;  /* 0x0004a80601007387 */ /* 0x0009e20000100a00 */
        /* <DEDUP_REMOVED lines=23> */
[----:B----4-:R-:W-:Y:S11]  /*8d690*/  HMMA.16816.F32.BF16 R20, R16, R4, R20 ;  /* 0x000000041014723c */ /* 0x010ff60000041814 */
[----:B------:R-:W-:Y:S11]  /*8d6a0*/  @!UPT UIADD3 URZ, URZ, URZ, URZ ;  /* 0x0000003f3f3ff290 */ /* 0x000ff6000fffe03f */
[----:B------:R-:W-:Y:S01]  /*8d6b0*/  @!UPT UIADD3 URZ, URZ, URZ, URZ ;  /* 0x0000003f3f3ff290 */ /* 0x000fe2000fffe03f */
[----:B------:R-:W-:Y:S01]  /*8d6c0*/  STL.64 [R1+0x3f0], R20 ;  /* 0x0003f01401007387 */ /* 0x000fe20000100a00 */
[----:B------:R0:W-:Y:S03]  /*8d6d0*/  STL.64 [R1+0x3f8], R22 ;  /* 0x0003f81601007387 */ /* 0x0001e60000100a00 */
[----:B0-----:R-:W4:Y:S01]  /*8d6e0*/  LDL.LU.64 R22, [R1+0x8138] ;  /* 0x0081380001167983 */ /* 0x001f220000300a00 */
[----:B------:R-:W4:Y:S02]  /*8d6f0*/  LDL.LU.64 R20, [R1+0x8130] ;  /* 0x0081300001147983 */ /* 0x000f240000300a00 */
[----:B--2---:R-:W-:Y:S02]  /*8d700*/  STL.64 [R1+0x8070], R6 ;  /* 0x0080700601007387 */ /* 0x004fe40000100a00 */
[----:B------:R0:W-:Y:S02]  /*8d710*/  STL.64 [R1+0x8068], R4 ;  /* 0x0080680401007387 */ /* 0x0001e40000100a00 */
[----:B0-----:R-:W-:-:S02]  /*8d720*/  IMAD.MOV.U32 R4, RZ, RZ, R28 ;  /* 0x000000ffff047224 */ /* 0x001fc400078e001c */
[----:B------:R-:W-:-:S07]  /*8d730*/  IMAD.MOV.U32 R5, RZ, RZ, R3 ;  /* 0x000000ffff057224 */ /* 0x000fce00078e0003 */
[C---:B---3--:R-:W-:Y:S01]  /*8d740*/  HMMA.16816.F32.BF16 R4, R16.reuse, R4, R24 ;  /* 0x000000041004723c */ /* 0x048fe20000041818 */
[----:B------:R-:W4:Y:S07]  /*8d750*/  LDL.LU.64 R24, [R1+0x8128] ;  /* 0x0081280001187983 */ /* 0x000f2e0000300a00 */
[C---:B------:R-:W-:Y:S11]  /*8d760*/  HMMA.16816.F32.BF16 R8, R16.reuse, R8, R12 ;  /* 0x000000081008723c */ /* 0x040ff6000004180c */
[----:B------:R-:W-:Y:S04]  /*8d770*/  @!UPT UIADD3 URZ, URZ, URZ, URZ ;  /* 0x0000003f3f3ff290 */ /* 0x000fe8000fffe03f */
[----:B------:R-:W-:Y:S01]  /*8d780*/  STL.64 [R1+0x3a0], R4 ;  /* 0x0003a00401007387 */ /* 0x000fe20000100a00 */
[----:B------:R4:W-:Y:S02]  /*8d790*/  STL.64 [R1+0x3a8], R6 ;  /* 0x0003a80601007387 */ /* 0x0009e40000100a00 */
[C---:B----4-:R-:W-:Y:S11]  /*8d7a0*/  HMMA.16816.F32.BF16 R4, R16.reuse, R24, R20 ;  /* 0x000000181004723c */ /* 0x050ff60000041814 */
[----:B------:R-:W-:Y:S11]  /*8d7b0*/  @!UPT UIADD3 URZ, URZ, URZ, URZ ;  /* 0x0000003f3f3ff290 */ /* 0x000ff6000fffe03f */
[----:B------:R-:W-:Y:S01]  /*8d7c0*/  @!UPT UIADD3 URZ, URZ, URZ, URZ ;  /* 0x0000003f3f3ff290 */ /* 0x000fe2000fffe03f */
[----:B------:R0:W-:Y:S01]  /*8d7d0*/  STL.64 [R1+0x350], R4 ;  /* 0x0003500401007387 */ /* 0x0001e20000100a00 */
[----:B------:R1:W-:Y:S02]  /*8d7e0*/  STL.64 [R1+0x358], R6 ;  /* 0x0003580601007387 */ /* 0x0003e40000100a00 */
[----:B------:R-:W2:Y:S02]  /*8d7f0*/  LDL.LU R20, [R1+0x13a0] ;  /* 0x0013a00001147983 */ /* 0x000ea40000300800 */
[----:B------:R-:W2:Y:S01]  /*8d800*/  LDL.LU R21, [R1+0x13a4] ;  /* 0x0013a40001157983 */ /* 0x000ea20000300800 */
[----:B------:R-:W2:Y:S01]  /*8d810*/  LDL.LU R22, [R1+0x13a8] ;  /* 0x0013a80001167983 */ /* 0x000ea20000300800 */
[----:B------:R-:W2:Y:S03]  /*8d820*/  LDL.LU R23, [R1+0x13ac] ;  /* 0x0013ac0001177983 */ /* 0x000ea60000300800 */
[----:B0-----:R-:W3:Y:S01]  /*8d830*/  LDL.LU R4, [R1+0x13b0] ;  /* 0x0013b00001047983 */ /* 0x001ee20000300800 */
[----:B------:R-:W3:Y:S02]  /*8d840*/  LDL.LU R5, [R1+0x13b4] ;  /* 0x0013b40001057983 */ /* 0x000ee40000300800 */
[----:B-1----:R-:W3:Y:S02]  /*8d850*/  LDL.LU R6, [R1+0x13b8] ;  /* 0x0013b80001067983 */ /* 0x002ee40000300800 */
[----:B------:R-:W3:Y:S01]  /*8d860*/  LDL.LU R7, [R1+0x13bc] ;  /* 0x0013bc0001077983 */ /* 0x000ee20000300800 */
        /* <DEDUP_REMOVED lines=15> */
[----:B------:R-:W3:Y:S11]  /*8d960*/  LDL.LU.64 R12, [R1+0x80e0] ;  /* 0x0080e000010c7983 */ /* 0x000ef60000300a00 */
[----:B------:R-:W-:Y:S10]  /*8d970*/  @!UPT UIADD3 URZ, URZ, URZ, URZ ;  /* 0x0000003f3f3ff290 */ /* 0x000ff4000fffe03f */
[----:B------:R-:W-:Y:S01]  /*8d980*/  STL.64 [R1+0x2a0], R16 ;  /* 0x0002a01001007387 */ /* 0x000fe20000100a00 */
[----:B------:R0:W-:Y:S03]  /*8d990*/  STL.64 [R1+0x2a8], R18 ;  /* 0x0002a81201007387 */ /* 0x0001e60000100a00 */
[----:B0-----:R-:W4:Y:S01]  /*8d9a0*/  LDL.LU.64 R18, [R1+0x80d8] ;  /* 0x0080d80001127983 */ /* 0x001f220000300a00 */
[----:B------:R-:W4:Y:S02]  /*8d9b0*/  LDL.LU.64 R16, [R1+0x80d0] ;  /* 0x0080d00001107983 */ /* 0x000f240000300a00 */
[----:B--2---:R-:W-:Y:S02]  /*8d9c0*/  STL.64 [R1+0x8020], R10 ;  /* 0x0080200a01007387 */ /* 0x004fe40000100a00 */
[----:B------:R0:W-:Y:S02]  /*8d9d0*/  STL.64 [R1+0x8018], R8 ;  /* 0x0080180801007387 */ /* 0x0001e40000100a00 */
[----:B0-----:R-:W2:Y:S01]  /*8d9e0*/  LDL.LU R8, [R1+0x11a0] ;  /* 0x0011a00001087983 */ /* 0x001ea20000300800 */
[----:B------:R-:W2:Y:S02]  /*8d9f0*/  LDL.LU R9, [R1+0x11a4] ;  /* 0x0011a40001097983 */ /* 0x000ea40000300800 */
[----:B------:R-:W2:Y:S02]  /*8da00*/  LDL.LU R10, [R1+0x11a8] ;  /* 0x0011a800010a7983 */ /* 0x000ea40000300800 */
[----:B------:R-:W2:Y:S02]  /*8da10*/  LDL.LU R11, [R1+0x11ac] ;  /* 0x0011ac00010b7983 */ /* 0x000ea40000300800 */
[----:B------:R-:W-:-:S02]  /*8da20*/  IMAD.MOV.U32 R24, RZ, RZ, R2 ;  /* 0x000000ffff187224 */ /* 0x000fc400078e0002 */
[----:B------:R-:W-:Y:S02]  /*8da30*/  IMAD.MOV.U32 R25, RZ, RZ, R0 ;  /* 0x000000ffff197224 */ /* 0x000fe400078e0000 */
[----:B---3--:R-:W-:Y:S02]  /*8da40*/  IMAD.MOV.U32 R26, RZ, RZ, R12 ;  /* 0x000000ffff1a7224 */ /* 0x008fe400078e000c */
[----:B------:R-:W-:Y:S02]  /*8da50*/  IMAD.MOV.U32 R3, RZ, RZ, R13 ;  /* 0x000000ffff037224 */ /* 0x000fe400078e000d */
[----:B----4-:R-:W-:Y:S02]  /*8da60*/  IMAD.MOV.U32 R2, RZ, RZ, R14 ;  /* 0x000000ffff027224 */ /* 0x010fe400078e000e */
[----:B------:R-:W-:Y:S01]  /*8da70*/  IMAD.MOV.U32 R0, RZ, RZ, R15 ;  /* 0x000000ffff007224 */ /* 0x000fe200078e000f */
[----:B--2---:R-:W-:Y:S11]  /*8da80*/  HMMA.16816.F32.BF16 R8, R12, R16, R8 ;  /* 0x000000100c08723c */ /* 0x004ff60000041808 */
[----:B------:R-:W-:Y:S11]  /*8da90*/  @!UPT UIADD3 URZ, URZ, URZ, URZ ;  /* 0x0000003f3f3ff290 */ /* 0x000ff6000fffe03f */
[----:B------:R-:W-:Y:S01]  /*8daa0*/  @!UPT UIADD3 URZ, URZ, URZ, URZ ;  /* 0x0000003f3f3ff290 */ /* 0x000fe2000fffe03f */
[----:B------:R0:W-:Y:S01]  /*8dab0*/  STL.64 [R1+0x250], R8 ;  /* 0x0002500801007387 */ /* 0x0001e20000100a00 */
[----:B------:R1:W-:Y:S03]  /*8dac0*/  STL.64 [R1+0x258], R10 ;  /* 0x0002580a01007387 */ /* 0x0003e60000100a00 */
[----:B0-----:R-:W2:Y:S01]  /*8dad0*/  LDL.LU R8, [R1+0x13e0] ;  /* 0x0013e00001087983 */ /* 0x001ea20000300800 */
[----:B------:R-:W2:Y:S02]  /*8dae0*/  LDL.LU R9, [R1+0x13e4] ;  /* 0x0013e40001097983 */ /* 0x000ea40000300800 */
[----:B-1----:R-:W3:Y:S02]  /*8daf0*/  LDL.LU R10, [R1+0x13e8] ;  /* 0x0013e800010a7983 */ /* 0x002ee40000300800 */
[----:B------:R-:W3:Y:S01]  /*8db00*/  LDL.LU R11, [R1+0x13ec] ;  /* 0x0013ec00010b7983 */ /* 0x000ee20000300800 */
        /* <DEDUP_REMOVED lines=12> */
[----:B0-----:R-:W3:Y:S01]  /*8dbd0*/  LDL.64 R8, [R1+0x150] ;  /* 0x0001500001087983 */ /* 0x001ee20000100a00 */
[----:B------:R0:W-:Y:S02]  /*8dbe0*/  STL.64 [R1+0x8000], R18 ;  /* 0x0080001201007387 */ /* 0x0001e40000100a00 */
[----:B------:R1:W-:Y:S02]  /*8dbf0*/  STL.64 [R1+0x7ff8], R16 ;  /* 0x007ff81001007387 */ /* 0x0003e40000100a00 */
[----:B0-----:R-:W-:-:S02]  /*8dc00*/  IMAD.MOV.U32 R18, RZ, RZ, R2 ;  /* 0x000000ffff127224 */ /* 0x001fc400078e0002 */
[----:B-1----:R-:W-:Y:S02]  /*8dc10*/  IMAD.MOV.U32 R16, RZ, RZ, R26 ;  /* 0x000000ffff107224 */ /* 0x002fe400078e001a */
[----:B------:R-:W-:Y:S02]  /*8dc20*/  IMAD.MOV.U32 R17, RZ, RZ, R3 ;  /* 0x000000ffff117224 */ /* 0x000fe400078e0003 */
[----:B------:R-:W-:-:S07]  /*8dc30*/  IMAD.MOV.U32 R19, RZ, RZ, R0 ;  /* 0x000000ffff137224 */ /* 0x000fce00078e0000 */
[C---:B------:R-:W-:Y:S01]  /*8dc40*/  HMMA.16816.F32.BF16 R24, R16.reuse, R24, R20 ;  /* 0x000000181018723c */ /* 0x040fe20000041814 */
        /* <DEDUP_REMOVED lines=10> */
[----:B0-----:R-:W4:Y:S01]  /*8dcf0*/  LDL.LU R4, [R1+0x1420] ;  /* 0x0014200001047983 */ /* 0x001f220000300800 */
[----:B------:R-:W4:Y:S02]  /*8dd00*/  LDL.LU R5, [R1+0x1424] ;  /* 0x0014240001057983 */ /* 0x000f240000300800 */
[----:B-1----:R-:W2:Y:S02]  /*8dd10*/  LDL.LU R6, [R1+0x1428] ;  /* 0x0014280001067983 */ /* 0x002ea40000300800 */
[----:B------:R-:W2:Y:S02]  /*8dd20*/  LDL.LU R7, [R1+0x142c] ;  /* 0x00142c0001077983 */ /* 0x000ea40000300800 */
[----:B--2---:R-:W-:Y:S01]  /*8dd30*/  STL.64 [R1+0x8080], R6 ;  /* 0x0080800601007387 */ /* 0x004fe20000100a00 */
[----:B----4-:R0:W-:Y:S03]  /*8dd40*/  STL.64 [R1+0x8078], R4 ;  /* 0x0080780401007387 */ /* 0x0101e60000100a00 */
[----:B0-----:R-:W2:Y:S01]  /*8dd50*/  LDL.64 R4, [R1+0x110] ;  /* 0x0001100001047983 */ /* 0x001ea20000100a00 */
[C---:B------:R-:W-:Y:S03]  /*8dd60*/  HMMA.16816.F32.BF16 R12, R16.reuse, R20, R12 ;  /* 0x00000014100c723c */ /* 0x040fe6000004180c */
[----:B--2---:R0:W-:Y:S04]  /*8dd70*/  STL.64 [R1+0x8090], R4 ;  /* 0x0080900401007387 */ /* 0x0041e80000100a00 */
[----:B0-----:R-:W2:Y:S01]  /*8dd80*/  LDL.64 R4, [R1+0x120] ;  /* 0x0001200001047983 */ /* 0x001ea20000100a00 */
[----:B------:R0:W-:Y:S03]  /*8dd90*/  STL.64 [R1+0x8040], R24 ;  /* 0x0080401801007387 */ /* 0x0001e60000100a00 */
[----:B0-----:R-:W4:Y:S04]  /*8dda0*/  LDL.64 R24, [R1+0x100] ;  /* 0x0001000001187983 */ /* 0x001f280000100a00 */
[----:B----4-:R0:W-:Y:S04]  /*8ddb0*/  STL.64 [R1+0x8088], R24 ;  /* 0x0080881801007387 */ /* 0x0101e80000100a00 */
[----:B0-----:R-:W4:Y:S01]  /*8ddc0*/  LDL.LU R24, [R1+0x1410] ;  /* 0x0014100001187983 */ /* 0x001f220000300800 */
[----:B------:R-:W4:Y:S02]  /*8ddd0*/  LDL.LU R25, [R1+0x1414] ;  /* 0x0014140001197983 */ /* 0x000f240000300800 */
[----:B------:R-:W4:Y:S02]  /*8dde0*/  LDL.LU R26, [R1+0x1418] ;  /* 0x00141800011a7983 */ /* 0x000f240000300800 */
[----:B------:R-:W4:Y:S01]  /*8ddf0*/  LDL.LU R27, [R1+0x141c] ;  /* 0x00141c00011b7983 */ /* 0x000f220000300800 */
[----:B------:R-:W-:Y:S01]  /*8de00*/  STL.64 [R1+0x1e0], R12 ;  /* 0x0001e00c01007387 */ /* 0x000fe20000100a00 */
[----:B------:R0:W-:Y:S03]  /*8de10*/  STL.64 [R1+0x1e8], R14 ;  /* 0x0001e80e01007387 */ /* 0x0001e60000100a00 */
[----:B0-----:R-:W2:Y:S01]  /*8de20*/  LDL.LU.64 R14, [R1+0x80b8] ;  /* 0x0080b800010e7983 */ /* 0x001ea20000300a00 */
[----:B------:R-:W2:Y:S02]  /*8de30*/  LDL.LU.64 R12, [R1+0x80b0] ;  /* 0x0080b000010c7983 */ /* 0x000ea40000300a00 */
[----:B------:R0:W-:Y:S02]  /*8de40*/  STL [R1+0x7fb4], R20 ;  /* 0x007fb41401007387 */ /* 0x0001e40000100800 */
[----:B------:R1:W-:Y:S02]  /*8de50*/  STL [R1+0x7fb0], R21 ;  /* 0x007fb01501007387 */ /* 0x0003e40000100800 */
[----:B---3--:R-:W-:Y:S01]  /*8de60*/  IMAD.MOV.U32 R3, RZ, RZ, R9 ;  /* 0x000000ffff037224 */ /* 0x008fe200078e0009 */
[----:B0-----:R-:W3:Y:S01]  /*8de70*/  LDL.LU R20, [R1+0x1400] ;  /* 0x0014000001147983 */ /* 0x001ee20000300800 */
[----:B-1----:R-:W3:Y:S02]  /*8de80*/  LDL.LU R21, [R1+0x1404] ;  /* 0x0014040001157983 */ /* 0x002ee40000300800 */
[----:B------:R-:W3:Y:S02]  /*8de90*/  LDL.LU R22, [R1+0x1408] ;  /* 0x0014080001167983 */ /* 0x000ee40000300800 */
[----:B------:R-:W3:Y:S01]  /*8dea0*/  LDL.LU R23, [R1+0x140c] ;  /* 0x00140c0001177983 */ /* 0x000ee20000300800 */
[C---:B--2---:R-:W-:Y:S11]  /*8deb0*/  HMMA.16816.F32.BF16 R12, R16.reuse, R8, R12 ;  /* 0x00000008100c723c */ /* 0x044ff6000004180c */
[----:B------:R-:W-:Y:S11]  /*8dec0*/  @!UPT UIADD3 URZ, URZ, URZ, URZ ;  /* 0x0000003f3f3ff290 */ /* 0x000ff6000fffe03f */
[----:B------:R-:W-:Y:S01]  /*8ded0*/  @!UPT UIADD3 URZ, URZ, URZ, URZ ;  /* 0x0000003f3f3ff290 */ /* 0x000fe2000fffe03f */
[----:B------:R0:W-:Y:S01]  /*8dee0*/  STL.64 [R1+0x3e0], R12 ;  /* 0x0003e00c01007387 */ /* 0x0001e20000100a00 */
[----:B------:R1:W-:Y:S03]  /*8def0*/  STL.64 [R1+0x3e8], R14 ;  /* 0x0003e80e01007387 */ /* 0x0003e60000100a00 */
[----:B0-----:R-:W2:Y:S01]  /*8df00*/  LDL.LU.64 R12, [R1+0x80a8] ;  /* 0x0080a800010c7983 */ /* 0x001ea20000300a00 */
[----:B-1----:R-:W-:Y:S02]  /*8df10*/  IMAD.MOV.U32 R14, RZ, RZ, R8 ;  /* 0x000000ffff0e7224 */ /* 0x002fe400078e0008 */
[----:B------:R-:W2:Y:S02]  /*8df20*/  LDL.LU.64 R10, [R1+0x80a0] ;  /* 0x0080a000010a7983 */ /* 0x000ea40000300a00 */
[----:B------:R-:W2:Y:S01]  /*8df30*/  LDL.LU.64 R8, [R1+0x8098] ;  /* 0x0080980001087983 */ /* 0x000ea20000300a00 */
[----:B------:R-:W-:Y:S01]  /*8df40*/  STL [R1+0x7fb8], R14 ;  /* 0x007fb80e01007387 */ /* 0x000fe20000100800 */
[C---:B--2---:R-:W-:Y:S11]  /*8df50*/  HMMA.16816.F32.BF16 R8, R16.reuse, R12, R8 ;  /* 0x0000000c1008723c */ /* 0x044ff60000041808 */
[----:B------:R-:W-:Y:S11]  /*8df60*/  @!UPT UIADD3 URZ, URZ, URZ, URZ ;  /* 0x0000003f3f3ff290 */ /* 0x000ff6000fffe03f */
[----:B------:R-:W-:Y:S01]  /*8df70*/  @!UPT UIADD3 URZ, URZ, URZ, URZ ;  /* 0x0000003f3f3ff290 */ /* 0x000fe2000fffe03f */
[----:B------:R0:W-:Y:S01]  /*8df80*/  STL.64 [R1+0x9c0], R8 ;  /* 0x0009c00801007387 */ /* 0x0001e20000100a00 */
[----:B------:R-:W-:Y:S03]  /*8df90*/  STL.64 [R1+0x9c8], R10 ;  /* 0x0009c80a01007387 */ /* 0x000fe60000100a00 */
[----:B0-----:R-:W2:Y:S04]  /*8dfa0*/  LDL.64 R8, [R1+0xe0] ;  /* 0x0000e00001087983 */ /* 0x001ea80000100a00 */
[----:B--2---:R0:W-:Y:S04]  /*8dfb0*/  STL.64 [R1+0x8060], R8 ;  /* 0x0080600801007387 */ /* 0x0041e80000100a00 */
[----:B0-----:R-:W2:Y:S01]  /*8dfc0*/  LDL.64 R8, [R1+0x130] ;  /* 0x0001300001087983 */ /* 0x001ea20000100a00 */
[----:B------:R0:W-:Y:S03]  /*8dfd0*/  STL.64 [R1+0x7f90], R12 ;  /* 0x007f900c01007387 */ /* 0x0001e60000100a00 */
[----:B0-----:R-:W2:Y:S01]  /*8dfe0*/  LDL.LU R12, [R1+0x13f0] ;  /* 0x0013f000010c7983 */ /* 0x001ea20000300800 */
[----:B------:R-:W2:Y:S02]  /*8dff0*/  LDL.LU R13, [R1+0x13f4] ;  /* 0x0013f400010d7983 */ /* 0x000ea40000300800 */
[----:B------:R-:W2:Y:S02]  /*8e000*/  LDL.LU R14, [R1+0x13f8] ;  /* 0x0013f800010e7983 */ /* 0x000ea40000300800 */
[----:B------:R-:W2:Y:S01]  /*8e010*/  LDL.LU R15, [R1+0x13fc] ;  /* 0x0013fc00010f7983 */ /* 0x000ea20000300800 */
[C---:B---3--:R-:W-:Y:S08]  /*8e020*/  HMMA.16816.F32.BF16 R20, R16.reuse, R4, R20 ;  /* 0x000000041014723c */ /* 0x048ff00000041814 */
[----:B--2---:R-:W-:Y:S11]  /*8e030*/  HMMA.16816.F32.BF16 R12, R16, R8, R12 ;  /* 0x00000008100c723c */ /* 0x004ff6000004180c */
[----:B------:R-:W-:Y:S11]  /*8e040*/  @!UPT UIADD3 URZ, URZ, URZ, URZ ;  /* 0x0000003f3f3ff290 */ /* 0x000ff6000fffe03f */
[----:B------:R-:W-:Y:S01]  /*8e050*/  @!UPT UIADD3 URZ, URZ, URZ, URZ ;  /* 0x0000003f3f3ff290 */ /* 0x000fe2000fffe03f */
[----:B------:R0:W-:Y:S01]  /*8e060*/  STL.64 [R1+0xa40], R12 ;  /* 0x000a400c01007387 */ /* 0x0001e20000100a00 */
[----:B------:R1:W-:Y:S02]  /*8e070*/  STL.64 [R1+0xa48], R14 ;  /* 0x000a480e01007387 */ /* 0x0003e40000100a00 */
[----:B0-----:R-:W-:Y:S02]  /*8e080*/  IMAD.MOV.U32 R13, RZ, RZ, R8 ;  /* 0x000000ffff0d7224 */ /* 0x001fe400078e0008 */
[----:B------:R-:W-:Y:S01]  /*8e090*/  IMAD.MOV.U32 R12, RZ, RZ, R9 ;  /* 0x000000ffff0c7224 */ /* 0x000fe200078e0009 */
[----:B------:R-:W2:Y:S01]  /*8e0a0*/  LDL.LU R8, [R1+0x1430] ;  /* 0x0014300001087983 */ /* 0x000ea20000300800 */
[----:B------:R-:W2:Y:S02]  /*8e0b0*/  LDL.LU R9, [R1+0x1434] ;  /* 0x0014340001097983 */ /* 0x000ea40000300800 */
[----:B------:R-:W2:Y:S02]  /*8e0c0*/  LDL.LU R10, [R1+0x1438] ;  /* 0x00143800010a7983 */ /* 0x000ea40000300800 */
[----:B------:R-:W2:Y:S01]  /*8e0d0*/  LDL.LU R11, [R1+0x143c] ;  /* 0x00143c00010b7983 */ /* 0x000ea20000300800 */
[----:B------:R-:W-:Y:S01]  /*8e0e0*/  STL.64 [R1+0xa70], R20 ;  /* 0x000a701401007387 */ /* 0x000fe20000100a00 */
[----:B------:R0:W-:Y:S02]  /*8e0f0*/  STL.64 [R1+0xa78], R22 ;  /* 0x000a781601007387 */ /* 0x0001e40000100a00 */
[----:B-1----:R-:W-:-:S02]  /*8e100*/  IMAD.MOV.U32 R15, RZ, RZ, R5 ;  /* 0x000000ffff0f7224 */ /* 0x002fc400078e0005 */
[----:B0-----:R-:W-:Y:S02]  /*8e110*/  IMAD.MOV.U32 R22, RZ, RZ, R4 ;  /* 0x000000ffff167224 */ /* 0x001fe400078e0004 */
[----:B------:R-:W4:Y:S01]  /*8e120*/  LDL.LU.64 R4, [R1+0x8090] ;  /* 0x0080900001047983 */ /* 0x000f220000300a00 */
[----:B------:R-:W-:Y:S02]  /*8e130*/  STL [R1+0x8030], R15 ;  /* 0x0080300f01007387 */ /* 0x000fe40000100800 */
[----:B------:R0:W-:Y:S02]  /*8e140*/  STL.64 [R1+0x8028], R12 ;  /* 0x0080280c01007387 */ /* 0x0001e40000100a00 */
[----:B0-----:R-:W3:Y:S01]  /*8e150*/  LDL.LU R12, [R1+0x1440] ;  /* 0x00144000010c7983 */ /* 0x001ee20000300800 */
[----:B------:R-:W3:Y:S02]  /*8e160*/  LDL.LU R13, [R1+0x1444] ;  /* 0x00144400010d7983 */ /* 0x000ee40000300800 */
[----:B------:R-:W3:Y:S02]  /*8e170*/  LDL.LU R14, [R1+0x1448] ;  /* 0x00144800010e7983 */ /* 0x000ee40000300800 */
[----:B------:R-:W3:Y:S01]  /*8e180*/  LDL.LU R15, [R1+0x144c] ;  /* 0x00144c00010f7983 */ /* 0x000ee20000300800 */
[----:B----4-:R-:W-:Y:S01]  /*8e190*/  HMMA.16816.F32.BF16 R24, R16, R4, R24 ;  /* 0x000000041018723c */ /* 0x010fe20000041818 */
[----:B------:R-:W-:-:S02]  /*8e1a0*/  IMAD.MOV.U32 R28, RZ, RZ, R4 ;  /* 0x000000ffff1c7224 */ /* 0x000fc400078e0004 */
[----:B------:R-:W-:Y:S11]  /*8e1b0*/  IMAD.MOV.U32 R23, RZ, RZ, R5 ;  /* 0x000000ffff177224 */ /* 0x000ff600078e0005 */
[----:B------:R-:W-:Y:S09]  /*8e1c0*/  @!UPT UIADD3 URZ, URZ, URZ, URZ ;  /* 0x0000003f3f3ff290 */ /* 0x000ff2000fffe03f */
[----:B------:R0:W-:Y:S01]  /*8e1d0*/  STL.64 [R1+0xa90], R24 ;  /* 0x000a901801007387 */ /* 0x0001e20000100a00 */
[----:B------:R-:W-:Y:S03]  /*8e1e0*/  STL.64 [R1+0xa98], R26 ;  /* 0x000a981a01007387 */ /* 0x000fe60000100a00 */
        /* <DEDUP_REMOVED lines=10> */
[----:B------:R-:W2:Y:S02]  /*8e290*/  LDL.LU.64 R4, [R1+0x8068] ;  /* 0x0080680001047983 */ /* 0x000ea40000300a00 */
[----:B------:R-:W2:Y:S02]  /*8e2a0*/  LDL.LU R24, [R1+0x1460] ;  /* 0x0014600001187983 */ /* 0x000ea40000300800 */
[----:B------:R-:W2:Y:S01]  /*8e2b0*/  LDL.LU R25, [R1+0x1464] ;  /* 0x0014640001197983 */ /* 0x000ea20000300800 */
[----:B------:R-:W2:Y:S01]  /*8e2c0*/  LDL.LU R26, [R1+0x1468] ;  /* 0x00146800011a7983 */ /* 0x000ea20000300800 */
[----:B------:R-:W2:Y:S03]  /*8e2d0*/  LDL.LU R27, [R1+0x146c] ;  /* 0x00146c00011b7983 */ /* 0x000ea60000300800 */
[----:B--2---:R-:W-:Y:S01]  /*8e2e0*/  STL.64 [R1+0x8050], R26 ;  /* 0x0080501a01007387 */ /* 0x004fe20000100a00 */
[----:B------:R0:W-:Y:S03]  /*8e2f0*/  STL.64 [R1+0x8048], R24 ;  /* 0x0080481801007387 */ /* 0x0001e60000100a00 */
[----:B0-----:R-:W2:Y:S01]  /*8e300*/  LDL.64 R24, [R1+0xd0] ;  /* 0x0000d00001187983 */ /* 0x001ea20000100a00 */
[----:B------:R-:W-:Y:S02]  /*8e310*/  STL.64 [R1+0x8038], R22 ;  /* 0x0080381601007387 */ /* 0x000fe40000100a00 */
[----:B------:R0:W-:Y:S02]  /*8e320*/  STL [R1+0x8034], R21 ;  /* 0x0080341501007387 */ /* 0x0001e40000100800 */
[----:B0-----:R-:W2:Y:S01]  /*8e330*/  LDL.64 R20, [R1+0xc0] ;  /* 0x0000c00001147983 */ /* 0x001ea20000100a00 */
[----:B------:R-:W-:Y:S03]  /*8e340*/  HMMA.16816.F32.BF16 R8, R16, R4, R8 ;  /* 0x000000041008723c */ /* 0x000fe60000041808 */
[----:B--2---:R0:W-:Y:S04]  /*8e350*/  STL.64 [R1+0x8058], R20 ;  /* 0x0080581401007387 */ /* 0x0041e80000100a00 */
[----:B0-----:R-:W2:Y:S01]  /*8e360*/  LDL.LU R20, [R1+0x1450] ;  /* 0x0014500001147983 */ /* 0x001ea20000300800 */
[----:B------:R-:W2:Y:S02]  /*8e370*/  LDL.LU R21, [R1+0x1454] ;  /* 0x0014540001157983 */ /* 0x000ea40000300800 */
[----:B------:R-:W2:Y:S02]  /*8e380*/  LDL.LU R22, [R1+0x1458] ;  /* 0x0014580001167983 */ /* 0x000ea40000300800 */
[----:B------:R-:W2:Y:S11]  /*8e390*/  LDL.LU R23, [R1+0x145c] ;  /* 0x00145c0001177983 */ /* 0x000eb60000300800 */
[----:B------:R0:W-:Y:S01]  /*8e3a0*/  STL.64 [R1+0xad0], R8 ;  /* 0x000ad00801007387 */ /* 0x0001e20000100a00 */
[----:B------:R-:W-:Y:S03]  /*8e3b0*/  STL.64 [R1+0xad8], R10 ;  /* 0x000ad80a01007387 */ /* 0x000fe60000100a00 */
[----:B0-----:R-:W3:Y:S01]  /*8e3c0*/  LDL.LU.64 R8, [R1+0x8060] ;  /* 0x0080600001087983 */ /* 0x001ee20000300a00 */
[----:B----4-:R0:W-:Y:S02]  /*8e3d0*/  STL.64 [R1+0x7f28], R6 ;  /* 0x007f280601007387 */ /* 0x0101e40000100a00 */
[----:B------:R1:W-:Y:S02]  /*8e3e0*/  STL.64 [R1+0x7f20], R4 ;  /* 0x007f200401007387 */ /* 0x0003e40000100a00 */
[----:B0-----:R-:W-:-:S02]  /*8e3f0*/  IMAD.MOV.U32 R7, RZ, RZ, R24 ;  /* 0x000000ffff077224 */ /* 0x001fc400078e0018 */
[----:B------:R-:W-:Y:S01]  /*8e400*/  IMAD.MOV.U32 R6, RZ, RZ, R25 ;  /* 0x000000ffff067224 */ /* 0x000fe200078e0019 */
[C---:B--2---:R-:W-:Y:S08]  /*8e410*/  HMMA.16816.F32.BF16 R20, R16.reuse, R24, R20 ;  /* 0x000000181014723c */ /* 0x044ff00000041814 */
[----:B---3--:R-:W-:Y:S01]  /*8e420*/  HMMA.16816.F32.BF16 R12, R16, R8, R12 ;  /* 0x00000008100c723c */ /* 0x008fe2000004180c */
[----:B-1----:R-:W-:-:S02]  /*8e430*/  IMAD.MOV.U32 R5, RZ, RZ, R8 ;  /* 0x000000ffff057224 */ /* 0x002fc400078e0008 */
[----:B------:R-:W-:Y:S11]  /*8e440*/  IMAD.MOV.U32 R4, RZ, RZ, R9 ;  /* 0x000000ffff047224 */ /* 0x000ff600078e0009 */
[----:B------:R-:W-:Y:S09]  /*8e450*/  @!UPT UIADD3 URZ, URZ, URZ, URZ ;  /* 0x0000003f3f3ff290 */ /* 0x000ff2000fffe03f */
[----:B------:R0:W-:Y:S01]  /*8e460*/  STL.64 [R1+0xae0], R12 ;  /* 0x000ae00c01007387 */ /* 0x0001e20000100a00 */
[----:B------:R1:W-:Y:S03]  /*8e470*/  STL.64 [R1+0xae8], R14 ;  /* 0x000ae80e01007387 */ /* 0x0003e60000100a00 */
[----:B0-----:R-:W2:Y:S01]  /*8e480*/  LDL.LU R12, [R1+0x1490] ;  /* 0x00149000010c7983 */ /* 0x001ea20000300800 */
[----:B------:R-:W2:Y:S02]  /*8e490*/  LDL.LU R13, [R1+0x1494] ;  /* 0x00149400010d7983 */ /* 0x000ea40000300800 */
[----:B-1----:R-:W2:Y:S02]  /*8e4a0*/  LDL.LU R14, [R1+0x1498] ;  /* 0x00149800010e7983 */ /* 0x002ea40000300800 */
[----:B------:R-:W2:Y:S01]  /*8e4b0*/  LDL.LU R15, [R1+0x149c] ;  /* 0x00149c00010f7983 */ /* 0x000ea20000300800 */
[----:B------:R-:W2:Y:S01]  /*8e4c0*/  LDL.64 R8, [R1+0xb0] ;  /* 0x0000b00001087983 */ /* 0x000ea20000100a00 */
[----:B------:R0:W-:Y:S02]  /*8e4d0*/  STL.64 [R1+0xb00], R20 ;  /* 0x000b001401007387 */ /* 0x0001e40000100a00 */
[----:B------:R-:W-:Y:S01]  /*8e4e0*/  STL.64 [R1+0xb08], R22 ;  /* 0x000b081601007387 */ /* 0x000fe20000100a00 */
[----:B0-----:R-:W3:Y:S01]  /*8e4f0*/  LDL.LU.64 R20, [R1+0x8058] ;  /* 0x0080580001147983 */ /* 0x001ee20000300a00 */
[----:B------:R-:W3:Y:S02]  /*8e500*/  LDL.LU.64 R26, [R1+0x8050] ;  /* 0x00805000011a7983 */ /* 0x000ee40000300a00 */
[----:B------:R-:W3:Y:S02]  /*8e510*/  LDL.LU.64 R24, [R1+0x8048] ;  /* 0x0080480001187983 */ /* 0x000ee40000300a00 */
[----:B------:R-:W-:Y:S01]  /*8e520*/  STL.64 [R1+0x7fc8], R6 ;  /* 0x007fc80601007387 */ /* 0x000fe20000100a00 */
[----:B------:R0:W-:Y:S04]  /*8e530*/  STL.64 [R1+0x7fc0], R4 ;  /* 0x007fc00401007387 */ /* 0x0001e80000100a00 */
[----:B0-----:R-:W4:Y:S04]  /*8e540*/  LDL.64 R4, [R1+0x180] ;  /* 0x0001800001047983 */ /* 0x001f280000100a00 */
[----:B----4-:R0:W-:Y:S04]  /*8e550*/  STL.64 [R1+0x7ff0], R4 ;  /* 0x007ff00401007387 */ /* 0x0101e80000100a00 */
        /* <DEDUP_REMOVED lines=18> */
[----:B------:R-:W2:Y:S02]  /*8e680*/  LDL.LU R21, [R1+0x8034] ;  /* 0x0080340001157983 */ /* 0x000ea40000300800 */
[----:B------:R-:W-:Y:S01]  /*8e690*/  STL.64 [R1+0x7fd8], R26 ;  /* 0x007fd81a01007387 */ /* 0x000fe20000100a00 */
[----:B------:R-:W-:Y:S01]  /*8e6a0*/  HMMA.16816.F32.BF16 R12, R16, R8, R12 ;  /* 0x00000008100c723c */ /* 0x000fe2000004180c */
[----:B---3--:R0:W-:Y:S04]  /*8e6b0*/  STL.64 [R1+0x7fd0], R24 ;  /* 0x007fd01801007387 */ /* 0x0081e80000100a00 */
[----:B0-----:R-:W3:Y:S01]  /*8e6c0*/  LDL.LU R24, [R1+0x1150] ;  /* 0x0011500001187983 */ /* 0x001ee20000300800 */
[----:B------:R-:W3:Y:S02]  /*8e6d0*/  LDL.LU R25, [R1+0x1154] ;  /* 0x0011540001197983 */ /* 0x000ee40000300800 */
[----:B------:R-:W2:Y:S02]  /*8e6e0*/  LDL.LU R26, [R1+0x1158] ;  /* 0x00115800011a7983 */ /* 0x000ea40000300800 */
[----:B------:R-:W2:Y:S02]  /*8e6f0*/  LDL.LU R27, [R1+0x115c] ;  /* 0x00115c00011b7983 */ /* 0x000ea40000300800 */
[----:B------:R-:W-:Y:S01]  /*8e700*/  IMAD.MOV.U32 R20, RZ, RZ, R9 ;  /* 0x000000ffff147224 */ /* 0x000fe200078e0009 */
[----:B--2---:R-:W-:Y:S01]  /*8e710*/  STL.64 [R1+0x7fe8], R26 ;  /* 0x007fe81a01007387 */ /* 0x004fe20000100a00 */
[----:B---3--:R0:W-:Y:S03]  /*8e720*/  STL.64 [R1+0x7fe0], R24 ;  /* 0x007fe01801007387 */ /* 0x0081e60000100a00 */
[----:B0-----:R-:W2:Y:S01]  /*8e730*/  LDL.LU.64 R24, [R1+0x390] ;  /* 0x0003900001187983 */ /* 0x001ea20000300a00 */
[----:B------:R-:W3:Y:S05]  /*8e740*/  LDL.LU.64 R26, [R1+0x398] ;  /* 0x00039800011a7983 */ /* 0x000eea0000300a00 */
[----:B------:R-:W-:Y:S02]  /*8e750*/  STL.64 [R1+0xb30], R12 ;  /* 0x000b300c01007387 */ /* 0x000fe40000100a00 */
[----:B------:R0:W-:Y:S02]  /*8e760*/  STL.64 [R1+0xb38], R14 ;  /* 0x000b380e01007387 */ /* 0x0001e40000100a00 */
[----:B0-----:R-:W2:Y:S01]  /*8e770*/  LDL.LU R15, [R1+0x8030] ;  /* 0x00803000010f7983 */ /* 0x001ea20000300800 */
[----:B------:R-:W2:Y:S02]  /*8e780*/  LDL.LU.64 R12, [R1+0x8028] ;  /* 0x00802800010c7983 */ /* 0x000ea40000300a00 */
        /* <DEDUP_REMOVED lines=11> */
[----:B------:R-:W-:Y:S02]  /*8e840*/  STL.64 [R1+0x7ec8], R10 ;  /* 0x007ec80a01007387 */ /* 0x000fe40000100a00 */
[----:B------:R0:W-:Y:S02]  /*8e850*/  STL.64 [R1+0x7ec0], R8 ;  /* 0x007ec00801007387 */ /* 0x0001e40000100a00 */
[----:B---3--:R-:W-:-:S02]  /*8e860*/  IMAD.MOV.U32 R2, RZ, RZ, R26 ;  /* 0x000000ffff027224 */ /* 0x008fc400078e001a */
[----:B------:R-:W-:Y:S01]  /*8e870*/  IMAD.MOV.U32 R0, RZ, RZ, R27 ;  /* 0x000000ffff007224 */ /* 0x000fe200078e001b */
[----:B0-----:R-:W3:Y:S01]  /*8e880*/  LDL.LU R8, [R1+0x1130] ;  /* 0x0011300001087983 */ /* 0x001ee20000300800 */
[----:B------:R-:W3:Y:S02]  /*8e890*/  LDL.LU R9, [R1+0x1134] ;  /* 0x0011340001097983 */ /* 0x000ee40000300800 */
[----:B------:R-:W3:Y:S02]  /*8e8a0*/  LDL.LU R10, [R1+0x1138] ;  /* 0x00113800010a7983 */ /* 0x000ee40000300800 */
[----:B------:R-:W3:Y:S01]  /*8e8b0*/  LDL.LU R11, [R1+0x113c] ;  /* 0x00113c00010b7983 */ /* 0x000ee20000300800 */
        /* <DEDUP_REMOVED lines=9> */
[----:B------:R-:W2:Y:S01]  /*8e950*/  LDL.LU.64 R24, [R1+0x7fe0] ;  /* 0x007fe00001187983 */ /* 0x000ea20000300a00 */
[----:B------:R0:W-:Y:S02]  /*8e960*/  STL.64 [R1+0x7eb0], R18 ;  /* 0x007eb01201007387 */ /* 0x0001e40000100a00 */
[----:B------:R1:W-:Y:S02]  /*8e970*/  STL.64 [R1+0x7ea8], R16 ;  /* 0x007ea81001007387 */ /* 0x0003e40000100a00 */
[----:B0-----:R-:W-:-:S02]  /*8e980*/  IMAD.MOV.U32 R18, RZ, RZ, R2 ;  /* 0x000000ffff127224 */ /* 0x001fc400078e0002 */
[----:B-1----:R-:W-:Y:S02]  /*8e990*/  IMAD.MOV.U32 R16, RZ, RZ, R7 ;  /* 0x000000ffff107224 */ /* 0x002fe400078e0007 */
[----:B------:R-:W-:Y:S02]  /*8e9a0*/  IMAD.MOV.U32 R17, RZ, RZ, R6 ;  /* 0x000000ffff117224 */ /* 0x000fe400078e0006 */
[----:B------:R-:W-:-:S07]  /*8e9b0*/  IMAD.MOV.U32 R19, RZ, RZ, R0 ;  /* 0x000000ffff137224 */ /* 0x000fce00078e0000 */
[----:B--2---:R-:W-:Y:S11]  /*8e9c0*/  HMMA.16816.F32.BF16 R24, R16, R4, R24 ;  /* 0x000000041018723c */ /* 0x004ff60000041818 */
[----:B------:R-:W-:Y:S11]  /*8e9d0*/  @!UPT UIADD3 URZ, URZ, URZ, URZ ;  /* 0x0000003f3f3ff290 */ /* 0x000ff6000fffe03f */
[----:B------:R-:W-:Y:S01]  /*8e9e0*/  @!UPT UIADD3 URZ, URZ, URZ, URZ ;  /* 0x0000003f3f3ff290 */ /* 0x000fe2000fffe03f */
[----:B------:R-:W-:Y:S01]  /*8e9f0*/  STL.64 [R1+0xb50], R24 ;  /* 0x000b501801007387 */ /* 0x000fe20000100a00 */
[----:B------:R0:W-:Y:S03]  /*8ea00*/  STL.64 [R1+0xb58], R26 ;  /* 0x000b581a01007387 */ /* 0x0001e60000100a00 */
[----:B0-----:R-:W2:Y:S01]  /*8ea10*/  LDL.LU.64 R26, [R1+0x7fd8] ;  /* 0x007fd800011a7983 */ /* 0x001ea20000300a00 */
[----:B------:R-:W3:Y:S02]  /*8ea20*/  LDL.LU.64 R24, [R1+0x7fd0] ;  /* 0x007fd00001187983 */ /* 0x000ee40000300a00 */
[----:B------:R-:W2:Y:S02]  /*8ea30*/  LDL.LU.64 R6, [R1+0x7fc8] ;  /* 0x007fc80001067983 */ /* 0x000ea40000300a00 */
[----:B------:R-:W-:Y:S02]  /*8ea40*/  IMAD.MOV.U32 R2, RZ, RZ, R4 ;  /* 0x000000ffff027224 */ /* 0x000fe400078e0004 */
[----:B------:R-:W-:-:S02]  /*8ea50*/  IMAD.MOV.U32 R0, RZ, RZ, R5 ;  /* 0x000000ffff007224 */ /* 0x000fc400078e0005 */
[----:B------:R-:W2:Y:S01]  /*8ea60*/  LDL.LU.64 R4, [R1+0x7fc0] ;  /* 0x007fc00001047983 */ /* 0x000ea20000300a00 */
[----:B---3--:R-:W-:Y:S11]  /*8ea70*/  HMMA.16816.F32.BF16 R8, R16, R24, R8 ;  /* 0x000000181008723c */ /* 0x008ff60000041808 */
[----:B------:R-:W-:Y:S11]  /*8ea80*/  @!UPT UIADD3 URZ, URZ, URZ, URZ ;  /* 0x0000003f3f3ff290 */ /* 0x000ff6000fffe03f */
[----:B------:R-:W-:Y:S01]  /*8ea90*/  @!UPT UIADD3 URZ, URZ, URZ, URZ ;  /* 0x0000003f3f3ff290 */ /* 0x000fe2000fffe03f */
[----:B------:R0:W-:Y:S01]  /*8eaa0*/  STL.64 [R1+0xb60], R8 ;  /* 0x000b600801007387 */ /* 0x0001e20000100a00 */
[----:B------:R-:W-:Y:S02]  /*8eab0*/  STL.64 [R1+0xb68], R10 ;  /* 0x000b680a01007387 */ /* 0x000fe40000100a00 */
[----:B0-----:R-:W-:Y:S02]  /*8eac0*/  IMAD.MOV.U32 R8, RZ, RZ, R14 ;  /* 0x000000ffff087224 */ /* 0x001fe400078e000e */
[----:B------:R-:W-:Y:S01]  /*8ead0*/  IMAD.MOV.U32 R9, RZ, RZ, R20 ;  /* 0x000000ffff097224 */ /* 0x000fe200078e0014 */
[----:B------:R-:W3:Y:S01]  /*8eae0*/  LDL.LU R14, [R1+0x7fb8] ;  /* 0x007fb800010e7983 */ /* 0x000ee20000300800 */
[----:B------:R-:W3:Y:S03]  /*8eaf0*/  LDL.LU R20, [R1+0x7fb4] ;  /* 0x007fb40001147983 */ /* 0x000ee60000300800 */
[----:B------:R-:W-:Y:S01]  /*8eb00*/  STL.64 [R1+0x7ee0], R8 ;  /* 0x007ee00801007387 */ /* 0x000fe20000100a00 */
[----:B------:R2:W-:Y:S02]  /*8eb10*/  STL.64 [R1+0x7ea0], R24 ;  /* 0x007ea01801007387 */ /* 0x0005e40000100a00 */
[----:B--2---:R-:W-:-:S02]  /*8eb20*/  IMAD.MOV.U32 R24, RZ, RZ, R27 ;  /* 0x000000ffff187224 */ /* 0x004fc400078e001b */
        /* <DEDUP_REMOVED lines=17> */
[----:B------:R-:W-:Y:S01]  /*8ec40*/  IMAD.MOV.U32 R5, RZ, RZ, R29 ;  /* 0x000000ffff057224 */ /* 0x000fe200078e001d */
[----:B--2---:R-:W-:Y:S01]  /*8ec50*/  STL.64 [R1+0x7f38], R26 ;  /* 0x007f381a01007387 */ /* 0x004fe20000100a00 */
[----:B------:R0:W-:Y:S02]  /*8ec60*/  STL.64 [R1+0x7f30], R24 ;  /* 0x007f301801007387 */ /* 0x0001e40000100a00 */
[----:B------:R-:W2:Y:S02]  /*8ec70*/  LDL.LU R21, [R1+0x7fb0] ;  /* 0x007fb00001157983 */ /* 0x000ea40000300800 */
[----:B------:R1:W-:Y:S01]  /*8ec80*/  STL.64 [R1+0x7f40], R4 ;  /* 0x007f400401007387 */ /* 0x0003e20000100a00 */
[----:B0-----:R-:W2:Y:S01]  /*8ec90*/  LDL.LU R24, [R1+0x1050] ;  /* 0x0010500001187983 */ /* 0x001ea20000300800 */
[----:B------:R-:W2:Y:S02]  /*8eca0*/  LDL.LU R25, [R1+0x1054] ;  /* 0x0010540001197983 */ /* 0x000ea40000300800 */
[----:B------:R-:W2:Y:S02]  /*8ecb0*/  LDL.LU R26, [R1+0x1058] ;  /* 0x00105800011a7983 */ /* 0x000ea40000300800 */
[----:B------:R-:W2:Y:S02]  /*8ecc0*/  LDL.LU R27, [R1+0x105c] ;  /* 0x00105c00011b7983 */ /* 0x000ea40000300800 */
[----:B-1----:R-:W-:-:S02]  /*8ecd0*/  IMAD.MOV.U32 R4, RZ, RZ, R28 ;  /* 0x000000ffff047224 */ /* 0x002fc400078e001c */
[----:B----4-:R-:W-:Y:S01]  /*8ece0*/  IMAD.MOV.U32 R5, RZ, RZ, R23 ;  /* 0x000000ffff057224 */ /* 0x010fe200078e0017 */
[----:B--2---:R-:W-:Y:S01]  /*8ecf0*/  STL.64 [R1+0x7f50], R26 ;  /* 0x007f501a01007387 */ /* 0x004fe20000100a00 */
[----:B------:R0:W-:Y:S03]  /*8ed00*/  STL.64 [R1+0x7f48], R24 ;  /* 0x007f481801007387 */ /* 0x0001e60000100a00 */
        /* <DEDUP_REMOVED lines=8> */
[----:B--2---:R-:W-:Y:S03]  /*8ed90*/  STL.64 [R1+0x7f60], R24 ;  /* 0x007f601801007387 */ /* 0x004fe60000100a00 */
[----:B------:R0:W-:Y:S02]  /*8eda0*/  STL.64 [R1+0x7f70], R4 ;  /* 0x007f700401007387 */ /* 0x0001e40000100a00 */
[----:B0-----:R-:W-:Y:S02]  /*8edb0*/  IMAD.MOV.U32 R4, RZ, RZ, R13 ;  /* 0x000000ffff047224 */ /* 0x001fe400078e000d */
[----:B------:R-:W-:-:S05]  /*8edc0*/  IMAD.MOV.U32 R5, RZ, RZ, R12 ;  /* 0x000000ffff057224 */ /* 0x000fca00078e000c */
[----:B------:R0:W-:Y:S01]  /*8edd0*/  STL.64 [R1+0x7f88], R4 ;  /* 0x007f880401007387 */ /* 0x0001e20000100a00 */
[----:B------:R-:W2:Y:S02]  /*8ede0*/  LDL.LU R24, [R1+0x1090] ;  /* 0x0010900001187983 */ /* 0x000ea40000300800 */
[----:B------:R-:W2:Y:S02]  /*8edf0*/  LDL.LU R25, [R1+0x1094] ;  /* 0x0010940001197983 */ /* 0x000ea40000300800 */
[----:B------:R-:W4:Y:S01]  /*8ee00*/  LDL.LU R26, [R1+0x1098] ;  /* 0x00109800011a7983 */ /* 0x000f220000300800 */
[----:B------:R-:W4:Y:S04]  /*8ee10*/  LDL.LU R27, [R1+0x109c] ;  /* 0x00109c00011b7983 */ /* 0x000f280000300800 */
[----:B0-----:R-:W2:Y:S01]  /*8ee20*/  LDL.LU R4, [R1+0x10d0] ;  /* 0x0010d00001047983 */ /* 0x001ea20000300800 */
        /* <DEDUP_REMOVED lines=20> */
[----:B------:R-:W4:Y:S02]  /*8ef70*/  LDL.LU R26, [R1+0x10b8] ;  /* 0x0010b800011a7983 */ /* 0x000f240000300800 */
[----:B------:R-:W4:Y:S01]  /*8ef80*/  LDL.LU R27, [R1+0x10bc] ;  /* 0x0010bc00011b7983 */ /* 0x000f220000300800 */
[----:B------:R-:W-:Y:S01]  /*8ef90*/  STL.64 [R1+0x7ef8], R10 ;  /* 0x007ef80a01007387 */ /* 0x000fe20000100a00 */
[----:B------:R0:W-:Y:S03]  /*8efa0*/  STL.64 [R1+0x7ef0], R8 ;  /* 0x007ef00801007387 */ /* 0x0001e60000100a00 */
        /* <DEDUP_REMOVED lines=21> */
[----:B--2---:R-:W-:Y:S01]  /*8f100*/  STL.64 [R1+0x7ed8], R22 ;  /* 0x007ed81601007387 */ /* 0x004fe20000100a00 */
        /* <DEDUP_REMOVED lines=8> */
[----:B------:R-:W-:Y:S01]  /*8f190*/  STL.64 [R1+0xb88], R14 ;  /* 0x000b880e01007387 */ /* 0x000fe20000100a00 */
[----:B0-----:R-:W3:Y:S02]  /*8f1a0*/  LDL.LU.64 R12, [R1+0x7f90] ;  /* 0x007f9000010c7983 */ /* 0x001ee40000300a00 */
[C---:B---3--:R-:W-:Y:S11]  /*8f1b0*/  HMMA.16816.F32.BF16 R4, R16.reuse, R12, R4 ;  /* 0x0000000c1004723c */ /* 0x048ff60000041804 */
[----:B------:R-:W-:Y:S11]  /*8f1c0*/  @!UPT UIADD3 URZ, URZ, URZ, URZ ;  /* 0x0000003f3f3ff290 */ /* 0x000ff6000fffe03f */
[----:B------:R-:W-:Y:S01]  /*8f1d0*/  @!UPT UIADD3 URZ, URZ, URZ, URZ ;  /* 0x0000003f3f3ff290 */ /* 0x000fe2000fffe03f */
[----:B------:R0:W-:Y:S01]  /*8f1e0*/  STL.64 [R1+0xbb0], R4 ;  /* 0x000bb00401007387 */ /* 0x0001e20000100a00 */
[----:B------:R-:W-:Y:S03]  /*8f1f0*/  STL.64 [R1+0xbb8], R6 ;  /* 0x000bb80601007387 */ /* 0x000fe60000100a00 */
[----:B0-----:R-:W4:Y:S01]  /*8f200*/  LDL.LU.64 R4, [R1+0x7f88] ;  /* 0x007f880001047983 */ /* 0x001f220000300a00 */
[----:B------:R0:W-:Y:S03]  /*8f210*/  STL.64 [R1+0x7e88], R12 ;  /* 0x007e880c01007387 */ /* 0x0001e60000100a00 */
[----:B0-----:R-:W3:Y:S01]  /*8f220*/  LDL.LU.64 R12, [R1+0x5e0] ;  /* 0x0005e000010c7983 */ /* 0x001ee20000300a00 */
[----:B------:R-:W3:Y:S01]  /*8f230*/  LDL.LU.64 R14, [R1+0x5e8] ;  /* 0x0005e800010e7983 */ /* 0x000ee20000300a00 */
        /* <DEDUP_REMOVED lines=32> */
[----:B------:R0:W-:Y:S01]  /*8f440*/  STL.64 [R1+0xd00], R24 ;  /* 0x000d001801007387 */ /* 0x0001e20000100a00 */
[----:B------:R-:W-:Y:S03]  /*8f450*/  STL.64 [R1+0xd08], R26 ;  /* 0x000d081a01007387 */ /* 0x000fe60000100a00 */
[----:B0-----:R-:W4:Y:S01]  /*8f460*/  LDL.LU.64 R24, [R1+0x7f18] ;  /* 0x007f180001187983 */ /* 0x001f220000300a00 */
[----:B--2---:R-:W-:Y:S02]  /*8f470*/  STL.64 [R1+0x7e28], R6 ;  /* 0x007e280601007387 */ /* 0x004fe40000100a00 */
[----:B------:R0:W-:Y:S02]  /*8f480*/  STL.64 [R1+0x7e20], R4 ;  /* 0x007e200401007387 */ /* 0x0001e40000100a00 */
[----:B0-----:R-:W3:Y:S01]  /*8f490*/  LDL.LU R4, [R1+0xf90] ;  /* 0x000f900001047983 */ /* 0x001ee20000300800 */
[----:B------:R-:W3:Y:S02]  /*8f4a0*/  LDL.LU R5, [R1+0xf94] ;  /* 0x000f940001057983 */ /* 0x000ee40000300800 */
[----:B------:R-:W3:Y:S02]  /*8f4b0*/  LDL.LU R6, [R1+0xf98] ;  /* 0x000f980001067983 */ /* 0x000ee40000300800 */
[----:B------:R-:W3:Y:S01]  /*8f4c0*/  LDL.LU R7, [R1+0xf9c] ;  /* 0x000f9c0001077983 */ /* 0x000ee20000300800 */
[C---:B----4-:R-:W-:Y:S01]  /*8f4d0*/  HMMA.16816.F32.BF16 R24, R16.reuse, R24, R8 ;  /* 0x000000181018723c */ /* 0x050fe20000041808 */
        /* <DEDUP_REMOVED lines=17> */
[----:B------:R1:W-:Y:S03]  /*8f5f0*/  STL.64 [R1+0xe18], R26 ;  /* 0x000e181a01007387 */ /* 0x0003e60000100a00 */
        /* <DEDUP_REMOVED lines=10> */
[----:B0-----:R-:W2:Y:S01]  /*8f6a0*/  LDL.LU.64 R10, [R1+0x7ec8] ;  /* 0x007ec800010a7983 */ /* 0x001ea20000300a00 */
[----:B------:R-:W2:Y:S02]  /*8f6b0*/  LDL.LU.64 R8, [R1+0x7ec0] ;  /* 0x007ec00001087983 */ /* 0x000ea40000300a00 */
[----:B--2---:R-:W-:Y:S01]  /*8f6c0*/  HMMA.16816.F32.BF16 R16, R16, R8, R20 ;  /* 0x000000081010723c */ /* 0x004fe20000041814 */
[----:B------:R-:W2:Y:S11]  /*8f6d0*/  LDL.LU.64 R20, [R1+0x7eb8] ;  /* 0x007eb80001147983 */ /* 0x000eb60000300a00 */
[----:B------:R-:W-:Y:S11]  /*8f6e0*/  @!UPT UIADD3 URZ, URZ, URZ, URZ ;  /* 0x0000003f3f3ff290 */ /* 0x000ff6000fffe03f */
[----:B------:R-:W-:Y:S01]  /*8f6f0*/  STL.64 [R1+0x390], R16 ;  /* 0x0003901001007387 */ /* 0x000fe20000100a00 */
[----:B------:R0:W-:Y:S03]  /*8f700*/  STL.64 [R1+0x398], R18 ;  /* 0x0003981201007387 */ /* 0x0001e60000100a00 */
[----:B0-----:R-:W2:Y:S01]  /*8f710*/  LDL.LU.64 R18, [R1+0x7eb0] ;  /* 0x007eb00001127983 */ /* 0x001ea20000300a00 */
[----:B------:R-:W3:Y:S02]  /*8f720*/  LDL.LU.64 R16, [R1+0x7ea8] ;  /* 0x007ea80001107983 */ /* 0x000ee40000300a00 */
[----:B------:R-:W-:Y:S02]  /*8f730*/  STL.64 [R1+0x7de8], R10 ;  /* 0x007de80a01007387 */ /* 0x000fe40000100a00 */
[----:B------:R3:W-:Y:S02]  /*8f740*/  STL.64 [R1+0x7de0], R8 ;  /* 0x007de00801007387 */ /* 0x0007e40000100a00 */
[----:B---3--:R-:W-:Y:S11]  /*8f750*/  HMMA.16816.F32.BF16 R8, R12, R16, R4 ;  /* 0x000000100c08723c */ /* 0x008ff60000041804 */
[----:B------:R-:W-:Y:S11]  /*8f760*/  @!UPT UIADD3 URZ, URZ, URZ, URZ ;  /* 0x0000003f3f3ff290 */ /* 0x000ff6000fffe03f */
[----:B------:R-:W-:Y:S01]  /*8f770*/  @!UPT UIADD3 URZ, URZ, URZ, URZ ;  /* 0x0000003f3f3ff290 */ /* 0x000fe2000fffe03f */
[----:B------:R0:W-:Y:S01]  /*8f780*/  STL.64 [R1+0xe30], R8 ;  /* 0x000e300801007387 */ /* 0x0001e20000100a00 */
[----:B------:R1:W-:Y:S02]  /*8f790*/  STL.64 [R1+0xe38], R10 ;  /* 0x000e380a01007387 */ /* 0x0003e40000100a00 */
[----:B--2---:R-:W-:Y:S02]  /*8f7a0*/  STL.64 [R1+0x7dc8], R18 ;  /* 0x007dc81201007387 */ /* 0x004fe40000100a00 */
[----:B------:R2:W-:Y:S01]  /*8f7b0*/  STL.64 [R1+0x7dc0], R16 ;  /* 0x007dc01001007387 */ /* 0x0005e20000100a00 */
[----:B0-----:R-:W3:Y:S01]  /*8f7c0*/  LDL.LU R8, [R1+0x14d0] ;  /* 0x0014d00001087983 */ /* 0x001ee20000300800 */
[----:B------:R-:W3:Y:S02]  /*8f7d0*/  LDL.LU R9, [R1+0x14d4] ;  /* 0x0014d40001097983 */ /* 0x000ee40000300800 */
[----:B-1----:R-:W3:Y:S02]  /*8f7e0*/  LDL.LU R10, [R1+0x14d8] ;  /* 0x0014d800010a7983 */ /* 0x002ee40000300800 */
[----:B------:R-:W3:Y:S02]  /*8f7f0*/  LDL.LU R11, [R1+0x14dc] ;  /* 0x0014dc00010b7983 */ /* 0x000ee40000300800 */
[----:B------:R-:W-:-:S02]  /*8f800*/  IMAD.MOV.U32 R5, RZ, RZ, R13 ;  /* 0x000000ffff057224 */ /* 0x000fc400078e000d */
[----:B------:R-:W-:Y:S02]  /*8f810*/  IMAD.MOV.U32 R4, RZ, RZ, R14 ;  /* 0x000000ffff047224 */ /* 0x000fe400078e000e */
[----:B--2---:R-:W-:Y:S02]  /*8f820*/  IMAD.MOV.U32 R17, RZ, RZ, R5 ;  /* 0x000000ffff117224 */ /* 0x004fe400078e0005 */
[----:B------:R-:W-:Y:S01]  /*8f830*/  IMAD.MOV.U32 R18, RZ, RZ, R4 ;  /* 0x000000ffff127224 */ /* 0x000fe200078e0004 */
[----:B---3--:R-:W-:Y:S01]  /*8f840*/  STL.64 [R1+0x7e98], R10 ;  /* 0x007e980a01007387 */ /* 0x008fe20000100a00 */
[----:B------:R0:W-:Y:S03]  /*8f850*/  STL.64 [R1+0x7e90], R8 ;  /* 0x007e900801007387 */ /* 0x0001e60000100a00 */
[----:B0-----:R-:W2:Y:S01]  /*8f860*/  LDL.LU R8, [R1+0x14c0] ;  /* 0x0014c00001087983 */ /* 0x001ea20000300800 */
[----:B------:R-:W2:Y:S02]  /*8f870*/  LDL.LU R9, [R1+0x14c4] ;  /* 0x0014c40001097983 */ /* 0x000ea40000300800 */
[----:B------:R-:W2:Y:S02]  /*8f880*/  LDL.LU R10, [R1+0x14c8] ;  /* 0x0014c800010a7983 */ /* 0x000ea40000300800 */
[----:B------:R-:W2:Y:S01]  /*8f890*/  LDL.LU R11, [R1+0x14cc] ;  /* 0x0014cc00010b7983 */ /* 0x000ea20000300800 */
[----:B------:R-:W3:Y:S01]  /*8f8a0*/  LDL.64 R4, [R1+0x100] ;  /* 0x0001000001047983 */ /* 0x000ee20000100a00 */
[----:B------:R-:W-:-:S02]  /*8f8b0*/  IMAD.MOV.U32 R6, RZ, RZ, R12 ;  /* 0x000000ffff067224 */ /* 0x000fc400078e000c */
[----:B------:R-:W2:Y:S01]  /*8f8c0*/  LDL.64 R12, [R1+0x150] ;  /* 0x00015000010c7983 */ /* 0x000ea20000100a00 */
[----:B---3--:R0:W-:Y:S04]  /*8f8d0*/  STL.64 [R1+0x7e40], R4 ;  /* 0x007e400401007387 */ /* 0x0081e80000100a00 */
[----:B0-----:R-:W3:Y:S01]  /*8f8e0*/  LDL.64 R4, [R1+0x110] ;  /* 0x0001100001047983 */ /* 0x001ee20000100a00 */
[----:B------:R-:W-:-:S03]  /*8f8f0*/  IMAD.MOV.U32 R3, RZ, RZ, R15 ;  /* 0x000000ffff037224 */ /* 0x000fc600078e000f */
[----:B---3--:R0:W-:Y:S04]  /*8f900*/  STL.64 [R1+0x7e50], R4 ;  /* 0x007e500401007387 */ /* 0x0081e80000100a00 */
[----:B0-----:R-:W3:Y:S01]  /*8f910*/  LDL.64 R4, [R1+0x120] ;  /* 0x0001200001047983 */ /* 0x001ee20000100a00 */
[----:B------:R-:W-:Y:S02]  /*8f920*/  IMAD.MOV.U32 R16, RZ, RZ, R6 ;  /* 0x000000ffff107224 */ /* 0x000fe400078e0006 */
[----:B------:R-:W-:Y:S01]  /*8f930*/  IMAD.MOV.U32 R19, RZ, RZ, R3 ;  /* 0x000000ffff137224 */ /* 0x000fe200078e0003 */
[----:B---3--:R0:W-:Y:S02]  /*8f940*/  STL.64 [R1+0x7e68], R4 ;  /* 0x007e680401007387 */ /* 0x0081e40000100a00 */
[----:B0-----:R-:W-:-:S02]  /*8f950*/  IMAD.MOV.U32 R4, RZ, RZ, R2 ;  /* 0x000000ffff047224 */ /* 0x001fc400078e0002 */
[----:B------:R-:W-:-:S07]  /*8f960*/  IMAD.MOV.U32 R5, RZ, RZ, R0 ;  /* 0x000000ffff057224 */ /* 0x000fce00078e0000 */
[C---:B----4-:R-:W-:Y:S01]  /*8f970*/  HMMA.16816.F32.BF16 R4, R16.reuse, R4, R24 ;  /* 0x000000041004723c */ /* 0x050fe20000041818 */
[----:B------:R-:W3:Y:S11]  /*8f980*/  LDL.LU.64 R24, [R1+0x7ea0] ;  /* 0x007ea00001187983 */ /* 0x000ef60000300a00 */
[----:B------:R-:W-:Y:S11]  /*8f990*/  @!UPT UIADD3 URZ, URZ, URZ, URZ ;  /* 0x0000003f3f3ff290 */ /* 0x000ff6000fffe03f */
[----:B------:R0:W-:Y:S01]  /*8f9a0*/  STL.64 [R1+0xe40], R4 ;  /* 0x000e400401007387 */ /* 0x0001e20000100a00 */
[----:B------:R-:W-:Y:S03]  /*8f9b0*/  STL.64 [R1+0xe48], R6 ;  /* 0x000e480601007387 */ /* 0x000fe60000100a00 */
[----:B0-----:R-:W4:Y:S04]  /*8f9c0*/  LDL.64 R4, [R1+0x130] ;  /* 0x0001300001047983 */ /* 0x001f280000100a00 */
[----:B----4-:R0:W-:Y:S04]  /*8f9d0*/  STL.64 [R1+0x7e80], R4 ;  /* 0x007e800401007387 */ /* 0x0101e80000100a00 */
        /* <DEDUP_REMOVED lines=8> */
[----:B------:R1:W-:Y:S03]  /*8fa60*/  STL.64 [R1+0xe68], R6 ;  /* 0x000e680601007387 */ /* 0x0003e60000100a00 */
[----:B0-----:R-:W3:Y:S01]  /*8fa70*/  LDL.LU R4, [R1+0x14e0] ;  /* 0x0014e00001047983 */ /* 0x001ee20000300800 */
[----:B------:R-:W3:Y:S02]  /*8fa80*/  LDL.LU R5, [R1+0x14e4] ;  /* 0x0014e40001057983 */ /* 0x000ee40000300800 */
[----:B-1----:R-:W3:Y:S02]  /*8fa90*/  LDL.LU R6, [R1+0x14e8] ;  /* 0x0014e80001067983 */ /* 0x002ee40000300800 */
[----:B------:R-:W3:Y:S01]  /*8faa0*/  LDL.LU R7, [R1+0x14ec] ;  /* 0x0014ec0001077983 */ /* 0x000ee20000300800 */
[----:B------:R0:W-:Y:S04]  /*8fab0*/  STL.64 [R1+0x7e48], R24 ;  /* 0x007e481801007387 */ /* 0x0001e80000100a00 */
[----:B0-----:R-:W4:Y:S01]  /*8fac0*/  LDL.LU R24, [R1+0x1510] ;  /* 0x0015100001187983 */ /* 0x001f220000300800 */
[----:B------:R-:W4:Y:S02]  /*8fad0*/  LDL.LU R25, [R1+0x1514] ;  /* 0x0015140001197983 */ /* 0x000f240000300800 */
[----:B------:R-:W3:Y:S02]  /*8fae0*/  LDL.LU R26, [R1+0x1518] ;  /* 0x00151800011a7983 */ /* 0x000ee40000300800 */
[----:B------:R-:W3:Y:S01]  /*8faf0*/  LDL.LU R27, [R1+0x151c] ;  /* 0x00151c00011b7983 */ /* 0x000ee20000300800 */
[C---:B--2---:R-:W-:Y:S01]  /*8fb00*/  HMMA.16816.F32.BF16 R8, R16.reuse, R20, R8 ;  /* 0x000000141008723c */ /* 0x044fe20000041808 */
        /* <DEDUP_REMOVED lines=20> */
[----:B------:R-:W-:Y:S02]  /*8fc50*/  STL.64 [R1+0xe88], R10 ;  /* 0x000e880a01007387 */ /* 0x000fe40000100a00 */
[----:B0-----:R-:W-:Y:S02]  /*8fc60*/  IMAD.MOV.U32 R9, RZ, RZ, R12 ;  /* 0x000000ffff097224 */ /* 0x001fe400078e000c */
[----:B------:R-:W-:Y:S02]  /*8fc70*/  IMAD.MOV.U32 R8, RZ, RZ, R13 ;  /* 0x000000ffff087224 */ /* 0x000fe400078e000d */
[----:B------:R-:W3:Y:S03]  /*8fc80*/  LDL.LU.64 R12, [R1+0x7e88] ;  /* 0x007e8800010c7983 */ /* 0x000ee60000300a00 */
[----:B------:R0:W-:Y:S02]  /*8fc90*/  STL.64 [R1+0x7e18], R8 ;  /* 0x007e180801007387 */ /* 0x0001e40000100a00 */
        /* <DEDUP_REMOVED lines=16> */
[----:B0-----:R-:W4:Y:S01]  /*8fda0*/  LDL.64 R12, [R1+0xd0] ;  /* 0x0000d000010c7983 */ /* 0x001f220000100a00 */
        /* <DEDUP_REMOVED lines=19> */
[C---:B---3--:R-:W-:Y:S01]  /*8fee0*/  HMMA.16816.F32.BF16 R24, R16.reuse, R4, R24 ;  /* 0x000000041018723c */ /* 0x048fe20000041818 */
[----:B------:R-:W-:Y:S11]  /*8fef0*/  IMAD.MOV.U32 R23, RZ, RZ, R5 ;  /* 0x000000ffff177224 */ /* 0x000ff600078e0005 */
[----:B------:R-:W-:Y:S11]  /*8ff00*/  @!UPT UIADD3 URZ, URZ, URZ, URZ ;  /* 0x0000003f3f3ff290 */ /* 0x000ff6000fffe03f */
[----:B------:R0:W-:Y:S01]  /*8ff10*/  STL.64 [R1+0xee0], R24 ;  /* 0x000ee01801007387 */ /* 0x0001e20000100a00 */
[----:B------:R1:W-:Y:S03]  /*8ff20*/  STL.64 [R1+0xee8], R26 ;  /* 0x000ee81a01007387 */ /* 0x0003e60000100a00 */
[----:B0-----:R-:W3:Y:S01]  /*8ff30*/  LDL.LU.64 R24, [R1+0x7e48] ;  /* 0x007e480001187983 */ /* 0x001ee20000300a00 */
[----:B-1----:R-:W-:Y:S02]  /*8ff40*/  IMAD.MOV.U32 R26, RZ, RZ, R4 ;  /* 0x000000ffff1a7224 */ /* 0x002fe400078e0004 */
[----:B------:R-:W2:Y:S02]  /*8ff50*/  LDL.LU.64 R4, [R1+0x7e40] ;  /* 0x007e400001047983 */ /* 0x000ea40000300a00 */
[----:B------:R-:W-:Y:S01]  /*8ff60*/  STL [R1+0x7e10], R23 ;  /* 0x007e101701007387 */ /* 0x000fe20000100800 */
[----:B------:R0:W-:Y:S04]  /*8ff70*/  STL.64 [R1+0x7e08], R20 ;  /* 0x007e081401007387 */ /* 0x0001e80000100a00 */
[----:B0-----:R-:W4:Y:S01]  /*8ff80*/  LDL.LU R20, [R1+0x1550] ;  /* 0x0015500001147983 */ /* 0x001f220000300800 */
[----:B------:R-:W4:Y:S02]  /*8ff90*/  LDL.LU R21, [R1+0x1554] ;  /* 0x0015540001157983 */ /* 0x000f240000300800 */
[----:B------:R-:W4:Y:S02]  /*8ffa0*/  LDL.LU R22, [R1+0x1558] ;  /* 0x0015580001167983 */ /* 0x000f240000300800 */
[----:B------:R-:W4:Y:S01]  /*8ffb0*/  LDL.LU R23, [R1+0x155c] ;  /* 0x00155c0001177983 */ /* 0x000f220000300800 */
        /* <DEDUP_REMOVED lines=11> */
[----:B---3--:R0:W-:Y:S03]  /*90070*/  STL.64 [R1+0x7d88], R24 ;  /* 0x007d881801007387 */ /* 0x0081e60000100a00 */
[----:B0-----:R-:W3:Y:S01]  /*90080*/  LDL.64 R24, [R1+0xe0] ;  /* 0x0000e00001187983 */ /* 0x001ee20000100a00 */
[C---:B--2---:R-:W-:Y:S11]  /*90090*/  HMMA.16816.F32.BF16 R8, R16.reuse, R4, R8 ;  /* 0x000000041008723c */ /* 0x044ff60000041808 */
[----:B------:R-:W-:Y:S11]  /*900a0*/  @!UPT UIADD3 URZ, URZ, URZ, URZ ;  /* 0x0000003f3f3ff290 */ /* 0x000ff6000fffe03f */
[----:B------:R-:W-:Y:S01]  /*900b0*/  @!UPT UIADD3 URZ, URZ, URZ, URZ ;  /* 0x0000003f3f3ff290 */ /* 0x000fe2000fffe03f */
[----:B------:R0:W-:Y:S01]  /*900c0*/  STL.64 [R1+0xf10], R8 ;  /* 0x000f100801007387 */ /* 0x0001e20000100a00 */
[----:B------:R-:W-:Y:S03]  /*900d0*/  STL.64 [R1+0xf18], R10 ;  /* 0x000f180a01007387 */ /* 0x000fe60000100a00 */
[----:B0-----:R-:W2:Y:S01]  /*900e0*/  LDL.LU.64 R8, [R1+0x7e18] ;  /* 0x007e180001087983 */ /* 0x001ea20000300a00 */
[----:B------:R-:W-:Y:S02]  /*900f0*/  STL.64 [R1+0x7d00], R6 ;  /* 0x007d000601007387 */ /* 0x000fe40000100a00 */
[----:B------:R0:W-:Y:S02]  /*90100*/  STL.64 [R1+0x7cf8], R4 ;  /* 0x007cf80401007387 */ /* 0x0001e40000100a00 */
[----:B0-----:R-:W3:Y:S01]  /*90110*/  LDL.LU R4, [R1+0x1540] ;  /* 0x0015400001047983 */ /* 0x001ee20000300800 */
[----:B------:R-:W3:Y:S02]  /*90120*/  LDL.LU R5, [R1+0x1544] ;  /* 0x0015440001057983 */ /* 0x000ee40000300800 */
[----:B------:R-:W3:Y:S02]  /*90130*/  LDL.LU R6, [R1+0x1548] ;  /* 0x0015480001067983 */ /* 0x000ee40000300800 */
[----:B------:R-:W3:Y:S01]  /*90140*/  LDL.LU R7, [R1+0x154c] ;  /* 0x00154c0001077983 */ /* 0x000ee20000300800 */
[C---:B----4-:R-:W-:Y:S08]  /*90150*/  HMMA.16816.F32.BF16 R20, R16.reuse, R12, R20 ;  /* 0x0000000c1014723c */ /* 0x050ff00000041814 */
[----:B---3--:R-:W-:Y:S11]  /*90160*/  HMMA.16816.F32.BF16 R4, R16, R24, R4 ;  /* 0x000000181004723c */ /* 0x008ff60000041804 */
[----:B------:R-:W-:Y:S11]  /*90170*/  @!UPT UIADD3 URZ, URZ, URZ, URZ ;  /* 0x0000003f3f3ff290 */ /* 0x000ff6000fffe03f */
[----:B------:R-:W-:Y:S01]  /*90180*/  @!UPT UIADD3 URZ, URZ, URZ, URZ ;  /* 0x0000003f3f3ff290 */ /* 0x000fe2000fffe03f */
[----:B------:R0:W-:Y:S01]  /*90190*/  STL.64 [R1+0xf30], R4 ;  /* 0x000f300401007387 */ /* 0x0001e20000100a00 */
[----:B------:R1:W-:Y:S02]  /*901a0*/  STL.64 [R1+0xf38], R6 ;  /* 0x000f380601007387 */ /* 0x0003e40000100a00 */
[----:B------:R-:W-:Y:S02]  /*901b0*/  STL.64 [R1+0xf40], R20 ;  /* 0x000f401401007387 */ /* 0x000fe40000100a00 */
[----:B------:R-:W-:Y:S02]  /*901c0*/  STL.64 [R1+0xf48], R22 ;  /* 0x000f481601007387 */ /* 0x000fe40000100a00 */
[----:B0-----:R-:W-:Y:S02]  /*901d0*/  IMAD.MOV.U32 R5, RZ, RZ, R24 ;  /* 0x000000ffff057224 */ /* 0x001fe400078e0018 */
[----:B-1----:R-:W-:Y:S02]  /*901e0*/  IMAD.MOV.U32 R7, RZ, RZ, R12 ;  /* 0x000000ffff077224 */ /* 0x002fe400078e000c */
[----:B------:R-:W-:-:S02]  /*901f0*/  IMAD.MOV.U32 R6, RZ, RZ, R13 ;  /* 0x000000ffff067224 */ /* 0x000fc400078e000d */
[----:B------:R-:W-:-:S03]  /*90200*/  IMAD.MOV.U32 R4, RZ, RZ, R25 ;  /* 0x000000ffff047224 */ /* 0x000fc600078e0019 */
[----:B------:R-:W-:Y:S02]  /*90210*/  STL.64 [R1+0x7d38], R6 ;  /* 0x007d380601007387 */ /* 0x000fe40000100a00 */
[----:B------:R0:W-:Y:S02]  /*90220*/  STL.64 [R1+0x7d30], R4 ;  /* 0x007d300401007387 */ /* 0x0001e40000100a00 */
        /* <DEDUP_REMOVED lines=8> */
[----:B------:R-:W4:Y:S02]  /*902b0*/  LDL.LU R6, [R1+0x15e8] ;  /* 0x0015e80001067983 */ /* 0x000f240000300800 */
[----:B------:R-:W4:Y:S02]  /*902c0*/  LDL.LU R7, [R1+0x15ec] ;  /* 0x0015ec0001077983 */ /* 0x000f240000300800 */
[----:B----4-:R-:W-:Y:S01]  /*902d0*/  STL.64 [R1+0x7d58], R6 ;  /* 0x007d580601007387 */ /* 0x010fe20000100a00 */
[----:B---3--:R2:W-:Y:S02]  /*902e0*/  STL.64 [R1+0x7d50], R4 ;  /* 0x007d500401007387 */ /* 0x0085e40000100a00 */
[----:B--2---:R-:W-:-:S02]  /*902f0*/  IMAD.MOV.U32 R4, RZ, RZ, R9 ;  /* 0x000000ffff047224 */ /* 0x004fc400078e0009 */
[----:B------:R-:W-:-:S05]  /*90300*/  IMAD.MOV.U32 R5, RZ, RZ, R8 ;  /* 0x000000ffff057224 */ /* 0x000fca00078e0008 */
        /* <DEDUP_REMOVED lines=13> */
[----:B--2---:R-:W-:Y:S01]  /*903e0*/  STL.64 [R1+0x7e00], R14 ;  /* 0x007e000e01007387 */ /* 0x004fe20000100a00 */
[----:B----4-:R0:W-:Y:S02]  /*903f0*/  STL.64 [R1+0x7df8], R12 ;  /* 0x007df80c01007387 */ /* 0x0101e40000100a00 */
[----:B------:R-:W2:Y:S02]  /*90400*/  LDL.64 R24, [R1+0x180] ;  /* 0x0001800001187983 */ /* 0x000ea40000100a00 */
[----:B------:R-:W4:Y:S01]  /*90410*/  LDL.64 R8, [R1+0xb0] ;  /* 0x0000b00001087983 */ /* 0x000f220000100a00 */
[----:B0-----:R-:W3:Y:S04]  /*90420*/  LDL.64 R12, [R1+0xc0] ;  /* 0x0000c000010c7983 */ /* 0x001ee80000100a00 */
[----:B--2---:R0:W-:Y:S04]  /*90430*/  STL.64 [R1+0x7da8], R24 ;  /* 0x007da81801007387 */ /* 0x0041e80000100a00 */
[----:B0-----:R-:W2:Y:S01]  /*90440*/  LDL.LU.64 R24, [R1+0x340] ;  /* 0x0003400001187983 */ /* 0x001ea20000300a00 */
[----:B------:R-:W2:Y:S03]  /*90450*/  LDL.LU.64 R26, [R1+0x348] ;  /* 0x00034800011a7983 */ /* 0x000ea60000300a00 */
[----:B--2---:R-:W-:Y:S01]  /*90460*/  STL.64 [R1+0x7dd8], R26 ;  /* 0x007dd81a01007387 */ /* 0x004fe20000100a00 */
[----:B------:R0:W-:Y:S03]  /*90470*/  STL.64 [R1+0x7dd0], R24 ;  /* 0x007dd01801007387 */ /* 0x0001e60000100a00 */
        /* <DEDUP_REMOVED lines=27> */
[----:B------:R-:W2:Y:S02]  /*90630*/  LDL.LU.64 R20, [R1+0x7e08] ;  /* 0x007e080001147983 */ /* 0x000ea40000300a00 */
[----:B------:R-:W-:-:S02]  /*90640*/  IMAD.MOV.U32 R22, RZ, RZ, R12 ;  /* 0x000000ffff167224 */ /* 0x000fc400078e000c */
        /* <DEDUP_REMOVED lines=11> */
[----:B------:R-:W2:Y:S02]  /*90700*/  LDL.LU.64 R8, [R1+0x7de0] ;  /* 0x007de00001087983 */ /* 0x000ea40000300a00 */
[----:B------:R-:W-:Y:S01]  /*90710*/  STL.64 [R1+0x7d68], R14 ;  /* 0x007d680e01007387 */ /* 0x000fe20000100a00 */
[----:B--2---:R-:W-:Y:S01]  /*90720*/  HMMA.16816.F32.BF16 R16, R16, R8, R24 ;  /* 0x000000081010723c */ /* 0x004fe20000041818 */
[----:B----4-:R0:W-:Y:S04]  /*90730*/  STL.64 [R1+0x7d60], R12 ;  /* 0x007d600c01007387 */ /* 0x0101e80000100a00 */
[----:B0-----:R-:W2:Y:S01]  /*90740*/  LDL.LU R12, [R1+0x15f0] ;  /* 0x0015f000010c7983 */ /* 0x001ea20000300800 */
[----:B------:R-:W2:Y:S02]  /*90750*/  LDL.LU R13, [R1+0x15f4] ;  /* 0x0015f400010d7983 */ /* 0x000ea40000300800 */
[----:B------:R-:W2:Y:S02]  /*90760*/  LDL.LU R14, [R1+0x15f8] ;  /* 0x0015f800010e7983 */ /* 0x000ea40000300800 */
[----:B------:R-:W2:Y:S01]  /*90770*/  LDL.LU R15, [R1+0x15fc] ;  /* 0x0015fc00010f7983 */ /* 0x000ea20000300800 */
[----:B------:R-:W4:Y:S01]  /*90780*/  LDL.LU.64 R26, [R1+0x7dd8] ;  /* 0x007dd800011a7983 */ /* 0x000f220000300a00 */
[----:B------:R-:W4:Y:S11]  /*90790*/  LDL.LU.64 R24, [R1+0x7dd0] ;  /* 0x007dd00001187983 */ /* 0x000f360000300a00 */
[----:B------:R-:W-:Y:S01]  /*907a0*/  STL.64 [R1+0x5e0], R16 ;  /* 0x0005e01001007387 */ /* 0x000fe20000100a00 */
[----:B------:R0:W-:Y:S03]  /*907b0*/  STL.64 [R1+0x5e8], R18 ;  /* 0x0005e81201007387 */ /* 0x0001e60000100a00 */
[----:B0-----:R-:W2:Y:S01]  /*907c0*/  LDL.LU.64 R18, [R1+0x7dc8] ;  /* 0x007dc80001127983 */ /* 0x001ea20000300a00 */
[----:B------:R-:W4:Y:S02]  /*907d0*/  LDL.LU.64 R16, [R1+0x7dc0] ;  /* 0x007dc00001107983 */ /* 0x000f240000300a00 */
[----:B------:R0:W-:Y:S02]  /*907e0*/  STL.64 [R1+0x7c90], R10 ;  /* 0x007c900a01007387 */ /* 0x0001e40000100a00 */
[----:B------:R-:W-:Y:S01]  /*907f0*/  STL.64 [R1+0x7c88], R8 ;  /* 0x007c880801007387 */ /* 0x000fe20000100a00 */
[----:B----4-:R-:W-:Y:S01]  /*90800*/  HMMA.16816.F32.BF16 R4, R24, R16, R4 ;  /* 0x000000101804723c */ /* 0x010fe20000041804 */
[----:B0-----:R-:W-:-:S02]  /*90810*/  IMAD.MOV.U32 R11, RZ, RZ, R24 ;  /* 0x000000ffff0b7224 */ /* 0x001fc400078e0018 */
[----:B------:R-:W-:Y:S11]  /*90820*/  IMAD.MOV.U32 R10, RZ, RZ, R25 ;  /* 0x000000ffff0a7224 */ /* 0x000ff600078e0019 */
[----:B------:R-:W-:Y:S09]  /*90830*/  @!UPT UIADD3 URZ, URZ, URZ, URZ ;  /* 0x0000003f3f3ff290 */ /* 0x000ff2000fffe03f */
[----:B------:R-:W-:Y:S01]  /*90840*/  STL.64 [R1+0xf70], R4 ;  /* 0x000f700401007387 */ /* 0x000fe20000100a00 */
[----:B------:R0:W-:Y:S03]  /*90850*/  STL.64 [R1+0xf78], R6 ;  /* 0x000f780601007387 */ /* 0x0001e60000100a00 */
[----:B0-----:R-:W4:Y:S01]  /*90860*/  LDL.LU.64 R6, [R1+0x7db8] ;  /* 0x007db80001067983 */ /* 0x001f220000300a00 */
[----:B------:R-:W4:Y:S02]  /*90870*/  LDL.LU.64 R4, [R1+0x7db0] ;  /* 0x007db00001047983 */ /* 0x000f240000300a00 */
[----:B------:R-:W4:Y:S02]  /*90880*/  LDL.LU.64 R24, [R1+0x7da8] ;  /* 0x007da80001187983 */ /* 0x000f240000300a00 */
[----:B------:R-:W-:Y:S02]  /*90890*/  IMAD.MOV.U32 R8, RZ, RZ, R2 ;  /* 0x000000ffff087224 */ /* 0x000fe400078e0002 */
[----:B------:R-:W-:-:S02]  /*908a0*/  IMAD.MOV.U32 R9, RZ, RZ, R0 ;  /* 0x000000ffff097224 */ /* 0x000fc400078e0000 */
[----:B------:R-:W-:Y:S02]  /*908b0*/  IMAD.MOV.U32 R2, RZ, RZ, R26 ;  /* 0x000000ffff027224 */ /* 0x000fe400078e001a */
[----:B------:R-:W-:Y:S01]  /*908c0*/  IMAD.MOV.U32 R0, RZ, RZ, R27 ;  /* 0x000000ffff007224 */ /* 0x000fe200078e001b */
[----:B--2---:R0:W-:Y:S01]  /*908d0*/  STL.64 [R1+0x7c70], R18 ;  /* 0x007c701201007387 */ /* 0x0041e20000100a00 */
[----:B------:R1:W-:Y:S02]  /*908e0*/  STL.64 [R1+0x7c68], R16 ;  /* 0x007c681001007387 */ /* 0x0003e40000100a00 */
[----:B0-----:R-:W-:Y:S02]  /*908f0*/  IMAD.MOV.U32 R18, RZ, RZ, R2 ;  /* 0x000000ffff127224 */ /* 0x001fe400078e0002 */
[----:B-1----:R-:W-:Y:S02]  /*90900*/  IMAD.MOV.U32 R16, RZ, RZ, R11 ;  /* 0x000000ffff107224 */ /* 0x002fe400078e000b */
[----:B------:R-:W-:-:S02]  /*90910*/  IMAD.MOV.U32 R17, RZ, RZ, R10 ;  /* 0x000000ffff117224 */ /* 0x000fc400078e000a */
[----:B------:R-:W-:-:S07]  /*90920*/  IMAD.MOV.U32 R19, RZ, RZ, R0 ;  /* 0x000000ffff137224 */ /* 0x000fce00078e0000 */
[C---:B----4-:R-:W-:Y:S01]  /*90930*/  HMMA.16816.F32.BF16 R4, R16.reuse, R24, R4 ;  /* 0x000000181004723c */ /* 0x050fe20000041804 */
        /* <DEDUP_REMOVED lines=8> */
[----:B------:R-:W2:Y:S02]  /*909c0*/  LDL.LU.64 R24, [R1+0x7d88] ;  /* 0x007d880001187983 */ /* 0x000ea40000300a00 */
[C---:B--2---:R-:W-:Y:S11]  /*909d0*/  HMMA.16816.F32.BF16 R4, R16.reuse, R24, R4 ;  /* 0x000000181004723c */ /* 0x044ff60000041804 */
[----:B------:R-:W-:Y:S11]  /*909e0*/  @!UPT UIADD3 URZ, URZ, URZ, URZ ;  /* 0x0000003f3f3ff290 */ /* 0x000ff6000fffe03f */
[----:B------:R-:W-:Y:S01]  /*909f0*/  @!UPT UIADD3 URZ, URZ, URZ, URZ ;  /* 0x0000003f3f3ff290 */ /* 0x000fe2000fffe03f */
[----:B------:R-:W-:Y:S01]  /*90a00*/  STL.64 [R1+0xf90], R4 ;  /* 0x000f900401007387 */ /* 0x000fe20000100a00 */
[----:B------:R0:W-:Y:S03]  /*90a10*/  STL.64 [R1+0xf98], R6 ;  /* 0x000f980601007387 */ /* 0x0001e60000100a00 */
[----:B0-----:R-:W2:Y:S01]  /*90a20*/  LDL.LU.64 R6, [R1+0x7d80] ;  /* 0x007d800001067983 */ /* 0x001ea20000300a00 */
[----:B------:R-:W2:Y:S02]  /*90a30*/  LDL.LU.64 R4, [R1+0x7d78] ;  /* 0x007d780001047983 */ /* 0x000ea40000300a00 */
[----:B------:R-:W-:Y:S01]  /*90a40*/  STL.64 [R1+0x7c50], R24 ;  /* 0x007c501801007387 */ /* 0x000fe20000100a00 */
[C---:B--2---:R-:W-:Y:S11]  /*90a50*/  HMMA.16816.F32.BF16 R4, R16.reuse, R20, R4 ;  /* 0x000000141004723c */ /* 0x044ff60000041804 */
[----:B------:R-:W-:Y:S11]  /*90a60*/  @!UPT UIADD3 URZ, URZ, URZ, URZ ;  /* 0x0000003f3f3ff290 */ /* 0x000ff6000fffe03f */
[----:B------:R-:W-:Y:S01]  /*90a70*/  @!UPT UIADD3 URZ, URZ, URZ, URZ ;  /* 0x0000003f3f3ff290 */ /* 0x000fe2000fffe03f */
[----:B------:R0:W-:Y:S01]  /*90a80*/  STL.64 [R1+0xfa0], R4 ;  /* 0x000fa00401007387 */ /* 0x0001e20000100a00 */
[----:B------:R1:W-:Y:S03]  /*90a90*/  STL.64 [R1+0xfa8], R6 ;  /* 0x000fa80601007387 */ /* 0x0003e60000100a00 */
[----:B0-----:R-:W1:Y:S01]  /*90aa0*/  LDL.LU.64 R4, [R1+0x7d70] ;  /* 0x007d700001047983 */ /* 0x001e620000300a00 */
[----:B------:R-:W-:Y:S01]  /*90ab0*/  STL.64 [R1+0x7c58], R20 ;  /* 0x007c581401007387 */ /* 0x000fe20000100a00 */
[C---:B-1----:R-:W-:Y:S02]  /*90ac0*/  HMMA.16816.F32.BF16 R4, R16.reuse, R4, R12 ;  /* 0x000000041004723c */ /* 0x042fe4000004180c */
[----:B------:R-:W2:Y:S01]  /*90ad0*/  LDL.LU.64 R14, [R1+0x7d68] ;  /* 0x007d6800010e7983 */ /* 0x000ea20000300a00 */
        /* <DEDUP_REMOVED lines=14> */
[----:B--2---:R-:W-:Y:S01]  /*90bc0*/  HMMA.16816.F32.BF16 R8, R16, R8, R4 ;  /* 0x000000081008723c */ /* 0x004fe20000041804 */
[----:B------:R-:W2:Y:S01]  /*90bd0*/  LDL.LU.64 R6, [R1+0x7d38] ;  /* 0x007d380001067983 */ /* 0x000ea20000300a00 */
[----:B------:R-:W2:Y:S11]  /*90be0*/  LDL.LU.64 R4, [R1+0x7d30] ;  /* 0x007d300001047983 */ /* 0x000eb60000300a00 */
[----:B------:R-:W-:Y:S10]  /*90bf0*/  @!UPT UIADD3 URZ, URZ, URZ, URZ ;  /* 0x0000003f3f3ff290 */ /* 0x000ff4000fffe03f */
[----:B------:R0:W-:Y:S01]  /*90c00*/  STL.64 [R1+0xff0], R8 ;  /* 0x000ff00801007387 */ /* 0x0001e20000100a00 */
[----:B------:R-:W-:Y:S02]  /*90c10*/  STL.64 [R1+0xff8], R10 ;  /* 0x000ff80a01007387 */ /* 0x000fe40000100a00 */
        /* <DEDUP_REMOVED lines=18> */
[----:B------:R-:W-:Y:S02]  /*90d40*/  IMAD.MOV.U32 R9, RZ, RZ, R6 ;  /* 0x000000ffff097224 */ /* 0x000fe400078e0006 */
[----:B----4-:R-:W-:Y:S02]  /*90d50*/  IMAD.MOV.U32 R24, RZ, RZ, R26 ;  /* 0x000000ffff187224 */ /* 0x010fe400078e001a */
[----:B---3--:R-:W-:Y:S01]  /*90d60*/  IMAD.MOV.U32 R25, RZ, RZ, R23 ;  /* 0x000000ffff197224 */ /* 0x008fe200078e0017 */
[----:B------:R0:W-:Y:S02]  /*90d70*/  STL.64 [R1+0x7cd8], R8 ;  /* 0x007cd80801007387 */ /* 0x0001e40000100a00 */
[----:B0-----:R-:W-:Y:S02]  /*90d80*/  IMAD.MOV.U32 R8, RZ, RZ, R5 ;  /* 0x000000ffff087224 */ /* 0x001fe400078e0005 */
[----:B------:R-:W-:Y:S02]  /*90d90*/  IMAD.MOV.U32 R9, RZ, RZ, R4 ;  /* 0x000000ffff097224 */ /* 0x000fe400078e0004 */
[----:B------:R-:W-:-:S02]  /*90da0*/  IMAD.MOV.U32 R4, RZ, RZ, R28 ;  /* 0x000000ffff047224 */ /* 0x000fc400078e001c */
[----:B------:R-:W-:Y:S01]  /*90db0*/  IMAD.MOV.U32 R5, RZ, RZ, R27 ;  /* 0x000000ffff057224 */ /* 0x000fe200078e001b */
[----:B--2---:R-:W-:Y:S01]  /*90dc0*/  STL.64 [R1+0x7ca0], R14 ;  /* 0x007ca00e01007387 */ /* 0x004fe20000100a00 */
[----:B------:R0:W-:Y:S03]  /*90dd0*/  STL.64 [R1+0x7c98], R12 ;  /* 0x007c980c01007387 */ /* 0x0001e60000100a00 */
[----:B0-----:R-:W2:Y:S01]  /*90de0*/  LDL.LU R12, [R1+0xef0] ;  /* 0x000ef000010c7983 */ /* 0x001ea20000300800 */
[----:B------:R-:W2:Y:S02]  /*90df0*/  LDL.LU R13, [R1+0xef4] ;  /* 0x000ef400010d7983 */ /* 0x000ea40000300800 */
[----:B------:R-:W3:Y:S02]  /*90e00*/  LDL.LU R14, [R1+0xef8] ;  /* 0x000ef800010e7983 */ /* 0x000ee40000300800 */
[----:B------:R-:W3:Y:S01]  /*90e10*/  LDL.LU R15, [R1+0xefc] ;  /* 0x000efc00010f7983 */ /* 0x000ee20000300800 */
[----:B------:R-:W-:Y:S01]  /*90e20*/  STL.64 [R1+0x7d18], R4 ;  /* 0x007d180401007387 */ /* 0x000fe20000100a00 */
[----:B------:R0:W-:Y:S03]  /*90e30*/  STL.64 [R1+0x7d20], R24 ;  /* 0x007d201801007387 */ /* 0x0001e60000100a00 */
[----:B0-----:R-:W4:Y:S01]  /*90e40*/  LDL.LU R24, [R1+0x15c0] ;  /* 0x0015c00001187983 */ /* 0x001f220000300800 */
[----:B------:R-:W4:Y:S02]  /*90e50*/  LDL.LU R25, [R1+0x15c4] ;  /* 0x0015c40001197983 */ /* 0x000f240000300800 */
[----:B------:R-:W4:Y:S02]  /*90e60*/  LDL.LU R26, [R1+0x15c8] ;  /* 0x0015c800011a7983 */ /* 0x000f240000300800 */
[----:B------:R-:W4:Y:S01]  /*90e70*/  LDL.LU R27, [R1+0x15cc] ;  /* 0x0015cc00011b7983 */ /* 0x000f220000300800 */
[----:B------:R-:W2:Y:S01]  /*90e80*/  LDL.LU R20, [R1+0x15b0] ;  /* 0x0015b00001147983 */ /* 0x000ea20000300800 */
[----:B------:R-:W-:-:S02]  /*90e90*/  IMAD.MOV.U32 R4, RZ, RZ, R22 ;  /* 0x000000ffff047224 */ /* 0x000fc400078e0016 */
[----:B------:R-:W2:Y:S02]  /*90ea0*/  LDL.LU R21, [R1+0x15b4] ;  /* 0x0015b40001157983 */ /* 0x000ea40000300800 */
[----:B------:R-:W2:Y:S01]  /*90eb0*/  LDL.LU R22, [R1+0x15b8] ;  /* 0x0015b80001167983 */ /* 0x000ea20000300800 */
[----:B------:R-:W2:Y:S01]  /*90ec0*/  LDL.LU R23, [R1+0x15bc] ;  /* 0x0015bc0001177983 */ /* 0x000ea20000300800 */
        /* <DEDUP_REMOVED lines=17> */
[----:B------:R-:W-:Y:S01]  /*90fe0*/  IMAD.MOV.U32 R5, RZ, RZ, R3 ;  /* 0x000000ffff057224 */ /* 0x000fe200078e0003 */
[----:B--2---:R-:W-:Y:S01]  /*90ff0*/  STL.64 [R1+0x7cd0], R14 ;  /* 0x007cd00e01007387 */ /* 0x004fe20000100a00 */
[----:B---3--:R0:W-:Y:S03]  /*91000*/  STL.64 [R1+0x7cc8], R12 ;  /* 0x007cc80c01007387 */ /* 0x0081e60000100a00 */
        /* <DEDUP_REMOVED lines=9> */
[----:B------:R-:W2:Y:S02]  /*910a0*/  LDL.LU R14, [R1+0x1588] ;  /* 0x00158800010e7983 */ /* 0x000ea40000300800 */
[----:B------:R-:W2:Y:S01]  /*910b0*/  LDL.LU R15, [R1+0x158c] ;  /* 0x00158c00010f7983 */ /* 0x000ea20000300800 */
[----:B------:R-:W3:Y:S11]  /*910c0*/  LDL.LU.64 R24, [R1+0x7d20] ;  /* 0x007d200001187983 */ /* 0x000ef60000300a00 */
[----:B------:R-:W-:Y:S01]  /*910d0*/  @!UPT UIADD3 URZ, URZ, URZ, URZ ;  /* 0x0000003f3f3ff290 */ /* 0x000fe2000fffe03f */
[----:B------:R0:W-:Y:S02]  /*910e0*/  STL.64 [R1+0x1000], R4 ;  /* 0x0010000401007387 */ /* 0x0001e40000100a00 */
[----:B------:R1:W-:Y:S01]  /*910f0*/  STL.64 [R1+0x1008], R6 ;  /* 0x0010080601007387 */ /* 0x0003e20000100a00 */
[----:B0-----:R-:W1:Y:S01]  /*91100*/  LDL.LU.64 R4, [R1+0x7d18] ;  /* 0x007d180001047983 */ /* 0x001e620000300a00 */
[C---:B---3--:R-:W-:Y:S08]  /*91110*/  HMMA.16816.F32.BF16 R20, R16.reuse, R24, R20 ;  /* 0x000000181014723c */ /* 0x048ff00000041814 */
[----:B-1----:R-:W-:Y:S01]  /*91120*/  HMMA.16816.F32.BF16 R4, R16, R4, R8 ;  /* 0x000000041004723c */ /* 0x002fe20000041808 */
[----:B------:R-:W-:-:S02]  /*91130*/  IMAD.MOV.U32 R24, RZ, RZ, R2 ;  /* 0x000000ffff187224 */ /* 0x000fc400078e0002 */
[----:B------:R-:W-:Y:S11]  /*91140*/  IMAD.MOV.U32 R25, RZ, RZ, R0 ;  /* 0x000000ffff197224 */ /* 0x000ff600078e0000 */
[----:B------:R-:W-:Y:S01]  /*91150*/  @!UPT UIADD3 URZ, URZ, URZ, URZ ;  /* 0x0000003f3f3ff290 */ /* 0x000fe2000fffe03f */
[----:B------:R-:W-:Y:S01]  /*91160*/  STL.64 [R1+0x1010], R20 ;  /* 0x0010101401007387 */ /* 0x000fe20000100a00 */
[----:B------:R-:W-:Y:S02]  /*91170*/  STL.64 [R1+0x1018], R22 ;  /* 0x0010181601007387 */ /* 0x000fe40000100a00 */
[----:B------:R0:W-:Y:S02]  /*91180*/  STL.64 [R1+0x7c60], R24 ;  /* 0x007c601801007387 */ /* 0x0001e40000100a00 */
[----:B0-----:R-:W3:Y:S01]  /*91190*/  LDL.LU.64 R24, [R1+0x590] ;  /* 0x0005900001187983 */ /* 0x001ee20000300a00 */
[----:B------:R-:W4:Y:S02]  /*911a0*/  LDL.LU.64 R26, [R1+0x598] ;  /* 0x00059800011a7983 */ /* 0x000f240000300a00 */
[----:B------:R-:W2:Y:S02]  /*911b0*/  LDL.LU R20, [R1+0x1660] ;  /* 0x0016600001147983 */ /* 0x000ea40000300800 */
[----:B------:R-:W2:Y:S01]  /*911c0*/  LDL.LU R21, [R1+0x1664] ;  /* 0x0016640001157983 */ /* 0x000ea20000300800 */
[----:B------:R-:W2:Y:S01]  /*911d0*/  LDL.LU R22, [R1+0x1668] ;  /* 0x0016680001167983 */ /* 0x000ea20000300800 */
[----:B------:R-:W2:Y:S02]  /*911e0*/  LDL.LU R23, [R1+0x166c] ;  /* 0x00166c0001177983 */ /* 0x000ea40000300800 */
[----:B------:R-:W2:Y:S02]  /*911f0*/  LDL.LU.64 R10, [R1+0x7d10] ;  /* 0x007d1000010a7983 */ /* 0x000ea40000300a00 */
[----:B------:R-:W2:Y:S01]  /*91200*/  LDL.LU.64 R8, [R1+0x7d08] ;  /* 0x007d080001087983 */ /* 0x000ea20000300a00 */
        /* <DEDUP_REMOVED lines=44> */
[----:B------:R-:W2:Y:S02]  /*914d0*/  LDL.LU.64 R8, [R1+0x7c88] ;  /* 0x007c880001087983 */ /* 0x000ea40000300a00 */
[----:B--2---:R-:W-:Y:S01]  /*914e0*/  HMMA.16816.F32.BF16 R16, R16, R8, R12 ;  /* 0x000000081010723c */ /* 0x004fe2000004180c */
[----:B------:R-:W4:Y:S01]  /*914f0*/  LDL.LU.64 R14, [R1+0x7c80] ;  /* 0x007c8000010e7983 */ /* 0x000f220000300a00 */
[----:B------:R-:W4:Y:S11]  /*91500*/  LDL.LU.64 R12, [R1+0x7c78] ;  /* 0x007c7800010c7983 */ /* 0x000f360000300a00 */
[----:B------:R-:W-:Y:S10]  /*91510*/  @!UPT UIADD3 URZ, URZ, URZ, URZ ;  /* 0x0000003f3f3ff290 */ /* 0x000ff4000fffe03f */
[----:B------:R-:W-:Y:S01]  /*91520*/  STL.64 [R1+0x340], R16 ;  /* 0x0003401001007387 */ /* 0x000fe20000100a00 */
[----:B------:R0:W-:Y:S03]  /*91530*/  STL.64 [R1+0x348], R18 ;  /* 0x0003481201007387 */ /* 0x0001e60000100a00 */
[----:B0-----:R-:W2:Y:S01]  /*91540*/  LDL.LU.64 R18, [R1+0x7c70] ;  /* 0x007c700001127983 */ /* 0x001ea20000300a00 */
[----:B------:R-:W4:Y:S02]  /*91550*/  LDL.LU.64 R16, [R1+0x7c68] ;  /* 0x007c680001107983 */ /* 0x000f240000300a00 */
[----:B------:R-:W-:Y:S02]  /*91560*/  STL.64 [R1+0x7ba8], R10 ;  /* 0x007ba80a01007387 */ /* 0x000fe40000100a00 */
[----:B------:R0:W-:Y:S02]  /*91570*/  STL.64 [R1+0x7ba0], R8 ;  /* 0x007ba00801007387 */ /* 0x0001e40000100a00 */
[----:B---3--:R-:W-:Y:S01]  /*91580*/  IMAD.MOV.U32 R3, RZ, RZ, R25 ;  /* 0x000000ffff037224 */ /* 0x008fe200078e0019 */
[----:B0-----:R-:W3:Y:S01]  /*91590*/  LDL.LU R8, [R1+0x1670] ;  /* 0x0016700001087983 */ /* 0x001ee20000300800 */
[----:B------:R-:W3:Y:S02]  /*915a0*/  LDL.LU R9, [R1+0x1674] ;  /* 0x0016740001097983 */ /* 0x000ee40000300800 */
[----:B------:R-:W3:Y:S02]  /*915b0*/  LDL.LU R10, [R1+0x1678] ;  /* 0x00167800010a7983 */ /* 0x000ee40000300800 */
[----:B------:R-:W3:Y:S01]  /*915c0*/  LDL.LU R11, [R1+0x167c] ;  /* 0x00167c00010b7983 */ /* 0x000ee20000300800 */
[----:B----4-:R-:W-:Y:S11]  /*915d0*/  HMMA.16816.F32.BF16 R12, R24, R16, R12 ;  /* 0x00000010180c723c */ /* 0x010ff6000004180c */
[----:B------:R-:W-:Y:S11]  /*915e0*/  @!UPT UIADD3 URZ, URZ, URZ, URZ ;  /* 0x0000003f3f3ff290 */ /* 0x000ff6000fffe03f */
[----:B------:R-:W-:Y:S01]  /*915f0*/  @!UPT UIADD3 URZ, URZ, URZ, URZ ;  /* 0x0000003f3f3ff290 */ /* 0x000fe2000fffe03f */
[----:B------:R0:W-:Y:S01]  /*91600*/  STL.64 [R1+0x10b0], R12 ;  /* 0x0010b00c01007387 */ /* 0x0001e20000100a00 */
[----:B------:R-:W-:Y:S02]  /*91610*/  STL.64 [R1+0x10b8], R14 ;  /* 0x0010b80e01007387 */ /* 0x000fe40000100a00 */
[----:B0-----:R-:W-:Y:S02]  /*91620*/  IMAD.MOV.U32 R12, RZ, RZ, R24 ;  /* 0x000000ffff0c7224 */ /* 0x001fe400078e0018 */
[----:B------:R-:W4:Y:S01]  /*91630*/  LDL.LU.64 R24, [R1+0x7c60] ;  /* 0x007c600001187983 */ /* 0x000f220000300a00 */
[----:B------:R-:W-:Y:S02]  /*91640*/  IMAD.MOV.U32 R2, RZ, RZ, R26 ;  /* 0x000000ffff027224 */ /* 0x000fe400078e001a */
[----:B------:R-:W-:Y:S02]  /*91650*/  IMAD.MOV.U32 R0, RZ, RZ, R27 ;  /* 0x000000ffff007224 */ /* 0x000fe400078e001b */
[----:B--2---:R0:W-:Y:S01]  /*91660*/  STL.64 [R1+0x7b88], R18 ;  /* 0x007b881201007387 */ /* 0x0041e20000100a00 */
[----:B------:R1:W-:Y:S01]  /*91670*/  STL.64 [R1+0x7b80], R16 ;  /* 0x007b801001007387 */ /* 0x0003e20000100a00 */
[----:B0-----:R-:W-:-:S02]  /*91680*/  IMAD.MOV.U32 R18, RZ, RZ, R2 ;  /* 0x000000ffff127224 */ /* 0x001fc400078e0002 */
[----:B-1----:R-:W-:Y:S02]  /*91690*/  IMAD.MOV.U32 R16, RZ, RZ, R12 ;  /* 0x000000ffff107224 */ /* 0x002fe400078e000c */
[----:B------:R-:W-:Y:S02]  /*916a0*/  IMAD.MOV.U32 R17, RZ, RZ, R3 ;  /* 0x000000ffff117224 */ /* 0x000fe400078e0003 */
[----:B------:R-:W-:Y:S01]  /*916b0*/  IMAD.MOV.U32 R19, RZ, RZ, R0 ;  /* 0x000000ffff137224 */ /* 0x000fe200078e0000 */
[----:B------:R-:W2:Y:S01]  /*916c0*/  LDL.LU R12, [R1+0x1690] ;  /* 0x00169000010c7983 */ /* 0x000ea20000300800 */
[----:B------:R-:W2:Y:S02]  /*916d0*/  LDL.LU R13, [R1+0x1694] ;  /* 0x00169400010d7983 */ /* 0x000ea40000300800 */
[----:B------:R-:W2:Y:S02]  /*916e0*/  LDL.LU R14, [R1+0x1698] ;  /* 0x00169800010e7983 */ /* 0x000ea40000300800 */
[----:B------:R-:W2:Y:S01]  /*916f0*/  LDL.LU R15, [R1+0x169c] ;  /* 0x00169c00010f7983 */ /* 0x000ea20000300800 */
[C---:B----4-:R-:W-:Y:S01]  /*91700*/  HMMA.16816.F32.BF16 R24, R16.reuse, R24, R20 ;  /* 0x000000181018723c */ /* 0x050fe20000041814 */
[----:B------:R-:W4:Y:S11]  /*91710*/  LDL.LU.64 R20, [R1+0x7c58] ;  /* 0x007c580001147983 */ /* 0x000f360000300a00 */
[----:B------:R-:W-:Y:S11]  /*91720*/  @!UPT UIADD3 URZ, URZ, URZ, URZ ;  /* 0x0000003f3f3ff290 */ /* 0x000ff6000fffe03f */
[----:B------:R0:W-:Y:S01]  /*91730*/  STL.64 [R1+0x10d0], R24 ;  /* 0x0010d01801007387 */ /* 0x0001e20000100a00 */
[----:B------:R-:W-:Y:S03]  /*91740*/  STL.64 [R1+0x10d8], R26 ;  /* 0x0010d81a01007387 */ /* 0x000fe60000100a00 */
[----:B0-----:R-:W3:Y:S01]  /*91750*/  LDL.LU.64 R24, [R1+0x7c50] ;  /* 0x007c500001187983 */ /* 0x001ee20000300a00 */
[C---:B----4-:R-:W-:Y:S08]  /*91760*/  HMMA.16816.F32.BF16 R4, R16.reuse, R20, R4 ;  /* 0x000000141004723c */ /* 0x050ff00000041804 */
[C---:B---3--:R-:W-:Y:S01]  /*91770*/  HMMA.16816.F32.BF16 R8, R16.reuse, R24, R8 ;  /* 0x000000181008723c */ /* 0x048fe20000041808 */
[----:B------:R0:W-:Y:S11]  /*91780*/  STL.64 [R1+0x7c18], R24 ;  /* 0x007c181801007387 */ /* 0x0001f60000100a00 */
[----:B------:R-:W-:Y:S11]  /*91790*/  @!UPT UIADD3 URZ, URZ, URZ, URZ ;  /* 0x0000003f3f3ff290 */ /* 0x000ff6000fffe03f */
[----:B------:R-:W-:Y:S01]  /*917a0*/  STL.64 [R1+0x10e0], R8 ;  /* 0x0010e00801007387 */ /* 0x000fe20000100a00 */
[----:B------:R-:W-:Y:S02]  /*917b0*/  STL.64 [R1+0x10e8], R10 ;  /* 0x0010e80a01007387 */ /* 0x000fe40000100a00 */
[----:B------:R1:W-:Y:S02]  /*917c0*/  STL.64 [R1+0x7c30], R20 ;  /* 0x007c301401007387 */ /* 0x0003e40000100a00 */
[----:B0-----:R-:W3:Y:S01]  /*917d0*/  LDL.LU R24, [R1+0x16c0] ;  /* 0x0016c00001187983 */ /* 0x001ee20000300800 */
[----:B------:R-:W-:Y:S01]  /*917e0*/  STL.64 [R1+0x1100], R4 ;  /* 0x0011000401007387 */ /* 0x000fe20000100a00 */
[----:B------:R-:W-:Y:S02]  /*917f0*/  STL.64 [R1+0x1108], R6 ;  /* 0x0011080601007387 */ /* 0x000fe40000100a00 */
[----:B------:R-:W3:Y:S02]  /*91800*/  LDL.LU R25, [R1+0x16c4] ;  /* 0x0016c40001197983 */ /* 0x000ee40000300800 */
[----:B------:R-:W4:Y:S01]  /*91810*/  LDL.LU R26, [R1+0x16c8] ;  /* 0x0016c800011a7983 */ /* 0x000f220000300800 */
[----:B------:R-:W4:Y:S04]  /*91820*/  LDL.LU R27, [R1+0x16cc] ;  /* 0x0016cc00011b7983 */ /* 0x000f280000300800 */
[----:B-1----:R-:W2:Y:S01]  /*91830*/  LDL.LU R20, [R1+0x16b0] ;  /* 0x0016b00001147983 */ /* 0x002ea20000300800 */
        /* <DEDUP_REMOVED lines=9> */
[----:B----4-:R-:W-:Y:S01]  /*918d0*/  STL.64 [R1+0x7c28], R26 ;  /* 0x007c281a01007387 */ /* 0x010fe20000100a00 */
[----:B---3--:R0:W-:Y:S02]  /*918e0*/  STL.64 [R1+0x7c20], R24 ;  /* 0x007c201801007387 */ /* 0x0081e40000100a00 */
[----:B------:R-:W3:Y:S01]  /*918f0*/  LDL.64 R4, [R1+0x100] ;  /* 0x0001000001047983 */ /* 0x000ee20000100a00 */
[----:B0-----:R-:W4:Y:S04]  /*91900*/  LDL.64 R24, [R1+0x130] ;  /* 0x0001300001187983 */ /* 0x001f280000100a00 */
[----:B---3--:R0:W-:Y:S04]  /*91910*/  STL.64 [R1+0x7bf8], R4 ;  /* 0x007bf80401007387 */ /* 0x0081e80000100a00 */
[----:B0-----:R-:W3:Y:S04]  /*91920*/  LDL.64 R4, [R1+0x110] ;  /* 0x0001100001047983 */ /* 0x001ee80000100a00 */
[----:B---3--:R0:W-:Y:S01]  /*91930*/  STL.64 [R1+0x7c10], R4 ;  /* 0x007c100401007387 */ /* 0x0081e20000100a00 */
[----:B------:R-:W3:Y:S03]  /*91940*/  LDL.64 R8, [R1+0xd0] ;  /* 0x0000d00001087983 */ /* 0x000ee60000100a00 */
[----:B0-----:R-:W2:Y:S04]  /*91950*/  LDL.64 R4, [R1+0x120] ;  /* 0x0001200001047983 */ /* 0x001ea80000100a00 */
[----:B---3--:R0:W-:Y:S04]  /*91960*/  STL.64 [R1+0x7bd0], R8 ;  /* 0x007bd00801007387 */ /* 0x0081e80000100a00 */
[----:B0-----:R-:W3:Y:S02]  /*91970*/  LDL.64 R8, [R1+0x150] ;  /* 0x0001500001087983 */ /* 0x001ee40000100a00 */
[----:B---3--:R-:W-:Y:S01]  /*91980*/  HMMA.16816.F32.BF16 R12, R16, R8, R12 ;  /* 0x00000008100c723c */ /* 0x008fe2000004180c */
[----:B------:R-:W-:-:S02]  /*91990*/  IMAD.MOV.U32 R2, RZ, RZ, R8 ;  /* 0x000000ffff027224 */ /* 0x000fc400078e0008 */
[----:B------:R-:W-:Y:S11]  /*919a0*/  IMAD.MOV.U32 R0, RZ, RZ, R9 ;  /* 0x000000ffff007224 */ /* 0x000ff600078e0009 */
[----:B------:R-:W-:Y:S09]  /*919b0*/  @!UPT UIADD3 URZ, URZ, URZ, URZ ;  /* 0x0000003f3f3ff290 */ /* 0x000ff2000fffe03f */
[----:B------:R0:W-:Y:S01]  /*919c0*/  STL.64 [R1+0x1110], R12 ;  /* 0x0011100c01007387 */ /* 0x0001e20000100a00 */
[----:B------:R-:W-:Y:S03]  /*919d0*/  STL.64 [R1+0x1118], R14 ;  /* 0x0011180e01007387 */ /* 0x000fe60000100a00 */
[----:B0-----:R-:W2:Y:S01]  /*919e0*/  LDL.LU.64 R12, [R1+0x7c48] ;  /* 0x007c4800010c7983 */ /* 0x001ea20000300a00 */
[----:B------:R-:W3:Y:S02]  /*919f0*/  LDL.LU R8, [R1+0x16f0] ;  /* 0x0016f00001087983 */ /* 0x000ee40000300800 */
[----:B------:R-:W3:Y:S02]  /*91a00*/  LDL.LU R9, [R1+0x16f4] ;  /* 0x0016f40001097983 */ /* 0x000ee40000300800 */
[----:B------:R-:W2:Y:S01]  /*91a10*/  LDL.LU R10, [R1+0x16f8] ;  /* 0x0016f800010a7983 */ /* 0x000ea20000300800 */
[----:B------:R-:W2:Y:S04]  /*91a20*/  LDL.LU R11, [R1+0x16fc] ;  /* 0x0016fc00010b7983 */ /* 0x000ea80000300800 */
        /* <DEDUP_REMOVED lines=17> */
[----:B------:R-:W3:Y:S02]  /*91b40*/  LDL.LU.64 R20, [R1+0x7c38] ;  /* 0x007c380001147983 */ /* 0x000ee40000300a00 */
[----:B------:R-:W-:Y:S02]  /*91b50*/  STL [R1+0x7b10], R13 ;  /* 0x007b100d01007387 */ /* 0x000fe40000100800 */
[----:B------:R0:W-:Y:S02]  /*91b60*/  STL [R1+0x7bc8], R12 ;  /* 0x007bc80c01007387 */ /* 0x0001e40000100800 */
[----:B----4-:R-:W-:Y:S01]  /*91b70*/  IMAD.MOV.U32 R3, RZ, RZ, R25 ;  /* 0x000000ffff037224 */ /* 0x010fe200078e0019 */
        /* <DEDUP_REMOVED lines=8> */
[----:B------:R1:W-:Y:S03]  /*91c00*/  STL.64 [R1+0x1148], R22 ;  /* 0x0011481601007387 */ /* 0x0003e60000100a00 */
[----:B0-----:R-:W3:Y:S01]  /*91c10*/  LDL.LU.64 R20, [R1+0x7c30] ;  /* 0x007c300001147983 */ /* 0x001ee20000300a00 */
[----:B-1----:R-:W-:Y:S02]  /*91c20*/  IMAD.MOV.U32 R22, RZ, RZ, R24 ;  /* 0x000000ffff167224 */ /* 0x002fe400078e0018 */
[----:B------:R-:W2:Y:S02]  /*91c30*/  LDL.LU.64 R26, [R1+0x7c28] ;  /* 0x007c2800011a7983 */ /* 0x000ea40000300a00 */
[----:B------:R-:W2:Y:S01]  /*91c40*/  LDL.LU.64 R24, [R1+0x7c20] ;  /* 0x007c200001187983 */ /* 0x000ea20000300a00 */
[----:B------:R-:W-:Y:S01]  /*91c50*/  STL [R1+0x7b0c], R3 ;  /* 0x007b0c0301007387 */ /* 0x000fe20000100800 */
[----:B------:R-:W-:Y:S02]  /*91c60*/  STL [R1+0x7b08], R22 ;  /* 0x007b081601007387 */ /* 0x000fe40000100800 */
[----:B------:R-:W-:Y:S01]  /*91c70*/  IMAD.MOV.U32 R23, RZ, RZ, R5 ;  /* 0x000000ffff177224 */ /* 0x000fe200078e0005 */
        /* <DEDUP_REMOVED lines=18> */
[----:B------:R0:W-:Y:S04]  /*91da0*/  STL.64 [R1+0x7b48], R24 ;  /* 0x007b481801007387 */ /* 0x0001e80000100a00 */
[----:B0-----:R-:W3:Y:S01]  /*91db0*/  LDL.64 R24, [R1+0xe0] ;  /* 0x0000e00001187983 */ /* 0x001ee20000100a00 */
        /* <DEDUP_REMOVED lines=12> */
[----:B0-----:R-:W3:Y:S01]  /*91e80*/  LDL.LU R20, [R1+0x1700] ;  /* 0x0017000001147983 */ /* 0x001ee20000300800 */
[----:B------:R-:W3:Y:S02]  /*91e90*/  LDL.LU R21, [R1+0x1704] ;  /* 0x0017040001157983 */ /* 0x000ee40000300800 */
[----:B------:R-:W3:Y:S02]  /*91ea0*/  LDL.LU R22, [R1+0x1708] ;  /* 0x0017080001167983 */ /* 0x000ee40000300800 */
[----:B------:R-:W3:Y:S01]  /*91eb0*/  LDL.LU R23, [R1+0x170c] ;  /* 0x00170c0001177983 */ /* 0x000ee20000300800 */
[C---:B--2---:R-:W-:Y:S11]  /*91ec0*/  HMMA.16816.F32.BF16 R8, R16.reuse, R4, R8 ;  /* 0x000000041008723c */ /* 0x044ff60000041808 */
[----:B------:R-:W-:Y:S11]  /*91ed0*/  @!UPT UIADD3 URZ, URZ, URZ, URZ ;  /* 0x0000003f3f3ff290 */ /* 0x000ff6000fffe03f */
[----:B------:R-:W-:Y:S01]  /*91ee0*/  @!UPT UIADD3 URZ, URZ, URZ, URZ ;  /* 0x0000003f3f3ff290 */ /* 0x000fe2000fffe03f */
[----:B------:R0:W-:Y:S01]  /*91ef0*/  STL.64 [R1+0x1190], R8 ;  /* 0x0011900801007387 */ /* 0x0001e20000100a00 */
[----:B------:R-:W-:Y:S03]  /*91f00*/  STL.64 [R1+0x1198], R10 ;  /* 0x0011980a01007387 */ /* 0x000fe60000100a00 */
[----:B0-----:R-:W4:Y:S01]  /*91f10*/  LDL.LU.64 R8, [R1+0x7bd0] ;  /* 0x007bd00001087983 */ /* 0x001f220000300a00 */
[C---:B---3--:R-:W-:Y:S01]  /*91f20*/  HMMA.16816.F32.BF16 R20, R16.reuse, R24, R20 ;  /* 0x000000181014723c */ /* 0x048fe20000041814 */
[----:B------:R-:W-:Y:S02]  /*91f30*/  STL.64 [R1+0x7ac8], R6 ;  /* 0x007ac80601007387 */ /* 0x000fe40000100a00 */
[----:B------:R-:W-:Y:S11]  /*91f40*/  STL.64 [R1+0x7ac0], R4 ;  /* 0x007ac00401007387 */ /* 0x000ff60000100a00 */
[----:B------:R-:W-:Y:S09]  /*91f50*/  @!UPT UIADD3 URZ, URZ, URZ, URZ ;  /* 0x0000003f3f3ff290 */ /* 0x000ff2000fffe03f */
[----:B------:R0:W-:Y:S01]  /*91f60*/  STL.64 [R1+0x11a0], R20 ;  /* 0x0011a01401007387 */ /* 0x0001e20000100a00 */
[----:B------:R1:W-:Y:S01]  /*91f70*/  STL.64 [R1+0x11a8], R22 ;  /* 0x0011a81601007387 */ /* 0x0003e20000100a00 */
[----:B----4-:R-:W-:Y:S11]  /*91f80*/  HMMA.16816.F32.BF16 R12, R16, R8, R12 ;  /* 0x00000008100c723c */ /* 0x010ff6000004180c */
[----:B------:R-:W-:Y:S11]  /*91f90*/  @!UPT UIADD3 URZ, URZ, URZ, URZ ;  /* 0x0000003f3f3ff290 */ /* 0x000ff6000fffe03f */
[----:B------:R-:W-:Y:S01]  /*91fa0*/  @!UPT UIADD3 URZ, URZ, URZ, URZ ;  /* 0x0000003f3f3ff290 */ /* 0x000fe2000fffe03f */
[----:B------:R-:W-:Y:S01]  /*91fb0*/  STL.64 [R1+0x11c0], R12 ;  /* 0x0011c00c01007387 */ /* 0x000fe20000100a00 */
[----:B------:R-:W-:Y:S02]  /*91fc0*/  STL.64 [R1+0x11c8], R14 ;  /* 0x0011c80e01007387 */ /* 0x000fe40000100a00 */
[----:B0-----:R-:W2:Y:S02]  /*91fd0*/  LDL.LU R20, [R1+0x1810] ;  /* 0x0018100001147983 */ /* 0x001ea40000300800 */
[----:B------:R-:W2:Y:S01]  /*91fe0*/  LDL.LU R21, [R1+0x1814] ;  /* 0x0018140001157983 */ /* 0x000ea20000300800 */
[----:B-1----:R-:W3:Y:S01]  /*91ff0*/  LDL.LU R22, [R1+0x1818] ;  /* 0x0018180001167983 */ /* 0x002ee20000300800 */
[----:B------:R-:W3:Y:S02]  /*92000*/  LDL.LU R23, [R1+0x181c] ;  /* 0x00181c0001177983 */ /* 0x000ee40000300800 */
[----:B------:R-:W-:Y:S02]  /*92010*/  IMAD.MOV.U32 R7, RZ, RZ, R8 ;  /* 0x000000ffff077224 */ /* 0x000fe400078e0008 */
[----:B------:R-:W-:Y:S01]  /*92020*/  IMAD.MOV.U32 R6, RZ, RZ, R9 ;  /* 0x000000ffff067224 */ /* 0x000fe200078e0009 */
        /* <DEDUP_REMOVED lines=11> */
[----:B--2---:R0:W-:Y:S04]  /*920e0*/  STL.64 [R1+0x7bc0], R8 ;  /* 0x007bc00801007387 */ /* 0x0041e80000100a00 */
[----:B0-----:R-:W4:Y:S01]  /*920f0*/  LDL.64 R8, [R1+0xc0] ;  /* 0x0000c00001087983 */ /* 0x001f220000100a00 */
[----:B---3--:R-:W-:Y:S02]  /*92100*/  STL.64 [R1+0x7b70], R22 ;  /* 0x007b701601007387 */ /* 0x008fe40000100a00 */
[----:B------:R0:W-:Y:S02]  /*92110*/  STL.64 [R1+0x7b68], R20 ;  /* 0x007b681401007387 */ /* 0x0001e40000100a00 */
[----:B0-----:R-:W2:Y:S01]  /*92120*/  LDL.LU.64 R20, [R1+0x2f0] ;  /* 0x0002f00001147983 */ /* 0x001ea20000300a00 */
[----:B------:R-:W3:Y:S03]  /*92130*/  LDL.LU.64 R22, [R1+0x2f8] ;  /* 0x0002f80001167983 */ /* 0x000ee60000300a00 */
        /* <DEDUP_REMOVED lines=15> */
[----:B----4-:R-:W-:Y:S03]  /*92230*/  HMMA.16816.F32.BF16 R12, R16, R8, R12 ;  /* 0x00000008100c723c */ /* 0x010fe6000004180c */
[----:B---3--:R0:W-:Y:S04]  /*92240*/  STL.64 [R1+0x7b78], R24 ;  /* 0x007b781801007387 */ /* 0x0081e80000100a00 */
[----:B0-----:R-:W3:Y:S01]  /*92250*/  LDL.LU R24, [R1+0x1830] ;  /* 0x0018300001187983 */ /* 0x001ee20000300800 */
[----:B------:R-:W3:Y:S02]  /*92260*/  LDL.LU R25, [R1+0x1834] ;  /* 0x0018340001197983 */ /* 0x000ee40000300800 */
[----:B------:R-:W3:Y:S02]  /*92270*/  LDL.LU R26, [R1+0x1838] ;  /* 0x00183800011a7983 */ /* 0x000ee40000300800 */
[----:B------:R-:W3:Y:S01]  /*92280*/  LDL.LU R27, [R1+0x183c] ;  /* 0x00183c00011b7983 */ /* 0x000ee20000300800 */
        /* <DEDUP_REMOVED lines=13> */
[----:B------:R1:W-:Y:S03]  /*92360*/  STL.64 [R1+0x11d8], R14 ;  /* 0x0011d80e01007387 */ /* 0x0003e60000100a00 */
[----:B0-----:R-:W4:Y:S01]  /*92370*/  LDL.LU R12, [R1+0x7bc8] ;  /* 0x007bc800010c7983 */ /* 0x001f220000300800 */
        /* <DEDUP_REMOVED lines=14> */
[----:B------:R-:W2:Y:S01]  /*92460*/  LDL.LU.64 R22, [R1+0x7b98] ;  /* 0x007b980001167983 */ /* 0x000ea20000300a00 */
[----:B------:R-:W3:Y:S11]  /*92470*/  LDL.LU.64 R20, [R1+0x7b90] ;  /* 0x007b900001147983 */ /* 0x000ef60000300a00 */
[----:B------:R-:W-:Y:S10]  /*92480*/  @!UPT UIADD3 URZ, URZ, URZ, URZ ;  /* 0x0000003f3f3ff290 */ /* 0x000ff4000fffe03f */
[----:B------:R-:W-:Y:S01]  /*92490*/  STL.64 [R1+0x11e0], R16 ;  /* 0x0011e01001007387 */ /* 0x000fe20000100a00 */
[----:B------:R0:W-:Y:S03]  /*924a0*/  STL.64 [R1+0x11e8], R18 ;  /* 0x0011e81201007387 */ /* 0x0001e60000100a00 */
[----:B0-----:R-:W4:Y:S01]  /*924b0*/  LDL.LU.64 R18, [R1+0x7b88] ;  /* 0x007b880001127983 */ /* 0x001f220000300a00 */
[----:B------:R-:W4:Y:S02]  /*924c0*/  LDL.LU.64 R16, [R1+0x7b80] ;  /* 0x007b800001107983 */ /* 0x000f240000300a00 */
[----:B------:R-:W-:Y:S02]  /*924d0*/  STL.64 [R1+0x7a58], R10 ;  /* 0x007a580a01007387 */ /* 0x000fe40000100a00 */
[----:B------:R0:W-:Y:S02]  /*924e0*/  STL.64 [R1+0x7a50], R8 ;  /* 0x007a500801007387 */ /* 0x0001e40000100a00 */
[----:B0-----:R-:W-:-:S02]  /*924f0*/  IMAD.MOV.U32 R8, RZ, RZ, R2 ;  /* 0x000000ffff087224 */ /* 0x001fc400078e0002 */
[----:B------:R-:W-:Y:S02]  /*92500*/  IMAD.MOV.U32 R9, RZ, RZ, R0 ;  /* 0x000000ffff097224 */ /* 0x000fe400078e0000 */
[----:B--2---:R-:W-:Y:S02]  /*92510*/  IMAD.MOV.U32 R2, RZ, RZ, R22 ;  /* 0x000000ffff027224 */ /* 0x004fe400078e0016 */
[----:B------:R-:W-:Y:S02]  /*92520*/  IMAD.MOV.U32 R0, RZ, RZ, R23 ;  /* 0x000000ffff007224 */ /* 0x000fe400078e0017 */
[----:B---3--:R-:W-:Y:S02]  /*92530*/  IMAD.MOV.U32 R11, RZ, RZ, R20 ;  /* 0x000000ffff0b7224 */ /* 0x008fe400078e0014 */
[----:B------:R-:W-:Y:S01]  /*92540*/  IMAD.MOV.U32 R10, RZ, RZ, R21 ;  /* 0x000000ffff0a7224 */ /* 0x000fe200078e0015 */
[----:B----4-:R-:W-:Y:S11]  /*92550*/  HMMA.16816.F32.BF16 R24, R20, R16, R24 ;  /* 0x000000101418723c */ /* 0x010ff60000041818 */
[----:B------:R-:W-:Y:S11]  /*92560*/  @!UPT UIADD3 URZ, URZ, URZ, URZ ;  /* 0x0000003f3f3ff290 */ /* 0x000ff6000fffe03f */
[----:B------:R-:W-:Y:S01]  /*92570*/  @!UPT UIADD3 URZ, URZ, URZ, URZ ;  /* 0x0000003f3f3ff290 */ /* 0x000fe2000fffe03f */
[----:B------:R0:W-:Y:S01]  /*92580*/  STL.64 [R1+0x1210], R24 ;  /* 0x0012101801007387 */ /* 0x0001e20000100a00 */
[----:B------:R-:W-:Y:S03]  /*92590*/  STL.64 [R1+0x1218], R26 ;  /* 0x0012181a01007387 */ /* 0x000fe60000100a00 */
[----:B0-----:R-:W2:Y:S01]  /*925a0*/  LDL.LU.64 R24, [R1+0x7b78] ;  /* 0x007b780001187983 */ /* 0x001ea20000300a00 */
[----:B------:R-:W2:Y:S02]  /*925b0*/  LDL.LU.64 R22, [R1+0x7b70] ;  /* 0x007b700001167983 */ /* 0x000ea40000300a00 */
[----:B------:R-:W2:Y:S02]  /*925c0*/  LDL.LU.64 R20, [R1+0x7b68] ;  /* 0x007b680001147983 */ /* 0x000ea40000300a00 */
[----:B------:R0:W-:Y:S01]  /*925d0*/  STL.64 [R1+0x7a38], R18 ;  /* 0x007a381201007387 */ /* 0x0001e20000100a00 */
[----:B------:R1:W-:Y:S01]  /*925e0*/  STL.64 [R1+0x7a30], R16 ;  /* 0x007a301001007387 */ /* 0x0003e20000100a00 */
[----:B0-----:R-:W-:-:S02]  /*925f0*/  IMAD.MOV.U32 R18, RZ, RZ, R2 ;  /* 0x000000ffff127224 */ /* 0x001fc400078e0002 */
[----:B-1----:R-:W-:Y:S02]  /*92600*/  IMAD.MOV.U32 R16, RZ, RZ, R11 ;  /* 0x000000ffff107224 */ /* 0x002fe400078e000b */
        /* <DEDUP_REMOVED lines=10> */
[----:B------:R-:W3:Y:S02]  /*926b0*/  LDL.LU.64 R26, [R1+0x7b50] ;  /* 0x007b5000011a7983 */ /* 0x000ee40000300a00 */
[----:B------:R-:W2:Y:S02]  /*926c0*/  LDL.LU.64 R24, [R1+0x7b48] ;  /* 0x007b480001187983 */ /* 0x000ea40000300a00 */
[C---:B--2---:R-:W-:Y:S11]  /*926d0*/  HMMA.16816.F32.BF16 R20, R16.reuse, R24, R20 ;  /* 0x000000181014723c */ /* 0x044ff60000041814 */
[----:B------:R-:W-:Y:S11]  /*926e0*/  @!UPT UIADD3 URZ, URZ, URZ, URZ ;  /* 0x0000003f3f3ff290 */ /* 0x000ff6000fffe03f */
[----:B------:R-:W-:Y:S01]  /*926f0*/  @!UPT UIADD3 URZ, URZ, URZ, URZ ;  /* 0x0000003f3f3ff290 */ /* 0x000fe2000fffe03f */
[----:B------:R-:W-:Y:S01]  /*92700*/  STL.64 [R1+0x1240], R20 ;  /* 0x0012401401007387 */ /* 0x000fe20000100a00 */
[----:B------:R0:W-:Y:S03]  /*92710*/  STL.64 [R1+0x1248], R22 ;  /* 0x0012481601007387 */ /* 0x0001e60000100a00 */
[----:B0-----:R-:W2:Y:S01]  /*92720*/  LDL.LU.64 R22, [R1+0x7b40] ;  /* 0x007b400001167983 */ /* 0x001ea20000300a00 */
[----:B------:R-:W4:Y:S02]  /*92730*/  LDL.LU.64 R20, [R1+0x7b38] ;  /* 0x007b380001147983 */ /* 0x000f240000300a00 */
[----:B------:R-:W-:Y:S01]  /*92740*/  STL.64 [R1+0x7a20], R24 ;  /* 0x007a201801007387 */ /* 0x000fe20000100a00 */
[C---:B----4-:R-:W-:Y:S11]  /*92750*/  HMMA.16816.F32.BF16 R4, R16.reuse, R20, R4 ;  /* 0x000000141004723c */ /* 0x050ff60000041804 */
[----:B------:R-:W-:Y:S11]  /*92760*/  @!UPT UIADD3 URZ, URZ, URZ, URZ ;  /* 0x0000003f3f3ff290 */ /* 0x000ff6000fffe03f */
[----:B------:R-:W-:Y:S01]  /*92770*/  @!UPT UIADD3 URZ, URZ, URZ, URZ ;  /* 0x0000003f3f3ff290 */ /* 0x000fe2000fffe03f */
[----:B------:R-:W-:Y:S01]  /*92780*/  STL.64 [R1+0x1250], R4 ;  /* 0x0012500401007387 */ /* 0x000fe20000100a00 */
[----:B------:R0:W-:Y:S03]  /*92790*/  STL.64 [R1+0x1258], R6 ;  /* 0x0012580601007387 */ /* 0x0001e60000100a00 */
[----:B0-----:R-:W4:Y:S01]  /*927a0*/  LDL.LU.64 R6, [R1+0x7b30] ;  /* 0x007b300001067983 */ /* 0x001f220000300a00 */
[----:B------:R-:W4:Y:S02]  /*927b0*/  LDL.LU.64 R4, [R1+0x7b28] ;  /* 0x007b280001047983 */ /* 0x000f240000300a00 */
[----:B------:R-:W-:Y:S01]  /*927c0*/  STL.64 [R1+0x7a28], R20 ;  /* 0x007a281401007387 */ /* 0x000fe20000100a00 */
[C---:B----4-:R-:W-:Y:S01]  /*927d0*/  HMMA.16816.F32.BF16 R8, R16.reuse, R8, R4 ;  /* 0x000000081008723c */ /* 0x050fe20000041804 */
[----:B------:R-:W4:Y:S01]  /*927e0*/  LDL.LU.64 R6, [R1+0x7b20] ;  /* 0x007b200001067983 */ /* 0x000f220000300a00 */
[----:B------:R-:W2:Y:S11]  /*927f0*/  LDL.LU.64 R4, [R1+0x7b18] ;  /* 0x007b180001047983 */ /* 0x000eb60000300a00 */
[----:B------:R-:W-:Y:S10]  /*92800*/  @!UPT UIADD3 URZ, URZ, URZ, URZ ;  /* 0x0000003f3f3ff290 */ /* 0x000ff4000fffe03f */
[----:B------:R0:W-:Y:S01]  /*92810*/  STL.64 [R1+0x1270], R8 ;  /* 0x0012700801007387 */ /* 0x0001e20000100a00 */
[----:B------:R-:W-:Y:S02]  /*92820*/  STL.64 [R1+0x1278], R10 ;  /* 0x0012780a01007387 */ /* 0x000fe40000100a00 */
[----:B0-----:R-:W-:Y:S02]  /*92830*/  IMAD.MOV.U32 R8, RZ, RZ, R13 ;  /* 0x000000ffff087224 */ /* 0x001fe400078e000d */
[----:B------:R-:W-:Y:S01]  /*92840*/  IMAD.MOV.U32 R9, RZ, RZ, R3 ;  /* 0x000000ffff097224 */ /* 0x000fe200078e0003 */
[----:B------:R-:W2:Y:S01]  /*92850*/  LDL.LU R13, [R1+0x7b10] ;  /* 0x007b1000010d7983 */ /* 0x000ea20000300800 */
[----:B------:R-:W2:Y:S03]  /*92860*/  LDL.LU R3, [R1+0x7b0c] ;  /* 0x007b0c0001037983 */ /* 0x000ea60000300800 */
[----:B------:R0:W-:Y:S04]  /*92870*/  STL.64 [R1+0x7a70], R8 ;  /* 0x007a700801007387 */ /* 0x0001e80000100a00 */
        /* <DEDUP_REMOVED lines=11> */
[----:B------:R-:W-:Y:S01]  /*92930*/  STL.64 [R1+0x7a88], R8 ;  /* 0x007a880801007387 */ /* 0x000fe20000100a00 */
[----:B------:R0:W-:Y:S03]  /*92940*/  STL.64 [R1+0x7a18], R12 ;  /* 0x007a180c01007387 */ /* 0x0001e60000100a00 */
[----:B0-----:R-:W2:Y:S01]  /*92950*/  LDL.LU.64 R12, [R1+0x540] ;  /* 0x00054000010c7983 */ /* 0x001ea20000300a00 */
[----:B------:R-:W2:Y:S02]  /*92960*/  LDL.LU.64 R14, [R1+0x548] ;  /* 0x00054800010e7983 */ /* 0x000ea40000300a00 */
[----:B----4-:R-:W-:Y:S02]  /*92970*/  IMAD.MOV.U32 R8, RZ, RZ, R7 ;  /* 0x000000ffff087224 */ /* 0x010fe400078e0007 */
[----:B------:R-:W-:Y:S01]  /*92980*/  IMAD.MOV.U32 R9, RZ, RZ, R6 ;  /* 0x000000ffff097224 */ /* 0x000fe200078e0006 */
[----:B--2---:R-:W-:Y:S01]  /*92990*/  STL.64 [R1+0x7a48], R14 ;  /* 0x007a480e01007387 */ /* 0x004fe20000100a00 */
[----:B------:R0:W-:Y:S03]  /*929a0*/  STL.64 [R1+0x7a40], R12 ;  /* 0x007a400c01007387 */ /* 0x0001e60000100a00 */
[----:B0-----:R-:W2:Y:S01]  /*929b0*/  LDL.LU R12, [R1+0x1720] ;  /* 0x00172000010c7983 */ /* 0x001ea20000300800 */
[----:B------:R-:W2:Y:S02]  /*929c0*/  LDL.LU R13, [R1+0x1724] ;  /* 0x00172400010d7983 */ /* 0x000ea40000300800 */
[----:B------:R-:W4:Y:S02]  /*929d0*/  LDL.LU R14, [R1+0x1728] ;  /* 0x00172800010e7983 */ /* 0x000f240000300800 */
[----:B------:R-:W4:Y:S01]  /*929e0*/  LDL.LU R15, [R1+0x172c] ;  /* 0x00172c00010f7983 */ /* 0x000f220000300800 */
[----:B------:R0:W-:Y:S02]  /*929f0*/  STL.64 [R1+0x7aa0], R8 ;  /* 0x007aa00801007387 */ /* 0x0001e40000100a00 */
[----:B0-----:R-:W-:-:S02]  /*92a00*/  IMAD.MOV.U32 R8, RZ, RZ, R5 ;  /* 0x000000ffff087224 */ /* 0x001fc400078e0005 */
        /* <DEDUP_REMOVED lines=9> */
[----:B---3--:R-:W-:Y:S01]  /*92aa0*/  IMAD.MOV.U32 R25, RZ, RZ, R27 ;  /* 0x000000ffff197224 */ /* 0x008fe200078e001b */
[----:B--2---:R-:W-:Y:S01]  /*92ab0*/  STL.64 [R1+0x7ad8], R10 ;  /* 0x007ad80a01007387 */ /* 0x004fe20000100a00 */
[----:B------:R-:W-:Y:S02]  /*92ac0*/  STL.64 [R1+0x7ad0], R8 ;  /* 0x007ad00801007387 */ /* 0x000fe40000100a00 */
[----:B------:R-:W2:Y:S02]  /*92ad0*/  LDL.LU R22, [R1+0x7b08] ;  /* 0x007b080001167983 */ /* 0x000ea40000300800 */
[----:B------:R0:W-:Y:S01]  /*92ae0*/  STL.64 [R1+0x7ae0], R4 ;  /* 0x007ae00401007387 */ /* 0x0001e20000100a00 */
[----:B------:R1:W-:Y:S01]  /*92af0*/  STL.64 [R1+0x7ae8], R24 ;  /* 0x007ae81801007387 */ /* 0x0003e20000100a00 */
[----:B0-----:R-:W-:-:S02]  /*92b00*/  IMAD.MOV.U32 R4, RZ, RZ, R26 ;  /* 0x000000ffff047224 */ /* 0x001fc400078e001a */
[----:B------:R-:W-:-:S05]  /*92b10*/  IMAD.MOV.U32 R5, RZ, RZ, R23 ;  /* 0x000000ffff057224 */ /* 0x000fca00078e0017 */
[----:B------:R2:W-:Y:S01]  /*92b20*/  STL.64 [R1+0x7af0], R4 ;  /* 0x007af00401007387 */ /* 0x0005e20000100a00 */
[----:B-1----:R-:W3:Y:S02]  /*92b30*/  LDL.LU R24, [R1+0x17c0] ;  /* 0x0017c00001187983 */ /* 0x002ee40000300800 */
[----:B------:R-:W3:Y:S02]  /*92b40*/  LDL.LU R25, [R1+0x17c4] ;  /* 0x0017c40001197983 */ /* 0x000ee40000300800 */
[----:B------:R-:W3:Y:S01]  /*92b50*/  LDL.LU R26, [R1+0x17c8] ;  /* 0x0017c800011a7983 */ /* 0x000ee20000300800 */
[----:B------:R-:W3:Y:S01]  /*92b60*/  LDL.LU R27, [R1+0x17cc] ;  /* 0x0017cc00011b7983 */ /* 0x000ee20000300800 */
[----:B--2---:R-:W-:-:S03]  /*92b70*/  IMAD.MOV.U32 R4, RZ, RZ, R22 ;  /* 0x000000ffff047224 */ /* 0x004fc600078e0016 */
[----:B---3--:R-:W-:Y:S01]  /*92b80*/  STL.64 [R1+0x7b00], R26 ;  /* 0x007b001a01007387 */ /* 0x008fe20000100a00 */
[----:B------:R0:W-:Y:S03]  /*92b90*/  STL.64 [R1+0x7af8], R24 ;  /* 0x007af81801007387 */ /* 0x0001e60000100a00 */
        /* <DEDUP_REMOVED lines=8> */
[----:B------:R-:W2:Y:S01]  /*92c20*/  LDL.LU R8, [R1+0x17a0] ;  /* 0x0017a00001087983 */ /* 0x000ea20000300800 */
        /* <DEDUP_REMOVED lines=15> */
[----:B------:R-:W-:-:S07]  /*92d20*/  IMAD.MOV.U32 R5, RZ, RZ, R3 ;  /* 0x000000ffff057224 */ /* 0x000fce00078e0003 */
        /* <DEDUP_REMOVED lines=19> */
[----:B------:R-:W3:Y:S11]  /*92e60*/  LDL.LU.64 R24, [R1+0x7ae8] ;  /* 0x007ae80001187983 */ /* 0x000ef60000300a00 */
[----:B------:R-:W-:Y:S10]  /*92e70*/  @!UPT UIADD3 URZ, URZ, URZ, URZ ;  /* 0x0000003f3f3ff290 */ /* 0x000ff4000fffe03f */
[----:B------:R0:W-:Y:S01]  /*92e80*/  STL.64 [R1+0x12b0], R4 ;  /* 0x0012b00401007387 */ /* 0x0001e20000100a00 */
[----:B------:R1:W-:Y:S03]  /*92e90*/  STL.64 [R1+0x12b8], R6 ;  /* 0x0012b80601007387 */ /* 0x0003e60000100a00 */
[----:B0-----:R-:W1:Y:S01]  /*92ea0*/  LDL.LU.64 R4, [R1+0x7ae0] ;  /* 0x007ae00001047983 */ /* 0x001e620000300a00 */
[C---:B---3--:R-:W-:Y:S08]  /*92eb0*/  HMMA.16816.F32.BF16 R20, R16.reuse, R24, R20 ;  /* 0x000000181014723c */ /* 0x048ff00000041814 */
[C---:B-1----:R-:W-:Y:S11]  /*92ec0*/  HMMA.16816.F32.BF16 R4, R16.reuse, R4, R8 ;  /* 0x000000041004723c */ /* 0x042ff60000041808 */
[----:B------:R-:W-:Y:S04]  /*92ed0*/  @!UPT UIADD3 URZ, URZ, URZ, URZ ;  /* 0x0000003f3f3ff290 */ /* 0x000fe8000fffe03f */
[----:B------:R0:W-:Y:S01]  /*92ee0*/  STL.64 [R1+0x12d0], R20 ;  /* 0x0012d01401007387 */ /* 0x0001e20000100a00 */
[----:B------:R1:W-:Y:S03]  /*92ef0*/  STL.64 [R1+0x12d8], R22 ;  /* 0x0012d81601007387 */ /* 0x0003e60000100a00 */
[----:B0-----:R-:W3:Y:S01]  /*92f00*/  LDL.LU R20, [R1+0x1870] ;  /* 0x0018700001147983 */ /* 0x001ee20000300800 */
[----:B------:R-:W3:Y:S02]  /*92f10*/  LDL.LU R21, [R1+0x1874] ;  /* 0x0018740001157983 */ /* 0x000ee40000300800 */
[----:B-1----:R-:W3:Y:S02]  /*92f20*/  LDL.LU R22, [R1+0x1878] ;  /* 0x0018780001167983 */ /* 0x002ee40000300800 */
[----:B------:R-:W3:Y:S01]  /*92f30*/  LDL.LU R23, [R1+0x187c] ;  /* 0x00187c0001177983 */ /* 0x000ee20000300800 */
[----:B------:R-:W4:Y:S01]  /*92f40*/  LDL.LU.64 R10, [R1+0x7ad8] ;  /* 0x007ad800010a7983 */ /* 0x000f220000300a00 */
[----:B------:R-:W4:Y:S03]  /*92f50*/  LDL.LU.64 R8, [R1+0x7ad0] ;  /* 0x007ad00001087983 */ /* 0x000f260000300a00 */
        /* <DEDUP_REMOVED lines=83> */
[----:B------:R-:W-:-:S07]  /*93490*/  IMAD.MOV.U32 R19, RZ, RZ, R0 ;  /* 0x000000ffff137224 */ /* 0x000fce00078e0000 */
[C---:B------:R-:W-:Y:S01]  /*934a0*/  HMMA.16816.F32.BF16 R24, R16.reuse, R24, R20 ;  /* 0x000000181018723c */ /* 0x040fe20000041814 */
[----:B------:R-:W4:Y:S11]  /*934b0*/  LDL.LU.64 R20, [R1+0x7a28] ;  /* 0x007a280001147983 */ /* 0x000f360000300a00 */
[----:B------:R-:W-:Y:S11]  /*934c0*/  @!UPT UIADD3 URZ, URZ, URZ, URZ ;  /* 0x0000003f3f3ff290 */ /* 0x000ff6000fffe03f */
        /* <DEDUP_REMOVED lines=8> */
[----:B0-----:R-:W2:Y:S04]  /*93550*/  LDL.64 R4, [R1+0x100] ;  /* 0x0001000001047983 */ /* 0x001ea80000100a00 */
[----:B--2---:R0:W-:Y:S04]  /*93560*/  STL.64 [R1+0x79d8], R4 ;  /* 0x0079d80401007387 */ /* 0x0041e80000100a00 */
[----:B0-----:R-:W2:Y:S04]  /*93570*/  LDL.64 R4, [R1+0x110] ;  /* 0x0001100001047983 */ /* 0x001ea80000100a00 */
[----:B--2---:R0:W-:Y:S04]  /*93580*/  STL.64 [R1+0x79f0], R4 ;  /* 0x0079f00401007387 */ /* 0x0041e80000100a00 */
[----:B0-----:R-:W2:Y:S01]  /*93590*/  LDL.LU R4, [R1+0x18b0] ;  /* 0x0018b00001047983 */ /* 0x001ea20000300800 */
[----:B------:R-:W2:Y:S02]  /*935a0*/  LDL.LU R5, [R1+0x18b4] ;  /* 0x0018b40001057983 */ /* 0x000ea40000300800 */
[----:B------:R-:W2:Y:S02]  /*935b0*/  LDL.LU R6, [R1+0x18b8] ;  /* 0x0018b80001067983 */ /* 0x000ea40000300800 */
[----:B------:R-:W2:Y:S01]  /*935c0*/  LDL.LU R7, [R1+0x18bc] ;  /* 0x0018bc0001077983 */ /* 0x000ea20000300800 */
[----:B------:R-:W-:Y:S01]  /*935d0*/  STL [R1+0x7954], R25 ;  /* 0x0079541901007387 */ /* 0x000fe20000100800 */
[----:B------:R0:W-:Y:S03]  /*935e0*/  STL [R1+0x79a0], R24 ;  /* 0x0079a01801007387 */ /* 0x0001e60000100800 */
[----:B0-----:R-:W3:Y:S01]  /*935f0*/  LDL.64 R24, [R1+0x150] ;  /* 0x0001500001187983 */ /* 0x001ee20000100a00 */
[----:B----4-:R0:W-:Y:S01]  /*93600*/  STL.64 [R1+0x79f8], R20 ;  /* 0x0079f81401007387 */ /* 0x0101e20000100a00 */
[C---:B--2---:R-:W-:Y:S02]  /*93610*/  HMMA.16816.F32.BF16 R4, R16.reuse, R20, R4 ;  /* 0x000000141004723c */ /* 0x044fe40000041804 */
[----:B0-----:R-:W2:Y:S11]  /*93620*/  LDL.LU R20, [R1+0x1930] ;  /* 0x0019300001147983 */ /* 0x001eb60000300800 */
[----:B------:R-:W-:Y:S10]  /*93630*/  @!UPT UIADD3 URZ, URZ, URZ, URZ ;  /* 0x0000003f3f3ff290 */ /* 0x000ff4000fffe03f */
[----:B------:R0:W-:Y:S01]  /*93640*/  STL.64 [R1+0x13a0], R4 ;  /* 0x0013a00401007387 */ /* 0x0001e20000100a00 */
[----:B------:R-:W-:Y:S02]  /*93650*/  STL.64 [R1+0x13a8], R6 ;  /* 0x0013a80601007387 */ /* 0x000fe40000100a00 */
[----:B------:R-:W2:Y:S02]  /*93660*/  LDL.LU R21, [R1+0x1934] ;  /* 0x0019340001157983 */ /* 0x000ea40000300800 */
[----:B------:R-:W4:Y:S01]  /*93670*/  LDL.LU R22, [R1+0x1938] ;  /* 0x0019380001167983 */ /* 0x000f220000300800 */
[----:B------:R-:W4:Y:S01]  /*93680*/  LDL.LU R23, [R1+0x193c] ;  /* 0x00193c0001177983 */ /* 0x000f220000300800 */
[----:B---3--:R-:W-:Y:S03]  /*93690*/  HMMA.16816.F32.BF16 R12, R16, R24, R12 ;  /* 0x00000018100c723c */ /* 0x008fe6000004180c */
[----:B----4-:R-:W-:Y:S01]  /*936a0*/  STL.64 [R1+0x7a08], R22 ;  /* 0x007a081601007387 */ /* 0x010fe20000100a00 */
[----:B--2---:R1:W-:Y:S02]  /*936b0*/  STL.64 [R1+0x7a00], R20 ;  /* 0x007a001401007387 */ /* 0x0043e40000100a00 */
[----:B0-----:R-:W2:Y:S01]  /*936c0*/  LDL.64 R4, [R1+0x120] ;  /* 0x0001200001047983 */ /* 0x001ea20000100a00 */
[----:B-1----:R-:W3:Y:S04]  /*936d0*/  LDL.64 R20, [R1+0x130] ;  /* 0x0001300001147983 */ /* 0x002ee80000100a00 */
[----:B--2---:R0:W-:Y:S04]  /*936e0*/  STL.64 [R1+0x7a10], R4 ;  /* 0x007a100401007387 */ /* 0x0041e80000100a00 */
[----:B0-----:R-:W3:Y:S01]  /*936f0*/  LDL.LU R4, [R1+0x1910] ;  /* 0x0019100001047983 */ /* 0x001ee20000300800 */
[----:B------:R-:W3:Y:S02]  /*93700*/  LDL.LU R5, [R1+0x1914] ;  /* 0x0019140001057983 */ /* 0x000ee40000300800 */
[----:B------:R-:W3:Y:S02]  /*93710*/  LDL.LU R6, [R1+0x1918] ;  /* 0x0019180001067983 */ /* 0x000ee40000300800 */
[----:B------:R-:W3:Y:S03]  /*93720*/  LDL.LU R7, [R1+0x191c] ;  /* 0x00191c0001077983 */ /* 0x000ee60000300800 */
[----:B------:R0:W-:Y:S01]  /*93730*/  STL.64 [R1+0x13b0], R12 ;  /* 0x0013b00c01007387 */ /* 0x0001e20000100a00 */
[----:B------:R-:W-:Y:S03]  /*93740*/  STL.64 [R1+0x13b8], R14 ;  /* 0x0013b80e01007387 */ /* 0x000fe60000100a00 */
[----:B0-----:R-:W2:Y:S01]  /*93750*/  LDL.LU.64 R12, [R1+0x7a18] ;  /* 0x007a1800010c7983 */ /* 0x001ea20000300a00 */
[----:B------:R-:W-:-:S02]  /*93760*/  IMAD.MOV.U32 R2, RZ, RZ, R24 ;  /* 0x000000ffff027224 */ /* 0x000fc400078e0018 */
[----:B------:R-:W4:Y:S02]  /*93770*/  LDL.LU R24, [R1+0x1ac0] ;  /* 0x001ac00001187983 */ /* 0x000f240000300800 */
[----:B------:R-:W-:Y:S01]  /*93780*/  IMAD.MOV.U32 R0, RZ, RZ, R25 ;  /* 0x000000ffff007224 */ /* 0x000fe200078e0019 */
[C---:B--2---:R-:W-:Y:S11]  /*93790*/  HMMA.16816.F32.BF16 R8, R16.reuse, R12, R8 ;  /* 0x0000000c1008723c */ /* 0x044ff60000041808 */
[----:B------:R-:W-:Y:S11]  /*937a0*/  @!UPT UIADD3 URZ, URZ, URZ, URZ ;  /* 0x0000003f3f3ff290 */ /* 0x000ff6000fffe03f */
[----:B------:R-:W-:Y:S01]  /*937b0*/  @!UPT UIADD3 URZ, URZ, URZ, URZ ;  /* 0x0000003f3f3ff290 */ /* 0x000fe2000fffe03f */
[----:B------:R-:W-:Y:S01]  /*937c0*/  STL.64 [R1+0x13c0], R8 ;  /* 0x0013c00801007387 */ /* 0x000fe20000100a00 */
[----:B------:R-:W-:Y:S02]  /*937d0*/  STL.64 [R1+0x13c8], R10 ;  /* 0x0013c80a01007387 */ /* 0x000fe40000100a00 */
        /* <DEDUP_REMOVED lines=8> */
[----:B------:R-:W4:Y:S01]  /*93860*/  LDL.LU R27, [R1+0x199c] ;  /* 0x00199c00011b7983 */ /* 0x000f220000300800 */
[----:B---3--:R-:W-:Y:S01]  /*93870*/  HMMA.16816.F32.BF16 R4, R16, R20, R4 ;  /* 0x000000141004723c */ /* 0x008fe20000041804 */
[----:B----4-:R-:W-:Y:S01]  /*93880*/  STL.64 [R1+0x79d0], R26 ;  /* 0x0079d01a01007387 */ /* 0x010fe20000100a00 */
        /* <DEDUP_REMOVED lines=14> */
[----:B------:R0:W-:Y:S02]  /*93970*/  STL.64 [R1+0x13e0], R4 ;  /* 0x0013e00401007387 */ /* 0x0001e40000100a00 */
[----:B------:R-:W-:Y:S01]  /*93980*/  STL.64 [R1+0x13e8], R6 ;  /* 0x0013e80601007387 */ /* 0x000fe20000100a00 */
[----:B0-----:R-:W4:Y:S01]  /*93990*/  LDL.LU.64 R4, [R1+0x7a10] ;  /* 0x007a100001047983 */ /* 0x001f220000300a00 */
[----:B------:R-:W4:Y:S02]  /*939a0*/  LDL.LU.64 R22, [R1+0x7a08] ;  /* 0x007a080001167983 */ /* 0x000f240000300a00 */
[----:B------:R-:W4:Y:S02]  /*939b0*/  LDL.LU.64 R20, [R1+0x7a00] ;  /* 0x007a000001147983 */ /* 0x000f240000300a00 */
[----:B------:R-:W-:Y:S01]  /*939c0*/  STL [R1+0x7950], R3 ;  /* 0x0079500301007387 */ /* 0x000fe20000100800 */
[----:B------:R-:W-:Y:S01]  /*939d0*/  STL [R1+0x78f0], R14 ;  /* 0x0078f00e01007387 */ /* 0x000fe20000100800 */
[C---:B----4-:R-:W-:Y:S01]  /*939e0*/  HMMA.16816.F32.BF16 R20, R16.reuse, R4, R20 ;  /* 0x000000041014723c */ /* 0x050fe20000041814 */
[----:B------:R-:W-:Y:S11]  /*939f0*/  IMAD.MOV.U32 R15, RZ, RZ, R5 ;  /* 0x000000ffff0f7224 */ /* 0x000ff600078e0005 */
[----:B------:R-:W-:Y:S11]  /*93a00*/  @!UPT UIADD3 URZ, URZ, URZ, URZ ;  /* 0x0000003f3f3ff290 */ /* 0x000ff6000fffe03f */
[----:B------:R0:W-:Y:S01]  /*93a10*/  STL.64 [R1+0x13f0], R20 ;  /* 0x0013f01401007387 */ /* 0x0001e20000100a00 */
[----:B------:R1:W-:Y:S03]  /*93a20*/  STL.64 [R1+0x13f8], R22 ;  /* 0x0013f81601007387 */ /* 0x0003e60000100a00 */
[----:B0-----:R-:W4:Y:S01]  /*93a30*/  LDL.LU.64 R20, [R1+0x79f8] ;  /* 0x0079f80001147983 */ /* 0x001f220000300a00 */
        /* <DEDUP_REMOVED lines=12> */
[----:B----4-:R0:W-:Y:S04]  /*93b00*/  STL.64 [R1+0x7930], R20 ;  /* 0x0079301401007387 */ /* 0x0101e80000100a00 */
[----:B0-----:R-:W4:Y:S01]  /*93b10*/  LDL.64 R20, [R1+0xd0] ;  /* 0x0000d00001147983 */ /* 0x001f220000100a00 */
        /* <DEDUP_REMOVED lines=11> */
[----:B------:R0:W-:Y:S03]  /*93bd0*/  STL.64 [R1+0x7908], R12 ;  /* 0x0079080c01007387 */ /* 0x0001e60000100a00 */
[----:B0-----:R-:W3:Y:S01]  /*93be0*/  LDL.64 R12, [R1+0xe0] ;  /* 0x0000e000010c7983 */ /* 0x001ee20000100a00 */
[C---:B--2---:R-:W-:Y:S11]  /*93bf0*/  HMMA.16816.F32.BF16 R24, R16.reuse, R4, R24 ;  /* 0x000000041018723c */ /* 0x044ff60000041818 */
[----:B------:R-:W-:Y:S11]  /*93c00*/  @!UPT UIADD3 URZ, URZ, URZ, URZ ;  /* 0x0000003f3f3ff290 */ /* 0x000ff6000fffe03f */
[----:B------:R-:W-:Y:S01]  /*93c10*/  @!UPT UIADD3 URZ, URZ, URZ, URZ ;  /* 0x0000003f3f3ff290 */ /* 0x000fe2000fffe03f */
[----:B------:R-:W-:Y:S01]  /*93c20*/  STL.64 [R1+0x1440], R24 ;  /* 0x0014401801007387 */ /* 0x000fe20000100a00 */
[----:B------:R0:W-:Y:S03]  /*93c30*/  STL.64 [R1+0x1448], R26 ;  /* 0x0014481a01007387 */ /* 0x0001e60000100a00 */
[----:B0-----:R-:W2:Y:S01]  /*93c40*/  LDL.LU.64 R26, [R1+0x79b0] ;  /* 0x0079b000011a7983 */ /* 0x001ea20000300a00 */
[----:B------:R-:W2:Y:S02]  /*93c50*/  LDL.LU.64 R24, [R1+0x79a8] ;  /* 0x0079a80001187983 */ /* 0x000ea40000300a00 */
[----:B------:R-:W-:Y:S02]  /*93c60*/  STL.64 [R1+0x7890], R6 ;  /* 0x0078900601007387 */ /* 0x000fe40000100a00 */
[----:B------:R0:W-:Y:S02]  /*93c70*/  STL.64 [R1+0x7888], R4 ;  /* 0x0078880401007387 */ /* 0x0001e40000100a00 */
[----:B0-----:R-:W3:Y:S01]  /*93c80*/  LDL.LU R4, [R1+0x19a0] ;  /* 0x0019a00001047983 */ /* 0x001ee20000300800 */
[----:B------:R-:W3:Y:S02]  /*93c90*/  LDL.LU R5, [R1+0x19a4] ;  /* 0x0019a40001057983 */ /* 0x000ee40000300800 */
[----:B------:R-:W3:Y:S02]  /*93ca0*/  LDL.LU R6, [R1+0x19a8] ;  /* 0x0019a80001067983 */ /* 0x000ee40000300800 */
[----:B------:R-:W3:Y:S02]  /*93cb0*/  LDL.LU R7, [R1+0x19ac] ;  /* 0x0019ac0001077983 */ /* 0x000ee40000300800 */
        /* <DEDUP_REMOVED lines=8> */
[----:B------:R-:W-:-:S05]  /*93d40*/  IMAD.MOV.U32 R13, RZ, RZ, R0 ;  /* 0x000000ffff0d7224 */ /* 0x000fca00078e0000 */
[----:B------:R0:W-:Y:S04]  /*93d50*/  STL.64 [R1+0x7928], R12 ;  /* 0x0079280c01007387 */ /* 0x0001e80000100a00 */
[----:B0-----:R-:W3:Y:S01]  /*93d60*/  LDL.LU R12, [R1+0x19c0] ;  /* 0x0019c000010c7983 */ /* 0x001ee20000300800 */
[----:B------:R-:W3:Y:S02]  /*93d70*/  LDL.LU R13, [R1+0x19c4] ;  /* 0x0019c400010d7983 */ /* 0x000ee40000300800 */
[----:B------:R-:W3:Y:S02]  /*93d80*/  LDL.LU R14, [R1+0x19c8] ;  /* 0x0019c800010e7983 */ /* 0x000ee40000300800 */
[----:B------:R-:W3:Y:S02]  /*93d90*/  LDL.LU R15, [R1+0x19cc] ;  /* 0x0019cc00010f7983 */ /* 0x000ee40000300800 */
[----:B----4-:R-:W-:-:S02]  /*93da0*/  IMAD.MOV.U32 R2, RZ, RZ, R20 ;  /* 0x000000ffff027224 */ /* 0x010fc400078e0014 */
[----:B------:R-:W-:Y:S01]  /*93db0*/  IMAD.MOV.U32 R0, RZ, RZ, R21 ;  /* 0x000000ffff007224 */ /* 0x000fe200078e0015 */
[C---:B---3--:R-:W-:Y:S11]  /*93dc0*/  HMMA.16816.F32.BF16 R12, R16.reuse, R20, R12 ;  /* 0x00000014100c723c */ /* 0x048ff6000004180c */
[----:B------:R-:W-:Y:S11]  /*93dd0*/  @!UPT UIADD3 URZ, URZ, URZ, URZ ;  /* 0x0000003f3f3ff290 */ /* 0x000ff6000fffe03f */
[----:B------:R-:W-:Y:S01]  /*93de0*/  @!UPT UIADD3 URZ, URZ, URZ, URZ ;  /* 0x0000003f3f3ff290 */ /* 0x000fe2000fffe03f */
[----:B------:R-:W-:Y:S01]  /*93df0*/  STL.64 [R1+0x1470], R12 ;  /* 0x0014700c01007387 */ /* 0x000fe20000100a00 */
[----:B------:R2:W-:Y:S02]  /*93e00*/  STL.64 [R1+0x1478], R14 ;  /* 0x0014780e01007387 */ /* 0x0005e40000100a00 */
[----:B--2---:R-:W-:Y:S11]  /*93e10*/  HMMA.16816.F32.BF16 R12, R16, R8, R24 ;  /* 0x00000008100c723c */ /* 0x004ff60000041818 */
[----:B------:R-:W-:Y:S11]  /*93e20*/  @!UPT UIADD3 URZ, URZ, URZ, URZ ;  /* 0x0000003f3f3ff290 */ /* 0x000ff6000fffe03f */
[----:B------:R-:W-:Y:S01]  /*93e30*/  @!UPT UIADD3 URZ, URZ, URZ, URZ ;  /* 0x0000003f3f3ff290 */ /* 0x000fe2000fffe03f */
[----:B------:R-:W-:Y:S01]  /*93e40*/  STL.64 [R1+0x1480], R12 ;  /* 0x0014800c01007387 */ /* 0x000fe20000100a00 */
[----:B------:R-:W-:Y:S02]  /*93e50*/  STL.64 [R1+0x1488], R14 ;  /* 0x0014880e01007387 */ /* 0x000fe40000100a00 */
[----:B------:R-:W2:Y:S02]  /*93e60*/  LDL.LU R20, [R1+0x1b90] ;  /* 0x001b900001147983 */ /* 0x000ea40000300800 */
[----:B------:R-:W2:Y:S01]  /*93e70*/  LDL.LU R21, [R1+0x1b94] ;  /* 0x001b940001157983 */ /* 0x000ea20000300800 */
[----:B------:R-:W3:Y:S01]  /*93e80*/  LDL.LU R22, [R1+0x1b98] ;  /* 0x001b980001167983 */ /* 0x000ee20000300800 */
[----:B------:R-:W3:Y:S02]  /*93e90*/  LDL.LU R23, [R1+0x1b9c] ;  /* 0x001b9c0001177983 */ /* 0x000ee40000300800 */
[----:B------:R-:W4:Y:S02]  /*93ea0*/  LDL.LU R24, [R1+0x1bd0] ;  /* 0x001bd00001187983 */ /* 0x000f240000300800 */
[----:B------:R-:W4:Y:S01]  /*93eb0*/  LDL.LU R25, [R1+0x1bd4] ;  /* 0x001bd40001197983 */ /* 0x000f220000300800 */
[----:B------:R-:W4:Y:S01]  /*93ec0*/  LDL.LU R26, [R1+0x1bd8] ;  /* 0x001bd800011a7983 */ /* 0x000f220000300800 */
[----:B------:R-:W-:-:S02]  /*93ed0*/  IMAD.MOV.U32 R7, RZ, RZ, R8 ;  /* 0x000000ffff077224 */ /* 0x000fc400078e0008 */
[----:B------:R-:W-:Y:S02]  /*93ee0*/  IMAD.MOV.U32 R6, RZ, RZ, R9 ;  /* 0x000000ffff067224 */ /* 0x000fe400078e0009 */
[----:B------:R-:W4:Y:S01]  /*93ef0*/  LDL.LU R27, [R1+0x1bdc] ;  /* 0x001bdc00011b7983 */ /* 0x000f220000300800 */
[----:B------:R-:W4:Y:S04]  /*93f00*/  LDL.64 R8, [R1+0xb0] ;  /* 0x0000b00001087983 */ /* 0x000f280000100a00 */
[----:B---3--:R-:W-:Y:S01]  /*93f10*/  STL.64 [R1+0x7948], R22 ;  /* 0x0079481601007387 */ /* 0x008fe20000100a00 */
[----:B--2---:R0:W-:Y:S03]  /*93f20*/  STL.64 [R1+0x7940], R20 ;  /* 0x0079401401007387 */ /* 0x0041e60000100a00 */
[----:B0-----:R-:W2:Y:S04]  /*93f30*/  LDL.64 R20, [R1+0x180] ;  /* 0x0001800001147983 */ /* 0x001ea80000100a00 */
[----:B--2---:R0:W-:Y:S04]  /*93f40*/  STL.64 [R1+0x7968], R20 ;  /* 0x0079681401007387 */ /* 0x0041e80000100a00 */
        /* <DEDUP_REMOVED lines=12> */
[----:B------:R-:W2:Y:S02]  /*94010*/  LDL.LU R14, [R1+0x1b88] ;  /* 0x001b8800010e7983 */ /* 0x000ea40000300800 */
[----:B------:R-:W2:Y:S01]  /*94020*/  LDL.LU R15, [R1+0x1b8c] ;  /* 0x001b8c00010f7983 */ /* 0x000ea20000300800 */
[----:B----4-:R-:W-:Y:S01]  /*94030*/  HMMA.16816.F32.BF16 R24, R16, R8, R24 ;  /* 0x000000081018723c */ /* 0x010fe20000041818 */
[----:B--2---:R-:W-:Y:S01]  /*94040*/  STL.64 [R1+0x7960], R14 ;  /* 0x0079600e01007387 */ /* 0x004fe20000100a00 */
[----:B---3--:R0:W-:Y:S03]  /*94050*/  STL.64 [R1+0x7958], R12 ;  /* 0x0079580c01007387 */ /* 0x0081e60000100a00 */
[----:B0-----:R-:W2:Y:S01]  /*94060*/  LDL.LU.64 R12, [R1+0x290] ;  /* 0x00029000010c7983 */ /* 0x001ea20000300a00 */
[----:B------:R-:W2:Y:S02]  /*94070*/  LDL.LU.64 R14, [R1+0x298] ;  /* 0x00029800010e7983 */ /* 0x000ea40000300a00 */
        /* <DEDUP_REMOVED lines=16> */
[----:B------:R-:W-:Y:S02]  /*94180*/  IMAD.MOV.U32 R26, RZ, RZ, R9 ;  /* 0x000000ffff1a7224 */ /* 0x000fe400078e0009 */
        /* <DEDUP_REMOVED lines=21> */
[----:B0-----:R-:W3:Y:S01]  /*942e0*/  LDL.LU.64 R20, [R1+0x7968] ;  /* 0x0079680001147983 */ /* 0x001ee20000300a00 */
[----:B-1----:R-:W-:Y:S02]  /*942f0*/  IMAD.MOV.U32 R23, RZ, RZ, R14 ;  /* 0x000000ffff177224 */ /* 0x002fe400078e000e */
[----:B------:R-:W-:Y:S02]  /*94300*/  IMAD.MOV.U32 R22, RZ, RZ, R15 ;  /* 0x000000ffff167224 */ /* 0x000fe400078e000f */
[----:B------:R-:W-:Y:S02]  /*94310*/  IMAD.MOV.U32 R25, RZ, RZ, R12 ;  /* 0x000000ffff197224 */ /* 0x000fe400078e000c */
[----:B------:R-:W-:Y:S01]  /*94320*/  IMAD.MOV.U32 R3, RZ, RZ, R13 ;  /* 0x000000ffff037224 */ /* 0x000fe200078e000d */
[----:B------:R-:W2:Y:S01]  /*94330*/  LDL.LU.64 R14, [R1+0x7960] ;  /* 0x00796000010e7983 */ /* 0x000ea20000300a00 */
[----:B------:R-:W2:Y:S02]  /*94340*/  LDL.LU.64 R12, [R1+0x7958] ;  /* 0x00795800010c7983 */ /* 0x000ea40000300a00 */
[----:B------:R0:W-:Y:S02]  /*94350*/  STL.64 [R1+0x7808], R18 ;  /* 0x0078081201007387 */ /* 0x0001e40000100a00 */
[----:B------:R1:W-:Y:S02]  /*94360*/  STL.64 [R1+0x7800], R16 ;  /* 0x0078001001007387 */ /* 0x0003e40000100a00 */
[----:B0-----:R-:W-:-:S02]  /*94370*/  IMAD.MOV.U32 R18, RZ, RZ, R23 ;  /* 0x000000ffff127224 */ /* 0x001fc400078e0017 */
[----:B-1----:R-:W-:Y:S02]  /*94380*/  IMAD.MOV.U32 R16, RZ, RZ, R25 ;  /* 0x000000ffff107224 */ /* 0x002fe400078e0019 */
[----:B------:R-:W-:Y:S02]  /*94390*/  IMAD.MOV.U32 R17, RZ, RZ, R3 ;  /* 0x000000ffff117224 */ /* 0x000fe400078e0003 */
[----:B------:R-:W-:Y:S01]  /*943a0*/  IMAD.MOV.U32 R19, RZ, RZ, R22 ;  /* 0x000000ffff137224 */ /* 0x000fe200078e0016 */
[----:B------:R-:W4:Y:S01]  /*943b0*/  LDL.LU R25, [R1+0x7954] ;  /* 0x0079540001197983 */ /* 0x000f220000300800 */
[----:B------:R-:W2:Y:S05]  /*943c0*/  LDL.LU R3, [R1+0x7950] ;  /* 0x0079500001037983 */ /* 0x000eaa0000300800 */
[C---:B---3--:R-:W-:Y:S11]  /*943d0*/  HMMA.16816.F32.BF16 R8, R16.reuse, R20, R8 ;  /* 0x000000141008723c */ /* 0x048ff60000041808 */
[----:B------:R-:W-:Y:S11]  /*943e0*/  @!UPT UIADD3 URZ, URZ, URZ, URZ ;  /* 0x0000003f3f3ff290 */ /* 0x000ff6000fffe03f */
[----:B------:R-:W-:Y:S01]  /*943f0*/  @!UPT UIADD3 URZ, URZ, URZ, URZ ;  /* 0x0000003f3f3ff290 */ /* 0x000fe2000fffe03f */
[----:B------:R0:W-:Y:S01]  /*94400*/  STL.64 [R1+0x14d0], R8 ;  /* 0x0014d00801007387 */ /* 0x0001e20000100a00 */
[----:B------:R-:W-:Y:S02]  /*94410*/  STL.64 [R1+0x14d8], R10 ;  /* 0x0014d80a01007387 */ /* 0x000fe40000100a00 */
[----:B------:R-:W4:Y:S02]  /*94420*/  LDL.LU.64 R22, [R1+0x7948] ;  /* 0x0079480001167983 */ /* 0x000f240000300a00 */
        /* <DEDUP_REMOVED lines=18> */
[----:B-1----:R-:W-:Y:S02]  /*94550*/  HMMA.16816.F32.BF16 R12, R16, R12, R4 ;  /* 0x0000000c100c723c */ /* 0x002fe40000041804 */
[----:B------:R-:W2:Y:S01]  /*94560*/  LDL.LU.64 R6, [R1+0x7920] ;  /* 0x0079200001067983 */ /* 0x000ea20000300a00 */
[----:B------:R-:W2:Y:S11]  /*94570*/  LDL.LU.64 R4, [R1+0x7918] ;  /* 0x0079180001047983 */ /* 0x000eb60000300a00 */
[----:B------:R-:W-:Y:S09]  /*94580*/  @!UPT UIADD3 URZ, URZ, URZ, URZ ;  /* 0x0000003f3f3ff290 */ /* 0x000ff2000fffe03f */
[----:B------:R-:W-:Y:S01]  /*94590*/  STL.64 [R1+0x1510], R12 ;  /* 0x0015100c01007387 */ /* 0x000fe20000100a00 */
[----:B------:R0:W-:Y:S03]  /*945a0*/  STL.64 [R1+0x1518], R14 ;  /* 0x0015180e01007387 */ /* 0x0001e60000100a00 */
[----:B0-----:R-:W4:Y:S01]  /*945b0*/  LDL.LU.64 R14, [R1+0x7910] ;  /* 0x00791000010e7983 */ /* 0x001f220000300a00 */
[----:B------:R-:W2:Y:S02]  /*945c0*/  LDL.LU.64 R12, [R1+0x7908] ;  /* 0x00790800010c7983 */ /* 0x000ea40000300a00 */
[----:B------:R-:W-:Y:S02]  /*945d0*/  IMAD.MOV.U32 R24, RZ, RZ, R9 ;  /* 0x000000ffff187224 */ /* 0x000fe400078e0009 */
[----:B------:R-:W-:Y:S02]  /*945e0*/  IMAD.MOV.U32 R25, RZ, RZ, R8 ;  /* 0x000000ffff197224 */ /* 0x000fe400078e0008 */
[----:B------:R-:W-:-:S02]  /*945f0*/  IMAD.MOV.U32 R8, RZ, RZ, R27 ;  /* 0x000000ffff087224 */ /* 0x000fc400078e001b */
        /* <DEDUP_REMOVED lines=10> */
[----:B0-----:R-:W2:Y:S01]  /*946a0*/  LDL.LU.64 R24, [R1+0x4e0] ;  /* 0x0004e00001187983 */ /* 0x001ea20000300a00 */
[----:B------:R-:W2:Y:S03]  /*946b0*/  LDL.LU.64 R26, [R1+0x4e8] ;  /* 0x0004e800011a7983 */ /* 0x000ea60000300a00 */
        /* <DEDUP_REMOVED lines=18> */
[----:B------:R-:W2:Y:S02]  /*947e0*/  LDL.LU R11, [R1+0x1afc] ;  /* 0x001afc00010b7983 */ /* 0x000ea40000300800 */
[----:B--2---:R-:W-:Y:S01]  /*947f0*/  STL.64 [R1+0x7868], R10 ;  /* 0x0078680a01007387 */ /* 0x004fe20000100a00 */
[----:B------:R0:W-:Y:S02]  /*94800*/  STL.64 [R1+0x7860], R8 ;  /* 0x0078600801007387 */ /* 0x0001e40000100a00 */
[----:B0-----:R-:W-:-:S02]  /*94810*/  IMAD.MOV.U32 R8, RZ, RZ, R5 ;  /* 0x000000ffff087224 */ /* 0x001fc400078e0005 */
[----:B------:R-:W-:Y:S02]  /*94820*/  IMAD.MOV.U32 R9, RZ, RZ, R4 ;  /* 0x000000ffff097224 */ /* 0x000fe400078e0004 */
[----:B----4-:R-:W-:Y:S02]  /*94830*/  IMAD.MOV.U32 R4, RZ, RZ, R14 ;  /* 0x000000ffff047224 */ /* 0x010fe400078e000e */
[----:B------:R-:W-:Y:S01]  /*94840*/  IMAD.MOV.U32 R5, RZ, RZ, R29 ;  /* 0x000000ffff057224 */ /* 0x000fe200078e001d */
[----:B------:R-:W2:Y:S04]  /*94850*/  LDL.LU R14, [R1+0x78f0] ;  /* 0x0078f000010e7983 */ /* 0x000ea80000300800 */
[----:B------:R-:W-:Y:S01]  /*94860*/  STL.64 [R1+0x78a8], R4 ;  /* 0x0078a80401007387 */ /* 0x000fe20000100a00 */
[----:B------:R0:W-:Y:S03]  /*94870*/  STL.64 [R1+0x7880], R8 ;  /* 0x0078800801007387 */ /* 0x0001e60000100a00 */
[----:B0-----:R-:W4:Y:S01]  /*94880*/  LDL.LU R8, [R1+0x1b10] ;  /* 0x001b100001087983 */ /* 0x001f220000300800 */
[----:B------:R-:W4:Y:S02]  /*94890*/  LDL.LU R9, [R1+0x1b14] ;  /* 0x001b140001097983 */ /* 0x000f240000300800 */
[----:B------:R-:W2:Y:S02]  /*948a0*/  LDL.LU R10, [R1+0x1b18] ;  /* 0x001b1800010a7983 */ /* 0x000ea40000300800 */
[----:B------:R-:W2:Y:S02]  /*948b0*/  LDL.LU R11, [R1+0x1b1c] ;  /* 0x001b1c00010b7983 */ /* 0x000ea40000300800 */
[----:B------:R-:W-:-:S02]  /*948c0*/  IMAD.MOV.U32 R4, RZ, RZ, R28 ;  /* 0x000000ffff047224 */ /* 0x000fc400078e001c */
[----:B---3--:R-:W-:-:S05]  /*948d0*/  IMAD.MOV.U32 R5, RZ, RZ, R23 ;  /* 0x000000ffff057224 */ /* 0x008fca00078e0017 */
[----:B------:R-:W-:Y:S04]  /*948e0*/  STL.64 [R1+0x78c0], R4 ;  /* 0x0078c00401007387 */ /* 0x000fe80000100a00 */
[----:B--2---:R-:W-:Y:S01]  /*948f0*/  STL.64 [R1+0x78a0], R10 ;  /* 0x0078a00a01007387 */ /* 0x004fe20000100a00 */
[----:B----4-:R0:W-:Y:S03]  /*94900*/  STL.64 [R1+0x7898], R8 ;  /* 0x0078980801007387 */ /* 0x0101e60000100a00 */
        /* <DEDUP_REMOVED lines=29> */
[----:B------:R-:W4:Y:S02]  /*94ae0*/  LDL.LU R26, [R1+0x1ae8] ;  /* 0x001ae800011a7983 */ /* 0x000f240000300800 */
[----:B------:R-:W4:Y:S02]  /*94af0*/  LDL.LU R27, [R1+0x1aec] ;  /* 0x001aec00011b7983 */ /* 0x000f240000300800 */
[----:B------:R-:W-:-:S02]  /*94b00*/  IMAD.MOV.U32 R4, RZ, RZ, R14 ;  /* 0x000000ffff047224 */ /* 0x000fc400078e000e */
[----:B------:R-:W-:Y:S01]  /*94b10*/  IMAD.MOV.U32 R5, RZ, RZ, R3 ;  /* 0x000000ffff057224 */ /* 0x000fe200078e0003 */
[----:B----4-:R-:W-:Y:S01]  /*94b20*/  STL.64 [R1+0x7878], R26 ;  /* 0x0078781a01007387 */ /* 0x010fe20000100a00 */
[----:B---3--:R0:W-:Y:S03]  /*94b30*/  STL.64 [R1+0x7870], R24 ;  /* 0x0078701801007387 */ /* 0x0081e60000100a00 */
[----:B0-----:R-:W3:Y:S01]  /*94b40*/  LDL.LU R24, [R1+0x1b00] ;  /* 0x001b000001187983 */ /* 0x001ee20000300800 */
[----:B------:R-:W3:Y:S02]  /*94b50*/  LDL.LU R25, [R1+0x1b04] ;  /* 0x001b040001197983 */ /* 0x000ee40000300800 */
[----:B------:R-:W3:Y:S02]  /*94b60*/  LDL.LU R26, [R1+0x1b08] ;  /* 0x001b0800011a7983 */ /* 0x000ee40000300800 */
[----:B------:R-:W3:Y:S01]  /*94b70*/  LDL.LU R27, [R1+0x1b0c] ;  /* 0x001b0c00011b7983 */ /* 0x000ee20000300800 */
[----:B------:R-:W4:Y:S01]  /*94b80*/  LDL.LU R20, [R1+0x1a90] ;  /* 0x001a900001147983 */ /* 0x000f220000300800 */
        /* <DEDUP_REMOVED lines=8> */
[----:B------:R-:W2:Y:S02]  /*94c10*/  LDL.LU R22, [R1+0x1aa8] ;  /* 0x001aa80001167983 */ /* 0x000ea40000300800 */
[----:B------:R-:W2:Y:S01]  /*94c20*/  LDL.LU R23, [R1+0x1aac] ;  /* 0x001aac0001177983 */ /* 0x000ea20000300800 */
[----:B------:R-:W-:Y:S01]  /*94c30*/  STL.64 [R1+0x77d0], R12 ;  /* 0x0077d00c01007387 */ /* 0x000fe20000100a00 */
[----:B------:R-:W3:Y:S02]  /*94c40*/  LDL.LU.64 R10, [R1+0x78e8] ;  /* 0x0078e800010a7983 */ /* 0x000ee40000300a00 */
[----:B------:R-:W3:Y:S09]  /*94c50*/  LDL.LU.64 R8, [R1+0x78e0] ;  /* 0x0078e00001087983 */ /* 0x000ef20000300a00 */
[----:B------:R0:W-:Y:S01]  /*94c60*/  STL.64 [R1+0x1540], R4 ;  /* 0x0015400401007387 */ /* 0x0001e20000100a00 */
[----:B------:R3:W-:Y:S04]  /*94c70*/  STL.64 [R1+0x1548], R6 ;  /* 0x0015480601007387 */ /* 0x0007e80000100a00 */
        /* <DEDUP_REMOVED lines=21> */
[----:B0-----:R-:W4:Y:S01]  /*94dd0*/  LDL.LU.64 R6, [R1+0x7890] ;  /* 0x0078900001067983 */ /* 0x001f220000300a00 */
[----:B------:R-:W3:Y:S02]  /*94de0*/  LDL.LU.64 R4, [R1+0x7888] ;  /* 0x0078880001047983 */ /* 0x000ee40000300a00 */
[C---:B---3--:R-:W-:Y:S11]  /*94df0*/  HMMA.16816.F32.BF16 R8, R16.reuse, R4, R8 ;  /* 0x000000041008723c */ /* 0x048ff60000041808 */
[----:B------:R-:W-:Y:S11]  /*94e00*/  @!UPT UIADD3 URZ, URZ, URZ, URZ ;  /* 0x0000003f3f3ff290 */ /* 0x000ff6000fffe03f */
[----:B------:R-:W-:Y:S01]  /*94e10*/  @!UPT UIADD3 URZ, URZ, URZ, URZ ;  /* 0x0000003f3f3ff290 */ /* 0x000fe2000fffe03f */
[----:B------:R0:W-:Y:S01]  /*94e20*/  STL.64 [R1+0x15a0], R8 ;  /* 0x0015a00801007387 */ /* 0x0001e20000100a00 */
[----:B------:R-:W-:Y:S03]  /*94e30*/  STL.64 [R1+0x15a8], R10 ;  /* 0x0015a80a01007387 */ /* 0x000fe60000100a00 */
[----:B0-----:R-:W3:Y:S01]  /*94e40*/  LDL.LU.64 R8, [R1+0x7880] ;  /* 0x0078800001087983 */ /* 0x001ee20000300a00 */
[----:B----4-:R-:W-:Y:S02]  /*94e50*/  STL.64 [R1+0x77a8], R6 ;  /* 0x0077a80601007387 */ /* 0x010fe40000100a00 */
[----:B------:R0:W-:Y:S02]  /*94e60*/  STL.64 [R1+0x77a0], R4 ;  /* 0x0077a00401007387 */ /* 0x0001e40000100a00 */
[----:B0-----:R-:W4:Y:S01]  /*94e70*/  LDL.LU R4, [R1+0x1a70] ;  /* 0x001a700001047983 */ /* 0x001f220000300800 */
[----:B------:R-:W4:Y:S02]  /*94e80*/  LDL.LU R5, [R1+0x1a74] ;  /* 0x001a740001057983 */ /* 0x000f240000300800 */
[----:B------:R-:W4:Y:S02]  /*94e90*/  LDL.LU R6, [R1+0x1a78] ;  /* 0x001a780001067983 */ /* 0x000f240000300800 */
[----:B------:R-:W4:Y:S01]  /*94ea0*/  LDL.LU R7, [R1+0x1a7c] ;  /* 0x001a7c0001077983 */ /* 0x000f220000300800 */
[----:B---3--:R-:W-:Y:S01]  /*94eb0*/  HMMA.16816.F32.BF16 R8, R16, R8, R24 ;  /* 0x000000081008723c */ /* 0x008fe20000041818 */
[----:B------:R-:W3:Y:S01]  /*94ec0*/  LDL.LU.64 R26, [R1+0x7878] ;  /* 0x00787800011a7983 */ /* 0x000ee20000300a00 */
[----:B------:R-:W3:Y:S11]  /*94ed0*/  LDL.LU.64 R24, [R1+0x7870] ;  /* 0x0078700001187983 */ /* 0x000ef60000300a00 */
[----:B------:R-:W-:Y:S10]  /*94ee0*/  @!UPT UIADD3 URZ, URZ, URZ, URZ ;  /* 0x0000003f3f3ff290 */ /* 0x000ff4000fffe03f */
[----:B------:R-:W-:Y:S01]  /*94ef0*/  STL.64 [R1+0x15c0], R8 ;  /* 0x0015c00801007387 */ /* 0x000fe20000100a00 */
[----:B------:R0:W-:Y:S03]  /*94f00*/  STL.64 [R1+0x15c8], R10 ;  /* 0x0015c80a01007387 */ /* 0x0001e60000100a00 */
[----:B0-----:R-:W2:Y:S01]  /*94f10*/  LDL.LU.64 R10, [R1+0x7868] ;  /* 0x00786800010a7983 */ /* 0x001ea20000300a00 */
[----:B------:R-:W2:Y:S02]  /*94f20*/  LDL.LU.64 R8, [R1+0x7860] ;  /* 0x0078600001087983 */ /* 0x000ea40000300a00 */
[----:B------:R-:W-:Y:S02]  /*94f30*/  IMAD.MOV.U32 R12, RZ, RZ, R2 ;  /* 0x000000ffff0c7224 */ /* 0x000fe400078e0002 */
[----:B------:R-:W-:-:S07]  /*94f40*/  IMAD.MOV.U32 R13, RZ, RZ, R0 ;  /* 0x000000ffff0d7224 */ /* 0x000fce00078e0000 */
[C---:B--2---:R-:W-:Y:S01]  /*94f50*/  HMMA.16816.F32.BF16 R12, R16.reuse, R12, R8 ;  /* 0x0000000c100c723c */ /* 0x044fe20000041808 */
[----:B------:R-:W3:Y:S11]  /*94f60*/  LDL.LU.64 R8, [R1+0x7858] ;  /* 0x0078580001087983 */ /* 0x000ef60000300a00 */
[----:B------:R-:W-:Y:S11]  /*94f70*/  @!UPT UIADD3 URZ, URZ, URZ, URZ ;  /* 0x0000003f3f3ff290 */ /* 0x000ff6000fffe03f */
[----:B------:R0:W-:Y:S01]  /*94f80*/  STL.64 [R1+0x15d0], R12 ;  /* 0x0015d00c01007387 */ /* 0x0001e20000100a00 */
[----:B------:R-:W-:Y:S03]  /*94f90*/  STL.64 [R1+0x15d8], R14 ;  /* 0x0015d80e01007387 */ /* 0x000fe60000100a00 */
[----:B0-----:R-:W2:Y:S01]  /*94fa0*/  LDL.64 R12, [R1+0x150] ;  /* 0x00015000010c7983 */ /* 0x001ea20000100a00 */
[C---:B---3--:R-:W-:Y:S03]  /*94fb0*/  HMMA.16816.F32.BF16 R8, R16.reuse, R8, R24 ;  /* 0x000000081008723c */ /* 0x048fe60000041818 */
[----:B------:R-:W3:Y:S01]  /*94fc0*/  LDL.LU.64 R26, [R1+0x7850] ;  /* 0x00785000011a7983 */ /* 0x000ee20000300a00 */
[----:B------:R-:W3:Y:S11]  /*94fd0*/  LDL.LU.64 R24, [R1+0x7848] ;  /* 0x0078480001187983 */ /* 0x000ef60000300a00 */
[----:B------:R-:W-:Y:S08]  /*94fe0*/  @!UPT UIADD3 URZ, URZ, URZ, URZ ;  /* 0x0000003f3f3ff290 */ /* 0x000ff0000fffe03f */
        /* <DEDUP_REMOVED lines=10> */
[----:B------:R-:W3:Y:S02]  /*95090*/  LDL.LU.64 R8, [R1+0x7820] ;  /* 0x0078200001087983 */ /* 0x000ee40000300a00 */
[----:B---3--:R-:W-:Y:S01]  /*950a0*/  HMMA.16816.F32.BF16 R16, R16, R8, R24 ;  /* 0x000000081010723c */ /* 0x008fe20000041818 */
[----:B------:R-:W3:Y:S01]  /*950b0*/  LDL.LU.64 R26, [R1+0x7818] ;  /* 0x00781800011a7983 */ /* 0x000ee20000300a00 */
        /* <DEDUP_REMOVED lines=12> */
[----:B---3--:R-:W-:-:S02]  /*95180*/  IMAD.MOV.U32 R14, RZ, RZ, R24 ;  /* 0x000000ffff0e7224 */ /* 0x008fc400078e0018 */
[----:B------:R-:W-:Y:S01]  /*95190*/  IMAD.MOV.U32 R3, RZ, RZ, R25 ;  /* 0x000000ffff037224 */ /* 0x000fe200078e0019 */
[----:B----4-:R-:W-:Y:S11]  /*951a0*/  HMMA.16816.F32.BF16 R20, R24, R16, R20 ;  /* 0x000000101814723c */ /* 0x010ff60000041814 */
[----:B------:R-:W-:Y:S11]  /*951b0*/  @!UPT UIADD3 URZ, URZ, URZ, URZ ;  /* 0x0000003f3f3ff290 */ /* 0x000ff6000fffe03f */
[----:B------:R-:W-:Y:S01]  /*951c0*/  @!UPT UIADD3 URZ, URZ, URZ, URZ ;  /* 0x0000003f3f3ff290 */ /* 0x000fe2000fffe03f */
[----:B------:R-:W-:Y:S01]  /*951d0*/  STL.64 [R1+0x1630], R20 ;  /* 0x0016301401007387 */ /* 0x000fe20000100a00 */
[----:B------:R0:W-:Y:S03]  /*951e0*/  STL.64 [R1+0x1638], R22 ;  /* 0x0016381601007387 */ /* 0x0001e60000100a00 */
[----:B0-----:R-:W3:Y:S01]  /*951f0*/  LDL.LU.64 R22, [R1+0x77f8] ;  /* 0x0077f80001167983 */ /* 0x001ee20000300a00 */
[----:B------:R-:W3:Y:S02]  /*95200*/  LDL.LU.64 R20, [R1+0x77f0] ;  /* 0x0077f00001147983 */ /* 0x000ee40000300a00 */
[----:B------:R-:W3:Y:S02]  /*95210*/  LDL.LU.64 R24, [R1+0x77e8] ;  /* 0x0077e80001187983 */ /* 0x000ee40000300a00 */
[----:B------:R-:W-:Y:S02]  /*95220*/  IMAD.MOV.U32 R2, RZ, RZ, R26 ;  /* 0x000000ffff027224 */ /* 0x000fe400078e001a */
[----:B------:R-:W-:Y:S01]  /*95230*/  IMAD.MOV.U32 R0, RZ, RZ, R27 ;  /* 0x000000ffff007224 */ /* 0x000fe200078e001b */
[----:B------:R0:W-:Y:S01]  /*95240*/  STL.64 [R1+0x7730], R18 ;  /* 0x0077301201007387 */ /* 0x0001e20000100a00 */
[----:B------:R1:W-:Y:S02]  /*95250*/  STL.64 [R1+0x7728], R16 ;  /* 0x0077281001007387 */ /* 0x0003e40000100a00 */
[----:B0-----:R-:W-:-:S02]  /*95260*/  IMAD.MOV.U32 R18, RZ, RZ, R2 ;  /* 0x000000ffff127224 */ /* 0x001fc400078e0002 */
[----:B-1----:R-:W-:Y:S02]  /*95270*/  IMAD.MOV.U32 R16, RZ, RZ, R14 ;  /* 0x000000ffff107224 */ /* 0x002fe400078e000e */
[----:B------:R-:W-:Y:S02]  /*95280*/  IMAD.MOV.U32 R17, RZ, RZ, R3 ;  /* 0x000000ffff117224 */ /* 0x000fe400078e0003 */
[----:B------:R-:W-:-:S07]  /*95290*/  IMAD.MOV.U32 R19, RZ, RZ, R0 ;  /* 0x000000ffff137224 */ /* 0x000fce00078e0000 */
[C---:B---3--:R-:W-:Y:S01]  /*952a0*/  HMMA.16816.F32.BF16 R24, R16.reuse, R24, R20 ;  /* 0x000000181018723c */ /* 0x048fe20000041814 */
[----:B------:R-:W3:Y:S11]  /*952b0*/  LDL.LU.64 R20, [R1+0x77e0] ;  /* 0x0077e00001147983 */ /* 0x000ef60000300a00 */
[----:B------:R-:W-:Y:S11]  /*952c0*/  @!UPT UIADD3 URZ, URZ, URZ, URZ ;  /* 0x0000003f3f3ff290 */ /* 0x000ff6000fffe03f */
[----:B------:R0:W-:Y:S01]  /*952d0*/  STL.64 [R1+0x1650], R24 ;  /* 0x0016501801007387 */ /* 0x0001e20000100a00 */
[----:B------:R-:W-:Y:S03]  /*952e0*/  STL.64 [R1+0x1658], R26 ;  /* 0x0016581a01007387 */ /* 0x000fe60000100a00 */
[----:B0-----:R-:W2:Y:S01]  /*952f0*/  LDL.LU.64 R24, [R1+0x77d8] ;  /* 0x0077d80001187983 */ /* 0x001ea20000300a00 */
[C---:B---3--:R-:W-:Y:S08]  /*95300*/  HMMA.16816.F32.BF16 R4, R16.reuse, R20, R4 ;  /* 0x000000141004723c */ /* 0x048ff00000041804 */
[C---:B--2---:R-:W-:Y:S11]  /*95310*/  HMMA.16816.F32.BF16 R8, R16.reuse, R24, R8 ;  /* 0x000000181008723c */ /* 0x044ff60000041808 */
[----:B------:R-:W-:Y:S11]  /*95320*/  @!UPT UIADD3 URZ, URZ, URZ, URZ ;  /* 0x0000003f3f3ff290 */ /* 0x000ff6000fffe03f */
[----:B------:R-:W-:Y:S01]  /*95330*/  @!UPT UIADD3 URZ, URZ, URZ, URZ ;  /* 0x0000003f3f3ff290 */ /* 0x000fe2000fffe03f */
[----:B------:R0:W-:Y:S01]  /*95340*/  STL.64 [R1+0x1670], R8 ;  /* 0x0016700801007387 */ /* 0x0001e20000100a00 */
[----:B------:R1:W-:Y:S03]  /*95350*/  STL.64 [R1+0x1678], R10 ;  /* 0x0016780a01007387 */ /* 0x0003e60000100a00 */
[----:B0-----:R-:W2:Y:S01]  /*95360*/  LDL.LU R8, [R1+0x1a20] ;  /* 0x001a200001087983 */ /* 0x001ea20000300800 */
[----:B------:R0:W-:Y:S02]  /*95370*/  STL.64 [R1+0x1690], R4 ;  /* 0x0016900401007387 */ /* 0x0001e40000100a00 */
[----:B------:R-:W-:Y:S02]  /*95380*/  STL.64 [R1+0x1698], R6 ;  /* 0x0016980601007387 */ /* 0x000fe40000100a00 */
[----:B------:R-:W2:Y:S01]  /*95390*/  LDL.LU R9, [R1+0x1a24] ;  /* 0x001a240001097983 */ /* 0x000ea20000300800 */
[----:B-1----:R-:W3:Y:S01]  /*953a0*/  LDL.LU R10, [R1+0x1a28] ;  /* 0x001a2800010a7983 */ /* 0x002ee20000300800 */
[----:B------:R-:W3:Y:S03]  /*953b0*/  LDL.LU R11, [R1+0x1a2c] ;  /* 0x001a2c00010b7983 */ /* 0x000ee60000300800 */
[----:B---3--:R-:W-:Y:S01]  /*953c0*/  STL.64 [R1+0x77c0], R10 ;  /* 0x0077c00a01007387 */ /* 0x008fe20000100a00 */
[----:B--2---:R1:W-:Y:S02]  /*953d0*/  STL.64 [R1+0x77b8], R8 ;  /* 0x0077b80801007387 */ /* 0x0043e40000100a00 */
[----:B0-----:R-:W2:Y:S01]  /*953e0*/  LDL.64 R4, [R1+0x110] ;  /* 0x0001100001047983 */ /* 0x001ea20000100a00 */
[----:B-1----:R-:W3:Y:S04]  /*953f0*/  LDL.64 R8, [R1+0x130] ;  /* 0x0001300001087983 */ /* 0x002ee80000100a00 */
[----:B--2---:R0:W-:Y:S04]  /*95400*/  STL.64 [R1+0x77c8], R4 ;  /* 0x0077c80401007387 */ /* 0x0041e80000100a00 */
[----:B0-----:R-:W3:Y:S01]  /*95410*/  LDL.LU R4, [R1+0x1a40] ;  /* 0x001a400001047983 */ /* 0x001ee20000300800 */
[----:B------:R-:W3:Y:S02]  /*95420*/  LDL.LU R5, [R1+0x1a44] ;  /* 0x001a440001057983 */ /* 0x000ee40000300800 */
[----:B------:R-:W3:Y:S02]  /*95430*/  LDL.LU R6, [R1+0x1a48] ;  /* 0x001a480001067983 */ /* 0x000ee40000300800 */
[----:B------:R-:W3:Y:S01]  /*95440*/  LDL.LU R7, [R1+0x1a4c] ;  /* 0x001a4c0001077983 */ /* 0x000ee20000300800 */
[----:B------:R0:W-:Y:S01]  /*95450*/  STL [R1+0x76e4], R20 ;  /* 0x0076e41401007387 */ /* 0x0001e20000100800 */
[----:B------:R1:W-:Y:S03]  /*95460*/  STL [R1+0x76e0], R21 ;  /* 0x0076e01501007387 */ /* 0x0003e60000100800 */
[----:B0-----:R-:W2:Y:S01]  /*95470*/  LDL.LU R20, [R1+0x1a60] ;  /* 0x001a600001147983 */ /* 0x001ea20000300800 */
[----:B-1----:R-:W2:Y:S02]  /*95480*/  LDL.LU R21, [R1+0x1a64] ;  /* 0x001a640001157983 */ /* 0x002ea40000300800 */
[----:B------:R-:W2:Y:S02]  /*95490*/  LDL.LU R22, [R1+0x1a68] ;  /* 0x001a680001167983 */ /* 0x000ea40000300800 */
[----:B------:R-:W2:Y:S02]  /*954a0*/  LDL.LU R23, [R1+0x1a6c] ;  /* 0x001a6c0001177983 */ /* 0x000ea40000300800 */
[----:B------:R-:W-:Y:S01]  /*954b0*/  IMAD.MOV.U32 R3, RZ, RZ, R13 ;  /* 0x000000ffff037224 */ /* 0x000fe200078e000d */
[C---:B--2---:R-:W-:Y:S11]  /*954c0*/  HMMA.16816.F32.BF16 R20, R16.reuse, R12, R20 ;  /* 0x0000000c1014723c */ /* 0x044ff60000041814 */
[----:B------:R-:W-:Y:S11]  /*954d0*/  @!UPT UIADD3 URZ, URZ, URZ, URZ ;  /* 0x0000003f3f3ff290 */ /* 0x000ff6000fffe03f */
[----:B------:R-:W-:Y:S01]  /*954e0*/  @!UPT UIADD3 URZ, URZ, URZ, URZ ;  /* 0x0000003f3f3ff290 */ /* 0x000fe2000fffe03f */
[----:B------:R-:W-:Y:S01]  /*954f0*/  STL.64 [R1+0x16a0], R20 ;  /* 0x0016a01401007387 */ /* 0x000fe20000100a00 */
[----:B------:R0:W-:Y:S02]  /*95500*/  STL.64 [R1+0x16a8], R22 ;  /* 0x0016a81601007387 */ /* 0x0001e40000100a00 */
[----:B0-----:R-:W-:Y:S02]  /*95510*/  IMAD.MOV.U32 R22, RZ, RZ, R12 ;  /* 0x000000ffff167224 */ /* 0x001fe400078e000c */
[----:B------:R-:W2:Y:S01]  /*95520*/  LDL.LU.64 R12, [R1+0x77d0] ;  /* 0x0077d000010c7983 */ /* 0x000ea20000300a00 */
[----:B------:R-:W-:Y:S02]  /*95530*/  STL [R1+0x76ec], R3 ;  /* 0x0076ec0301007387 */ /* 0x000fe40000100800 */
[----:B------:R0:W-:Y:S02]  /*95540*/  STL [R1+0x76e8], R22 ;  /* 0x0076e81601007387 */ /* 0x0001e40000100800 */
[----:B------:R-:W2:Y:S01]  /*95550*/  LDL.LU R20, [R1+0x1a50] ;  /* 0x001a500001147983 */ /* 0x000ea20000300800 */
[----:B------:R-:W2:Y:S04]  /*95560*/  LDL.LU R21, [R1+0x1a54] ;  /* 0x001a540001157983 */ /* 0x000ea80000300800 */
[----:B0-----:R-:W2:Y:S01]  /*95570*/  LDL.LU R22, [R1+0x1a58] ;  /* 0x001a580001167983 */ /* 0x001ea20000300800 */
[----:B------:R-:W2:Y:S02]  /*95580*/  LDL.LU R23, [R1+0x1a5c] ;  /* 0x001a5c0001177983 */ /* 0x000ea40000300800 */
[----:B--2---:R-:W-:Y:S01]  /*95590*/  HMMA.16816.F32.BF16 R20, R16, R12, R20 ;  /* 0x0000000c1014723c */ /* 0x004fe20000041814 */
[----:B------:R-:W-:Y:S11]  /*955a0*/  IMAD.MOV.U32 R26, RZ, RZ, R12 ;  /* 0x000000ffff1a7224 */ /* 0x000ff600078e000c */
[----:B------:R-:W-:Y:S11]  /*955b0*/  @!UPT UIADD3 URZ, URZ, URZ, URZ ;  /* 0x0000003f3f3ff290 */ /* 0x000ff6000fffe03f */
[----:B------:R-:W-:Y:S01]  /*955c0*/  STL.64 [R1+0x16c0], R20 ;  /* 0x0016c01401007387 */ /* 0x000fe20000100a00 */
[----:B------:R0:W-:Y:S02]  /*955d0*/  STL.64 [R1+0x16c8], R22 ;  /* 0x0016c81601007387 */ /* 0x0001e40000100a00 */
[----:B0-----:R-:W-:-:S05]  /*955e0*/  IMAD.MOV.U32 R23, RZ, RZ, R13 ;  /* 0x000000ffff177224 */ /* 0x001fca00078e000d */
[----:B------:R0:W-:Y:S01]  /*955f0*/  STL [R1+0x76f4], R23 ;  /* 0x0076f41701007387 */ /* 0x0001e20000100800 */
[----:B------:R-:W2:Y:S02]  /*95600*/  LDL.LU R20, [R1+0x1a30] ;  /* 0x001a300001147983 */ /* 0x000ea40000300800 */
[----:B------:R-:W2:Y:S02]  /*95610*/  LDL.LU R21, [R1+0x1a34] ;  /* 0x001a340001157983 */ /* 0x000ea40000300800 */
[----:B------:R-:W2:Y:S01]  /*95620*/  LDL.LU R22, [R1+0x1a38] ;  /* 0x001a380001167983 */ /* 0x000ea20000300800 */
[----:B0-----:R-:W2:Y:S01]  /*95630*/  LDL.LU R23, [R1+0x1a3c] ;  /* 0x001a3c0001177983 */ /* 0x001ea20000300800 */
[----:B------:R-:W-:Y:S02]  /*95640*/  STL [R1+0x76f0], R26 ;  /* 0x0076f01a01007387 */ /* 0x000fe40000100800 */
[----:B------:R-:W4:Y:S02]  /*95650*/  LDL R14, [R1+0x488] ;  /* 0x00048800010e7983 */ /* 0x000f240000100800 */
[----:B------:R-:W4:Y:S01]  /*95660*/  LDL R15, [R1+0x48c] ;  /* 0x00048c00010f7983 */ /* 0x000f220000100800 */
[----:B------:R-:W2:Y:S04]  /*95670*/  LDL R12, [R1+0x480] ;  /* 0x00048000010c7983 */ /* 0x000ea80000100800 */
[----:B------:R-:W2:Y:S01]  /*95680*/  LDL R13, [R1+0x484] ;  /* 0x00048400010d7983 */ /* 0x000ea20000100800 */
[----:B---3--:R-:W-:Y:S03]  /*95690*/  HMMA.16816.F32.BF16 R4, R16, R8, R4 ;  /* 0x000000081004723c */ /* 0x008fe60000041804 */
        /* <DEDUP_REMOVED lines=10> */
[----:B0-----:R-:W2:Y:S02]  /*95740*/  LDL.64 R12, [R1+0x120] ;  /* 0x00012000010c7983 */ /* 0x001ea40000100a00 */
[----:B------:R0:W-:Y:S02]  /*95750*/  STL.64 [R1+0x16e0], R4 ;  /* 0x0016e00401007387 */ /* 0x0001e40000100a00 */
[----:B------:R-:W-:Y:S01]  /*95760*/  STL.64 [R1+0x16e8], R6 ;  /* 0x0016e80601007387 */ /* 0x000fe20000100a00 */
[----:B0-----:R-:W3:Y:S01]  /*95770*/  LDL.LU.64 R4, [R1+0x77c8] ;  /* 0x0077c80001047983 */ /* 0x001ee20000300a00 */
[----:B------:R-:W3:Y:S02]  /*95780*/  LDL.LU.64 R10, [R1+0x77c0] ;  /* 0x0077c000010a7983 */ /* 0x000ee40000300a00 */
[----:B------:R-:W3:Y:S02]  /*95790*/  LDL.LU.64 R8, [R1+0x77b8] ;  /* 0x0077b80001087983 */ /* 0x000ee40000300a00 */
[----:B------:R-:W-:Y:S01]  /*957a0*/  STL [R1+0x76fc], R27 ;  /* 0x0076fc1b01007387 */ /* 0x000fe20000100800 */
[----:B------:R2:W-:Y:S01]  /*957b0*/  STL.64 [R1+0x77b0], R24 ;  /* 0x0077b01801007387 */ /* 0x0005e20000100a00 */
[----:B------:R-:W-:Y:S01]  /*957c0*/  STL [R1+0x76f8], R28 ;  /* 0x0076f81c01007387 */ /* 0x000fe20000100800 */
[C---:B--2---:R-:W-:Y:S08]  /*957d0*/  HMMA.16816.F32.BF16 R24, R16.reuse, R12, R20 ;  /* 0x0000000c1018723c */ /* 0x044ff00000041814 */
[----:B---3--:R-:W-:Y:S01]  /*957e0*/  HMMA.16816.F32.BF16 R8, R16, R4, R8 ;  /* 0x000000041008723c */ /* 0x008fe20000041808 */
[----:B------:R-:W-:-:S02]  /*957f0*/  IMAD.MOV.U32 R21, RZ, RZ, R12 ;  /* 0x000000ffff157224 */ /* 0x000fc400078e000c */
[----:B------:R-:W-:Y:S11]  /*95800*/  IMAD.MOV.U32 R22, RZ, RZ, R4 ;  /* 0x000000ffff167224 */ /* 0x000ff600078e0004 */
[----:B------:R-:W-:Y:S01]  /*95810*/  @!UPT UIADD3 URZ, URZ, URZ, URZ ;  /* 0x0000003f3f3ff290 */ /* 0x000fe2000fffe03f */
[----:B------:R0:W-:Y:S01]  /*95820*/  STL.64 [R1+0x1700], R24 ;  /* 0x0017001801007387 */ /* 0x0001e20000100a00 */
[----:B------:R1:W-:Y:S02]  /*95830*/  STL.64 [R1+0x1708], R26 ;  /* 0x0017081a01007387 */ /* 0x0003e40000100a00 */
[----:B------:R-:W-:Y:S02]  /*95840*/  STL [R1+0x7700], R21 ;  /* 0x0077001501007387 */ /* 0x000fe40000100800 */
[----:B------:R-:W-:-:S03]  /*95850*/  IMAD.MOV.U32 R20, RZ, RZ, R5 ;  /* 0x000000ffff147224 */ /* 0x000fc600078e0005 */
[----:B------:R2:W-:Y:S01]  /*95860*/  STL.64 [R1+0x1720], R8 ;  /* 0x0017200801007387 */ /* 0x0005e20000100a00 */
[----:B------:R-:W-:Y:S02]  /*95870*/  STL.64 [R1+0x1728], R10 ;  /* 0x0017280a01007387 */ /* 0x000fe40000100a00 */
[----:B0-----:R-:W3:Y:S02]  /*95880*/  LDL.LU R24, [R1+0x1a10] ;  /* 0x001a100001187983 */ /* 0x001ee40000300800 */
[----:B------:R-:W3:Y:S01]  /*95890*/  LDL.LU R25, [R1+0x1a14] ;  /* 0x001a140001197983 */ /* 0x000ee20000300800 */
[----:B-1----:R-:W3:Y:S01]  /*958a0*/  LDL.LU R26, [R1+0x1a18] ;  /* 0x001a1800011a7983 */ /* 0x002ee20000300800 */
[----:B------:R-:W3:Y:S02]  /*958b0*/  LDL.LU R27, [R1+0x1a1c] ;  /* 0x001a1c00011b7983 */ /* 0x000ee40000300800 */
[----:B------:R-:W3:Y:S02]  /*958c0*/  LDL.64 R4, [R1+0x100] ;  /* 0x0001000001047983 */ /* 0x000ee40000100a00 */
[----:B------:R-:W-:Y:S01]  /*958d0*/  STL [R1+0x776c], R22 ;  /* 0x00776c1601007387 */ /* 0x000fe20000100800 */
[----:B------:R-:W-:Y:S04]  /*958e0*/  STL [R1+0x7768], R20 ;  /* 0x0077681401007387 */ /* 0x000fe80000100800 */
[----:B--2---:R-:W2:Y:S01]  /*958f0*/  LDL.64 R8, [R1+0xb0] ;  /* 0x0000b00001087983 */ /* 0x004ea20000100a00 */
[----:B------:R-:W-:-:S03]  /*95900*/  IMAD.MOV.U32 R29, RZ, RZ, R13 ;  /* 0x000000ffff1d7224 */ /* 0x000fc600078e000d */
[----:B--2---:R0:W-:Y:S01]  /*95910*/  STL.64 [R1+0x7770], R8 ;  /* 0x0077700801007387 */ /* 0x0041e20000100a00 */
        /* <DEDUP_REMOVED lines=8> */
[----:B--2---:R-:W-:Y:S01]  /*959a0*/  STL.64 [R1+0x7780], R10 ;  /* 0x0077800a01007387 */ /* 0x004fe20000100a00 */
[----:B------:R0:W-:Y:S03]  /*959b0*/  STL.64 [R1+0x7778], R8 ;  /* 0x0077780801007387 */ /* 0x0001e60000100a00 */
[----:B0-----:R-:W2:Y:S04]  /*959c0*/  LDL.64 R8, [R1+0xd0] ;  /* 0x0000d00001087983 */ /* 0x001ea80000100a00 */
[----:B--2---:R0:W-:Y:S04]  /*959d0*/  STL.64 [R1+0x7790], R8 ;  /* 0x0077900801007387 */ /* 0x0041e80000100a00 */
[----:B0-----:R-:W2:Y:S01]  /*959e0*/  LDL.64 R8, [R1+0xe0] ;  /* 0x0000e00001087983 */ /* 0x001ea20000100a00 */
[----:B---3--:R-:W-:Y:S03]  /*959f0*/  HMMA.16816.F32.BF16 R24, R16, R4, R24 ;  /* 0x000000041018723c */ /* 0x008fe60000041818 */
[----:B--2---:R0:W-:Y:S04]  /*95a00*/  STL.64 [R1+0x7798], R8 ;  /* 0x0077980801007387 */ /* 0x0041e80000100a00 */
[----:B0-----:R-:W2:Y:S01]  /*95a10*/  LDL.LU R8, [R1+0x1a00] ;  /* 0x001a000001087983 */ /* 0x001ea20000300800 */
[----:B------:R-:W2:Y:S02]  /*95a20*/  LDL.LU R9, [R1+0x1a04] ;  /* 0x001a040001097983 */ /* 0x000ea40000300800 */
[----:B------:R-:W2:Y:S02]  /*95a30*/  LDL.LU R10, [R1+0x1a08] ;  /* 0x001a0800010a7983 */ /* 0x000ea40000300800 */
[----:B------:R-:W2:Y:S01]  /*95a40*/  LDL.LU R11, [R1+0x1a0c] ;  /* 0x001a0c00010b7983 */ /* 0x000ea20000300800 */
[----:B------:R-:W3:Y:S01]  /*95a50*/  LDL.64 R20, [R1+0xc0] ;  /* 0x0000c00001147983 */ /* 0x000ee20000100a00 */
[----:B------:R-:W-:-:S03]  /*95a60*/  IMAD.MOV.U32 R3, RZ, RZ, R5 ;  /* 0x000000ffff037224 */ /* 0x000fc600078e0005 */
[----:B---3--:R0:W-:Y:S04]  /*95a70*/  STL.64 [R1+0x7788], R20 ;  /* 0x0077881401007387 */ /* 0x0081e80000100a00 */
[----:B0-----:R-:W3:Y:S01]  /*95a80*/  LDL.LU R20, [R1+0x19e0] ;  /* 0x0019e00001147983 */ /* 0x001ee20000300800 */
        /* <DEDUP_REMOVED lines=9> */
[----:B------:R0:W-:Y:S01]  /*95b20*/  STL.64 [R1+0x1740], R24 ;  /* 0x0017401801007387 */ /* 0x0001e20000100a00 */
[----:B------:R1:W-:Y:S03]  /*95b30*/  STL.64 [R1+0x1748], R26 ;  /* 0x0017481a01007387 */ /* 0x0003e60000100a00 */
[----:B0-----:R-:W2:Y:S01]  /*95b40*/  LDL.LU.64 R24, [R1+0x77b0] ;  /* 0x0077b00001187983 */ /* 0x001ea20000300a00 */
[----:B-1----:R-:W-:-:S02]  /*95b50*/  IMAD.MOV.U32 R26, RZ, RZ, R4 ;  /* 0x000000ffff1a7224 */ /* 0x002fc400078e0004 */
[----:B------:R-:W2:Y:S02]  /*95b60*/  LDL.LU.64 R6, [R1+0x77a8] ;  /* 0x0077a80001067983 */ /* 0x000ea40000300a00 */
        /* <DEDUP_REMOVED lines=9> */
[----:B0-----:R-:W2:Y:S01]  /*95c00*/  LDL.LU R4, [R1+0x19f0] ;  /* 0x0019f00001047983 */ /* 0x001ea20000300800 */
[----:B------:R-:W2:Y:S02]  /*95c10*/  LDL.LU R5, [R1+0x19f4] ;  /* 0x0019f40001057983 */ /* 0x000ea40000300800 */
[----:B------:R-:W2:Y:S02]  /*95c20*/  LDL.LU R6, [R1+0x19f8] ;  /* 0x0019f80001067983 */ /* 0x000ea40000300800 */
[----:B------:R-:W2:Y:S02]  /*95c30*/  LDL.LU R7, [R1+0x19fc] ;  /* 0x0019fc0001077983 */ /* 0x000ea40000300800 */
[C---:B--2---:R-:W-:Y:S11]  /*95c40*/  HMMA.16816.F32.BF16 R4, R16.reuse, R8, R4 ;  /* 0x000000081004723c */ /* 0x044ff60000041804 */
[----:B------:R-:W-:Y:S11]  /*95c50*/  @!UPT UIADD3 URZ, URZ, URZ, URZ ;  /* 0x0000003f3f3ff290 */ /* 0x000ff6000fffe03f */
[----:B------:R-:W-:Y:S01]  /*95c60*/  @!UPT UIADD3 URZ, URZ, URZ, URZ ;  /* 0x0000003f3f3ff290 */ /* 0x000fe2000fffe03f */
[----:B------:R0:W-:Y:S01]  /*95c70*/  STL.64 [R1+0x1780], R4 ;  /* 0x0017800401007387 */ /* 0x0001e20000100a00 */
[----:B------:R1:W-:Y:S02]  /*95c80*/  STL.64 [R1+0x1788], R6 ;  /* 0x0017880601007387 */ /* 0x0003e40000100a00 */
[----:B0-----:R-:W-:Y:S02]  /*95c90*/  IMAD.MOV.U32 R5, RZ, RZ, R8 ;  /* 0x000000ffff057224 */ /* 0x001fe400078e0008 */
[----:B------:R-:W-:Y:S02]  /*95ca0*/  IMAD.MOV.U32 R4, RZ, RZ, R9 ;  /* 0x000000ffff047224 */ /* 0x000fe400078e0009 */
[----:B------:R-:W3:Y:S02]  /*95cb0*/  LDL.LU.64 R8, [R1+0x7790] ;  /* 0x0077900001087983 */ /* 0x000ee40000300a00 */
[----:B---3--:R-:W-:Y:S01]  /*95cc0*/  HMMA.16816.F32.BF16 R20, R16, R8, R20 ;  /* 0x000000081014723c */ /* 0x008fe20000041814 */
[----:B-1----:R-:W-:-:S02]  /*95cd0*/  IMAD.MOV.U32 R7, RZ, RZ, R8 ;  /* 0x000000ffff077224 */ /* 0x002fc400078e0008 */
[----:B------:R-:W-:Y:S11]  /*95ce0*/  IMAD.MOV.U32 R6, RZ, RZ, R9 ;  /* 0x000000ffff067224 */ /* 0x000ff600078e0009 */
[----:B------:R-:W-:Y:S09]  /*95cf0*/  @!UPT UIADD3 URZ, URZ, URZ, URZ ;  /* 0x0000003f3f3ff290 */ /* 0x000ff2000fffe03f */
[----:B------:R0:W-:Y:S01]  /*95d00*/  STL.64 [R1+0x17a0], R20 ;  /* 0x0017a01401007387 */ /* 0x0001e20000100a00 */
[----:B------:R-:W-:Y:S03]  /*95d10*/  STL.64 [R1+0x17a8], R22 ;  /* 0x0017a81601007387 */ /* 0x000fe60000100a00 */
[----:B0-----:R-:W2:Y:S01]  /*95d20*/  LDL.LU.64 R20, [R1+0x7788] ;  /* 0x0077880001147983 */ /* 0x001ea20000300a00 */
[----:B------:R-:W2:Y:S02]  /*95d30*/  LDL.LU.64 R10, [R1+0x7780] ;  /* 0x00778000010a7983 */ /* 0x000ea40000300a00 */
[----:B------:R-:W2:Y:S02]  /*95d40*/  LDL.LU.64 R8, [R1+0x7778] ;  /* 0x0077780001087983 */ /* 0x000ea40000300a00 */
[----:B------:R-:W-:Y:S01]  /*95d50*/  STL.64 [R1+0x7710], R6 ;  /* 0x0077100601007387 */ /* 0x000fe20000100a00 */
        /* <DEDUP_REMOVED lines=15> */
[----:B0-----:R-:W4:Y:S01]  /*95e50*/  LDL.LU.64 R8, [R1+0x7770] ;  /* 0x0077700001087983 */ /* 0x001f220000300a00 */
[----:B------:R-:W-:Y:S02]  /*95e60*/  IMAD.MOV.U32 R28, RZ, RZ, R20 ;  /* 0x000000ffff1c7224 */ /* 0x000fe400078e0014 */
[----:B------:R-:W3:Y:S02]  /*95e70*/  LDL.LU R22, [R1+0x776c] ;  /* 0x00776c0001167983 */ /* 0x000ee40000300800 */
[----:B------:R-:W2:Y:S02]  /*95e80*/  LDL.LU R20, [R1+0x7768] ;  /* 0x0077680001147983 */ /* 0x000ea40000300800 */
[----:B------:R-:W-:Y:S01]  /*95e90*/  IMAD.MOV.U32 R23, RZ, RZ, R21 ;  /* 0x000000ffff177224 */ /* 0x000fe200078e0015 */
        /* <DEDUP_REMOVED lines=8> */
[----:B------:R-:W2:Y:S02]  /*95f20*/  LDL.LU.64 R10, [R1+0x7750] ;  /* 0x00775000010a7983 */ /* 0x000ea40000300a00 */
        /* <DEDUP_REMOVED lines=10> */
[----:B------:R0:W-:Y:S02]  /*95fd0*/  STL.64 [R1+0x75d0], R8 ;  /* 0x0075d00801007387 */ /* 0x0001e40000100a00 */
        /* <DEDUP_REMOVED lines=13> */
[----:B0-----:R-:W4:Y:S01]  /*960b0*/  LDL.64 R16, [R1+0x180] ;  /* 0x0001800001107983 */ /* 0x001f220000100a00 */
[C---:B--2---:R-:W-:Y:S08]  /*960c0*/  HMMA.16816.F32.BF16 R8, R12.reuse, R24, R8 ;  /* 0x000000180c08723c */ /* 0x044ff00000041808 */
[----:B----4-:R-:W-:Y:S01]  /*960d0*/  HMMA.16816.F32.BF16 R4, R12, R16, R4 ;  /* 0x000000100c04723c */ /* 0x010fe20000041804 */
[----:B------:R-:W-:-:S02]  /*960e0*/  IMAD.MOV.U32 R2, RZ, RZ, R16 ;  /* 0x000000ffff027224 */ /* 0x000fc400078e0010 */
[----:B------:R-:W-:Y:S11]  /*960f0*/  IMAD.MOV.U32 R0, RZ, RZ, R17 ;  /* 0x000000ffff007224 */ /* 0x000ff600078e0011 */
[----:B------:R-:W-:Y:S09]  /*96100*/  @!UPT UIADD3 URZ, URZ, URZ, URZ ;  /* 0x0000003f3f3ff290 */ /* 0x000ff2000fffe03f */
[----:B------:R-:W-:Y:S01]  /*96110*/  STL.64 [R1+0x1930], R4 ;  /* 0x0019300401007387 */ /* 0x000fe20000100a00 */
[----:B------:R0:W-:Y:S03]  /*96120*/  STL.64 [R1+0x1938], R6 ;  /* 0x0019380601007387 */ /* 0x0001e60000100a00 */
[----:B0-----:R-:W2:Y:S01]  /*96130*/  LDL.LU.64 R6, [R1+0x7710] ;  /* 0x0077100001067983 */ /* 0x001ea20000300a00 */
[----:B------:R-:W3:Y:S02]  /*96140*/  LDL.LU.64 R4, [R1+0x7708] ;  /* 0x0077080001047983 */ /* 0x000ee40000300a00 */
[----:B------:R-:W4:Y:S02]  /*96150*/  LDL.LU R16, [R1+0xd90] ;  /* 0x000d900001107983 */ /* 0x000f240000300800 */
[----:B------:R0:W-:Y:S01]  /*96160*/  STL.64 [R1+0x1910], R8 ;  /* 0x0019100801007387 */ /* 0x0001e20000100a00 */
[----:B------:R-:W-:Y:S01]  /*96170*/  STL.64 [R1+0x1918], R10 ;  /* 0x0019180a01007387 */ /* 0x000fe20000100a00 */
[----:B------:R-:W4:Y:S02]  /*96180*/  LDL.LU R17, [R1+0xd94] ;  /* 0x000d940001117983 */ /* 0x000f240000300800 */
[----:B------:R-:W2:Y:S02]  /*96190*/  LDL.LU R18, [R1+0xd98] ;  /* 0x000d980001127983 */ /* 0x000ea40000300800 */
[----:B------:R-:W2:Y:S02]  /*961a0*/  LDL.LU R19, [R1+0xd9c] ;  /* 0x000d9c0001137983 */ /* 0x000ea40000300800 */
[----:B0-----:R-:W-:-:S02]  /*961b0*/  IMAD.MOV.U32 R8, RZ, RZ, R21 ;  /* 0x000000ffff087224 */ /* 0x001fc400078e0015 */
[----:B------:R-:W-:Y:S01]  /*961c0*/  IMAD.MOV.U32 R9, RZ, RZ, R27 ;  /* 0x000000ffff097224 */ /* 0x000fe200078e001b */
[----:B--2---:R-:W-:Y:S01]  /*961d0*/  STL.64 [R1+0x75e8], R18 ;  /* 0x0075e81201007387 */ /* 0x004fe20000100a00 */
[----:B----4-:R-:W-:Y:S02]  /*961e0*/  STL.64 [R1+0x75e0], R16 ;  /* 0x0075e01001007387 */ /* 0x010fe40000100a00 */
[----:B------:R-:W2:Y:S02]  /*961f0*/  LDL.LU R21, [R1+0x7700] ;  /* 0x0077000001157983 */ /* 0x000ea40000300800 */
[----:B------:R-:W4:Y:S01]  /*96200*/  LDL.LU R27, [R1+0x76fc] ;  /* 0x0076fc00011b7983 */ /* 0x000f220000300800 */
[----:B------:R0:W-:Y:S02]  /*96210*/  STL.64 [R1+0x75f0], R8 ;  /* 0x0075f00801007387 */ /* 0x0001e40000100a00 */
[----:B0-----:R-:W-:Y:S02]  /*96220*/  IMAD.MOV.U32 R8, RZ, RZ, R28 ;  /* 0x000000ffff087224 */ /* 0x001fe400078e001c */
[----:B------:R-:W-:Y:S01]  /*96230*/  IMAD.MOV.U32 R9, RZ, RZ, R23 ;  /* 0x000000ffff097224 */ /* 0x000fe200078e0017 */
[----:B------:R-:W2:Y:S01]  /*96240*/  LDL.LU R28, [R1+0x76f8] ;  /* 0x0076f800011c7983 */ /* 0x000ea20000300800 */
[----:B------:R-:W2:Y:S03]  /*96250*/  LDL.LU R23, [R1+0x76f4] ;  /* 0x0076f40001177983 */ /* 0x000ea60000300800 */
[----:B------:R0:W-:Y:S01]  /*96260*/  STL.64 [R1+0x7608], R8 ;  /* 0x0076080801007387 */ /* 0x0001e20000100a00 */
[----:B------:R-:W2:Y:S02]  /*96270*/  LDL.LU R16, [R1+0xda0] ;  /* 0x000da00001107983 */ /* 0x000ea40000300800 */
[----:B------:R-:W2:Y:S02]  /*96280*/  LDL.LU R17, [R1+0xda4] ;  /* 0x000da40001117983 */ /* 0x000ea40000300800 */
[----:B------:R-:W2:Y:S01]  /*96290*/  LDL.LU R18, [R1+0xda8] ;  /* 0x000da80001127983 */ /* 0x000ea20000300800 */
[----:B------:R-:W2:Y:S01]  /*962a0*/  LDL.LU R19, [R1+0xdac] ;  /* 0x000dac0001137983 */ /* 0x000ea20000300800 */
[----:B0-----:R-:W-:-:S02]  /*962b0*/  IMAD.MOV.U32 R8, RZ, RZ, R7 ;  /* 0x000000ffff087224 */ /* 0x001fc400078e0007 */
[----:B------:R-:W-:-:S05]  /*962c0*/  IMAD.MOV.U32 R9, RZ, RZ, R6 ;  /* 0x000000ffff097224 */ /* 0x000fca00078e0006 */
[----:B------:R3:W-:Y:S02]  /*962d0*/  STL.64 [R1+0x7620], R8 ;  /* 0x0076200801007387 */ /* 0x0007e40000100a00 */
[----:B---3--:R-:W-:Y:S02]  /*962e0*/  IMAD.MOV.U32 R8, RZ, RZ, R5 ;  /* 0x000000ffff087224 */ /* 0x008fe400078e0005 */
        /* <DEDUP_REMOVED lines=30> */
[----:B0-----:R-:W-:Y:S02]  /*964d0*/  IMAD.MOV.U32 R4, RZ, RZ, R21 ;  /* 0x000000ffff047224 */ /* 0x001fe400078e0015 */
        /* <DEDUP_REMOVED lines=8> */
[----:B----4-:R-:W-:-:S05]  /*96560*/  IMAD.MOV.U32 R5, RZ, RZ, R27 ;  /* 0x000000ffff057224 */ /* 0x010fca00078e001b */
[----:B------:R-:W-:Y:S04]  /*96570*/  STL.64 [R1+0x76a8], R4 ;  /* 0x0076a80401007387 */ /* 0x000fe80000100a00 */
[----:B--2---:R-:W-:Y:S01]  /*96580*/  STL.64 [R1+0x7688], R10 ;  /* 0x0076880a01007387 */ /* 0x004fe20000100a00 */
[----:B------:R0:W-:Y:S03]  /*96590*/  STL.64 [R1+0x7680], R8 ;  /* 0x0076800801007387 */ /* 0x0001e60000100a00 */
[----:B0-----:R-:W2:Y:S01]  /*965a0*/  LDL.LU R8, [R1+0x1880] ;  /* 0x0018800001087983 */ /* 0x001ea20000300800 */
[----:B------:R-:W2:Y:S02]  /*965b0*/  LDL.LU R9, [R1+0x1884] ;  /* 0x0018840001097983 */ /* 0x000ea40000300800 */
[----:B------:R-:W4:Y:S02]  /*965c0*/  LDL.LU R10, [R1+0x1888] ;  /* 0x00188800010a7983 */ /* 0x000f240000300800 */
[----:B------:R-:W4:Y:S02]  /*965d0*/  LDL.LU R11, [R1+0x188c] ;  /* 0x00188c00010b7983 */ /* 0x000f240000300800 */
[----:B------:R-:W-:-:S02]  /*965e0*/  IMAD.MOV.U32 R4, RZ, RZ, R26 ;  /* 0x000000ffff047224 */ /* 0x000fc400078e001a */
[----:B------:R-:W-:-:S05]  /*965f0*/  IMAD.MOV.U32 R5, RZ, RZ, R23 ;  /* 0x000000ffff057224 */ /* 0x000fca00078e0017 */
[----:B------:R-:W-:Y:S04]  /*96600*/  STL.64 [R1+0x76c0], R4 ;  /* 0x0076c00401007387 */ /* 0x000fe80000100a00 */
[----:B----4-:R-:W-:Y:S01]  /*96610*/  STL.64 [R1+0x76a0], R10 ;  /* 0x0076a00a01007387 */ /* 0x010fe20000100a00 */
[----:B--2---:R0:W-:Y:S03]  /*96620*/  STL.64 [R1+0x7698], R8 ;  /* 0x0076980801007387 */ /* 0x0041e60000100a00 */
[----:B0-----:R-:W2:Y:S01]  /*96630*/  LDL.LU R8, [R1+0x18a0] ;  /* 0x0018a00001087983 */ /* 0x001ea20000300800 */
[----:B------:R-:W2:Y:S02]  /*96640*/  LDL.LU R9, [R1+0x18a4] ;  /* 0x0018a40001097983 */ /* 0x000ea40000300800 */
[----:B------:R-:W4:Y:S02]  /*96650*/  LDL.LU R10, [R1+0x18a8] ;  /* 0x0018a800010a7983 */ /* 0x000f240000300800 */
[----:B------:R-:W4:Y:S02]  /*96660*/  LDL.LU R11, [R1+0x18ac] ;  /* 0x0018ac00010b7983 */ /* 0x000f240000300800 */
[----:B------:R-:W-:-:S02]  /*96670*/  IMAD.MOV.U32 R4, RZ, RZ, R22 ;  /* 0x000000ffff047224 */ /* 0x000fc400078e0016 */
[----:B------:R-:W-:-:S05]  /*96680*/  IMAD.MOV.U32 R5, RZ, RZ, R3 ;  /* 0x000000ffff057224 */ /* 0x000fca00078e0003 */
[----:B------:R0:W-:Y:S04]  /*96690*/  STL.64 [R1+0x76d8], R4 ;  /* 0x0076d80401007387 */ /* 0x0001e80000100a00 */
[----:B0-----:R-:W3:Y:S01]  /*966a0*/  LDL.LU R4, [R1+0x1900] ;  /* 0x0019000001047983 */ /* 0x001ee20000300800 */
[----:B------:R-:W3:Y:S02]  /*966b0*/  LDL.LU R5, [R1+0x1904] ;  /* 0x0019040001057983 */ /* 0x000ee40000300800 */
[----:B------:R-:W3:Y:S02]  /*966c0*/  LDL.LU R6, [R1+0x1908] ;  /* 0x0019080001067983 */ /* 0x000ee40000300800 */
[----:B------:R-:W3:Y:S01]  /*966d0*/  LDL.LU R7, [R1+0x190c] ;  /* 0x00190c0001077983 */ /* 0x000ee20000300800 */
        /* <DEDUP_REMOVED lines=23> */
[----:B------:R-:W3:Y:S02]  /*96850*/  LDL.LU R18, [R1+0xdd8] ;  /* 0x000dd80001127983 */ /* 0x000ee40000300800 */
[----:B------:R-:W3:Y:S01]  /*96860*/  LDL.LU R19, [R1+0xddc] ;  /* 0x000ddc0001137983 */ /* 0x000ee20000300800 */
[----:B------:R0:W-:Y:S02]  /*96870*/  STL.64 [R1+0x7590], R24 ;  /* 0x0075901801007387 */ /* 0x0001e40000100a00 */
[----:B0-----:R-:W-:-:S02]  /*96880*/  IMAD.MOV.U32 R24, RZ, RZ, R2 ;  /* 0x000000ffff187224 */ /* 0x001fc400078e0002 */
[----:B------:R-:W-:-:S05]  /*96890*/  IMAD.MOV.U32 R25, RZ, RZ, R0 ;  /* 0x000000ffff197224 */ /* 0x000fca00078e0000 */
[----:B------:R0:W-:Y:S04]  /*968a0*/  STL.64 [R1+0x75a8], R24 ;  /* 0x0075a81801007387 */ /* 0x0001e80000100a00 */
[----:B0-----:R-:W4:Y:S01]  /*968b0*/  LDL.LU R24, [R1+0xd80] ;  /* 0x000d800001187983 */ /* 0x001f220000300800 */
[----:B------:R-:W4:Y:S02]  /*968c0*/  LDL.LU R25, [R1+0xd84] ;  /* 0x000d840001197983 */ /* 0x000f240000300800 */
[----:B------:R-:W4:Y:S02]  /*968d0*/  LDL.LU R26, [R1+0xd88] ;  /* 0x000d8800011a7983 */ /* 0x000f240000300800 */
[----:B------:R-:W4:Y:S01]  /*968e0*/  LDL.LU R27, [R1+0xd8c] ;  /* 0x000d8c00011b7983 */ /* 0x000f220000300800 */
        /* <DEDUP_REMOVED lines=56> */
[----:B0-----:R-:W3:Y:S01]  /*96c70*/  LDL.LU.64 R8, [R1+0x7638] ;  /* 0x0076380001087983 */ /* 0x001ee20000300a00 */
[----:B------:R-:W-:Y:S02]  /*96c80*/  STL.64 [R1+0x74d8], R6 ;  /* 0x0074d80601007387 */ /* 0x000fe40000100a00 */
[----:B------:R0:W-:Y:S02]  /*96c90*/  STL.64 [R1+0x74d0], R4 ;  /* 0x0074d00401007387 */ /* 0x0001e40000100a00 */
        /* <DEDUP_REMOVED lines=35> */
[----:B------:R-:W4:Y:S11]  /*96ed0*/  LDL.LU.64 R16, [R1+0x75c0] ;  /* 0x0075c00001107983 */ /* 0x000f360000300a00 */
        /* <DEDUP_REMOVED lines=9> */
[----:B---3--:R-:W-:-:S02]  /*96f70*/  IMAD.MOV.U32 R10, RZ, RZ, R19 ;  /* 0x000000ffff0a7224 */ /* 0x008fc400078e0013 */
[----:B------:R-:W-:Y:S02]  /*96f80*/  IMAD.MOV.U32 R11, RZ, RZ, R18 ;  /* 0x000000ffff0b7224 */ /* 0x000fe400078e0012 */
[C---:B----4-:R-:W-:Y:S01]  /*96f90*/  HMMA.16816.F32.BF16 R16, R12.reuse, R16, R24 ;  /* 0x000000100c10723c */ /* 0x050fe20000041818 */
[----:B------:R-:W3:Y:S11]  /*96fa0*/  LDL.LU.64 R24, [R1+0x75a8] ;  /* 0x0075a80001187983 */ /* 0x000ef60000300a00 */
[----:B------:R-:W-:Y:S11]  /*96fb0*/  @!UPT UIADD3 URZ, URZ, URZ, URZ ;  /* 0x0000003f3f3ff290 */ /* 0x000ff6000fffe03f */
[----:B------:R0:W-:Y:S01]  /*96fc0*/  STL.64 [R1+0x1810], R16 ;  /* 0x0018101001007387 */ /* 0x0001e20000100a00 */
[----:B------:R-:W-:Y:S03]  /*96fd0*/  STL [R1+0x1818], R18 ;  /* 0x0018181201007387 */ /* 0x000fe60000100800 */
[----:B0-----:R-:W4:Y:S01]  /*96fe0*/  LDL.LU.64 R16, [R1+0x75a0] ;  /* 0x0075a00001107983 */ /* 0x001f220000300a00 */
[C---:B---3--:R-:W-:Y:S03]  /*96ff0*/  HMMA.16816.F32.BF16 R24, R12.reuse, R24, R20 ;  /* 0x000000180c18723c */ /* 0x048fe60000041814 */
[----:B------:R-:W3:Y:S11]  /*97000*/  LDL.LU.64 R20, [R1+0x7598] ;  /* 0x0075980001147983 */ /* 0x000ef60000300a00 */
[----:B------:R-:W-:Y:S09]  /*97010*/  @!UPT UIADD3 URZ, URZ, URZ, URZ ;  /* 0x0000003f3f3ff290 */ /* 0x000ff2000fffe03f */
        /* <DEDUP_REMOVED lines=8> */
[----:B-1----:R-:W2:Y:S01]  /*970a0*/  LDL.LU.64 R26, [R1+0x7588] ;  /* 0x00758800011a7983 */ /* 0x002ea20000300a00 */
[----:B---3--:R-:W-:Y:S01]  /*970b0*/  HMMA.16816.F32.BF16 R4, R12, R20, R4 ;  /* 0x000000140c04723c */ /* 0x008fe20000041804 */
[----:B0-----:R-:W-:Y:S02]  /*970c0*/  IMAD.MOV.U32 R11, RZ, RZ, R24 ;  /* 0x000000ffff0b7224 */ /* 0x001fe400078e0018 */
[----:B------:R-:W-:Y:S02]  /*970d0*/  IMAD.MOV.U32 R10, RZ, RZ, R25 ;  /* 0x000000ffff0a7224 */ /* 0x000fe400078e0019 */
[----:B----4-:R-:W-:Y:S02]  /*970e0*/  IMAD.MOV.U32 R24, RZ, RZ, R17 ;  /* 0x000000ffff187224 */ /* 0x010fe400078e0011 */
[----:B------:R-:W-:Y:S01]  /*970f0*/  IMAD.MOV.U32 R25, RZ, RZ, R16 ;  /* 0x000000ffff197224 */ /* 0x000fe200078e0010 */
[----:B------:R-:W-:Y:S11]  /*97100*/  STL.64 [R1+0x74e0], R10 ;  /* 0x0074e00a01007387 */ /* 0x000ff60000100a00 */
[----:B------:R-:W-:Y:S04]  /*97110*/  @!UPT UIADD3 URZ, URZ, URZ, URZ ;  /* 0x0000003f3f3ff290 */ /* 0x000fe8000fffe03f */
[----:B------:R-:W-:Y:S01]  /*97120*/  STL.64 [R1+0x17e0], R4 ;  /* 0x0017e00401007387 */ /* 0x000fe20000100a00 */
[----:B------:R-:W-:Y:S02]  /*97130*/  STL [R1+0x17ec], R7 ;  /* 0x0017ec0701007387 */ /* 0x000fe40000100800 */
[----:B------:R-:W3:Y:S02]  /*97140*/  LDL.LU R17, [R1+0x7584] ;  /* 0x0075840001117983 */ /* 0x000ee40000300800 */
[----:B------:R-:W4:Y:S01]  /*97150*/  LDL.LU R16, [R1+0x7580] ;  /* 0x0075800001107983 */ /* 0x000f220000300800 */
[----:B--2---:R-:W-:Y:S01]  /*97160*/  STL.64 [R1+0x74f0], R26 ;  /* 0x0074f01a01007387 */ /* 0x004fe20000100a00 */
[----:B------:R0:W-:Y:S03]  /*97170*/  STL.64 [R1+0x74e8], R24 ;  /* 0x0074e81801007387 */ /* 0x0001e60000100a00 */
[----:B0-----:R-:W2:Y:S04]  /*97180*/  LDL.LU.64 R24, [R1+0x110] ;  /* 0x0001100001187983 */ /* 0x001ea80000300a00 */
[----:B--2---:R0:W-:Y:S01]  /*97190*/  STL.64 [R1+0x7518], R24 ;  /* 0x0075181801007387 */ /* 0x0041e20000100a00 */
[----:B------:R-:W2:Y:S02]  /*971a0*/  LDL.LU R12, [R1+0xc60] ;  /* 0x000c6000010c7983 */ /* 0x000ea40000300800 */
[----:B------:R-:W2:Y:S02]  /*971b0*/  LDL.LU R13, [R1+0xc64] ;  /* 0x000c6400010d7983 */ /* 0x000ea40000300800 */
[----:B------:R-:W2:Y:S01]  /*971c0*/  LDL.LU R14, [R1+0xc68] ;  /* 0x000c6800010e7983 */ /* 0x000ea20000300800 */
[----:B------:R-:W2:Y:S04]  /*971d0*/  LDL.LU R15, [R1+0xc6c] ;  /* 0x000c6c00010f7983 */ /* 0x000ea80000300800 */
[----:B0-----:R-:W2:Y:S04]  /*971e0*/  LDL.LU.64 R24, [R1+0x120] ;  /* 0x0001200001187983 */ /* 0x001ea80000300a00 */
[----:B--2---:R0:W-:Y:S04]  /*971f0*/  STL.64 [R1+0x7530], R24 ;  /* 0x0075301801007387 */ /* 0x0041e80000100a00 */
[----:B0-----:R-:W2:Y:S04]  /*97200*/  LDL.LU.64 R24, [R1+0x130] ;  /* 0x0001300001187983 */ /* 0x001ea80000300a00 */
[----:B--2---:R0:W-:Y:S04]  /*97210*/  STL.64 [R1+0x7538], R24 ;  /* 0x0075381801007387 */ /* 0x0041e80000100a00 */
[----:B0-----:R-:W2:Y:S01]  /*97220*/  LDL.LU.64 R24, [R1+0x140] ;  /* 0x0001400001187983 */ /* 0x001ea20000300a00 */
[----:B----4-:R-:W-:-:S03]  /*97230*/  IMAD.MOV.U32 R10, RZ, RZ, R16 ;  /* 0x000000ffff0a7224 */ /* 0x010fc600078e0010 */
[----:B--2---:R-:W-:Y:S01]  /*97240*/  STL.64 [R1+0x7550], R24 ;  /* 0x0075501801007387 */ /* 0x004fe20000100a00 */
[----:B------:R0:W-:Y:S02]  /*97250*/  STL.64 [R1+0x7500], R14 ;  /* 0x0075000e01007387 */ /* 0x0001e40000100a00 */
[----:B------:R1:W-:Y:S01]  /*97260*/  STL.64 [R1+0x74f8], R12 ;  /* 0x0074f80c01007387 */ /* 0x0003e20000100a00 */
[----:B0-----:R-:W2:Y:S04]  /*97270*/  LDL.64 R14, [R1+0x488] ;  /* 0x00048800010e7983 */ /* 0x001ea80000100a00 */
[----:B-1----:R-:W2:Y:S01]  /*97280*/  LDL.64 R12, [R1+0x480] ;  /* 0x00048000010c7983 */ /* 0x002ea20000100a00 */
[----:B------:R-:W4:Y:S02]  /*97290*/  LDL.LU R8, [R1+0xc80] ;  /* 0x000c800001087983 */ /* 0x000f240000300800 */
[----:B------:R-:W4:Y:S02]  /*972a0*/  LDL.LU R9, [R1+0xc84] ;  /* 0x000c840001097983 */ /* 0x000f240000300800 */
[----:B---3--:R-:W-:Y:S01]  /*972b0*/  IMAD.MOV.U32 R11, RZ, RZ, R17 ;  /* 0x000000ffff0b7224 */ /* 0x008fe200078e0011 */
[----:B------:R-:W3:Y:S01]  /*972c0*/  LDL.LU R16, [R1+0x757c] ;  /* 0x00757c0001107983 */ /* 0x000ee20000300800 */
[----:B------:R-:W2:Y:S02]  /*972d0*/  LDL.LU R17, [R1+0x7578] ;  /* 0x0075780001117983 */ /* 0x000ea40000300800 */
[----:B------:R-:W2:Y:S01]  /*972e0*/  LDL.LU.64 R24, [R1+0x150] ;  /* 0x0001500001187983 */ /* 0x000ea20000300a00 */
[----:B------:R-:W-:Y:S04]  /*972f0*/  STL.64 [R1+0x7510], R10 ;  /* 0x0075100a01007387 */ /* 0x000fe80000100a00 */
[----:B----4-:R0:W-:Y:S04]  /*97300*/  STL.64 [R1+0x7508], R8 ;  /* 0x0075080801007387 */ /* 0x0101e80000100a00 */
        /* <DEDUP_REMOVED lines=8> */
[----:B------:R-:W-:-:S02]  /*97390*/  IMAD.MOV.U32 R10, RZ, RZ, R17 ;  /* 0x000000ffff0a7224 */ /* 0x000fc400078e0011 */
        /* <DEDUP_REMOVED lines=16> */
[----:B------:R-:W3:Y:S02]  /*974a0*/  LDL.LU R17, [R1+0x7568] ;  /* 0x0075680001117983 */ /* 0x000ee40000300800 */
[----:B------:R-:W4:Y:S02]  /*974b0*/  LDL.LU.64 R4, [R1+0x100] ;  /* 0x0001000001047983 */ /* 0x000f240000300a00 */
[----:B------:R0:W-:Y:S02]  /*974c0*/  STL [R1+0x7438], R20 ;  /* 0x0074381401007387 */ /* 0x0001e40000100800 */
[----:B------:R-:W-:Y:S01]  /*974d0*/  IMAD.MOV.U32 R18, RZ, RZ, R6 ;  /* 0x000000ffff127224 */ /* 0x000fe200078e0006 */
[----:B------:R1:W-:Y:S04]  /*974e0*/  STL [R1+0x7434], R21 ;  /* 0x0074341501007387 */ /* 0x0003e80000100800 */
[----:B0-----:R-:W4:Y:S01]  /*974f0*/  LDL.LU R20, [R1+0xcf0] ;  /* 0x000cf00001147983 */ /* 0x001f220000300800 */
[----:B-1----:R-:W4:Y:S02]  /*97500*/  LDL.LU R21, [R1+0xcf4] ;  /* 0x000cf40001157983 */ /* 0x002f240000300800 */
[----:B------:R-:W4:Y:S01]  /*97510*/  LDL.LU R22, [R1+0xcf8] ;  /* 0x000cf80001167983 */ /* 0x000f220000300800 */
[----:B------:R-:W4:Y:S04]  /*97520*/  LDL.LU R23, [R1+0xcfc] ;  /* 0x000cfc0001177983 */ /* 0x000f280000300800 */
[----:B------:R-:W-:Y:S01]  /*97530*/  STL [R1+0x6308], R18 ;  /* 0x0063081201007387 */ /* 0x000fe20000100800 */
[----:B------:R-:W-:-:S02]  /*97540*/  IMAD.MOV.U32 R2, RZ, RZ, R24 ;  /* 0x000000ffff027224 */ /* 0x000fc400078e0018 */
[----:B------:R-:W-:Y:S01]  /*97550*/  IMAD.MOV.U32 R3, RZ, RZ, R25 ;  /* 0x000000ffff037224 */ /* 0x000fe200078e0019 */
[C---:B--2---:R-:W-:Y:S01]  /*97560*/  HMMA.16816.F32.BF16 R8, R12.reuse, R24, R8 ;  /* 0x000000180c08723c */ /* 0x044fe20000041808 */
[----:B---3--:R0:W-:Y:S01]  /*97570*/  STL.64 [R1+0x6300], R16 ;  /* 0x0063001001007387 */ /* 0x0081e20000100a00 */
[----:B------:R1:W-:Y:S03]  /*97580*/  STL [R1+0x64d8], R19 ;  /* 0x0064d81301007387 */ /* 0x0003e60000100800 */
[----:B0-----:R-:W2:Y:S01]  /*97590*/  LDL.LU.64 R16, [R1+0xe0] ;  /* 0x0000e00001107983 */ /* 0x001ea20000300a00 */
[----:B-1----:R-:W3:Y:S11]  /*975a0*/  LDL.64 R18, [R1+0xe8] ;  /* 0x0000e80001127983 */ /* 0x002ef60000100a00 */
[----:B------:R-:W-:Y:S06]  /*975b0*/  @!UPT UIADD3 URZ, URZ, URZ, URZ ;  /* 0x0000003f3f3ff290 */ /* 0x000fec000fffe03f */
[----:B------:R-:W-:Y:S01]  /*975c0*/  STL.64 [R1+0x17d0], R8 ;  /* 0x0017d00801007387 */ /* 0x000fe20000100a00 */
[----:B------:R0:W-:Y:S03]  /*975d0*/  STL.64 [R1+0x17d8], R10 ;  /* 0x0017d80a01007387 */ /* 0x0001e60000100a00 */
[----:B0-----:R-:W2:Y:S01]  /*975e0*/  LDL.LU.64 R10, [R1+0x7560] ;  /* 0x00756000010a7983 */ /* 0x001ea20000300a00 */
[----:B------:R-:W2:Y:S02]  /*975f0*/  LDL.LU.64 R8, [R1+0x7558] ;  /* 0x0075580001087983 */ /* 0x000ea40000300a00 */
[----:B------:R-:W2:Y:S02]  /*97600*/  LDL.LU.64 R24, [R1+0x7550] ;  /* 0x0075500001187983 */ /* 0x000ea40000300a00 */
[----:B------:R-:W-:Y:S01]  /*97610*/  STL [R1+0x7440], R3 ;  /* 0x0074400301007387 */ /* 0x000fe20000100800 */
[----:B------:R-:W-:Y:S01]  /*97620*/  STL [R1+0x743c], R2 ;  /* 0x00743c0201007387 */ /* 0x000fe20000100800 */
        /* <DEDUP_REMOVED lines=8> */
[----:B------:R-:W4:Y:S02]  /*976b0*/  LDL.LU.64 R24, [R1+0x7538] ;  /* 0x0075380001187983 */ /* 0x000f240000300a00 */
[----:B------:R-:W-:Y:S01]  /*976c0*/  STL [R1+0x7444], R28 ;  /* 0x0074441c01007387 */ /* 0x000fe20000100800 */
[C---:B----4-:R-:W-:Y:S01]  /*976d0*/  HMMA.16816.F32.BF16 R20, R12.reuse, R24, R20 ;  /* 0x000000180c14723c */ /* 0x050fe20000041814 */
[----:B------:R-:W-:Y:S11]  /*976e0*/  IMAD.MOV.U32 R0, RZ, RZ, R25 ;  /* 0x000000ffff007224 */ /* 0x000ff600078e0019 */
[----:B------:R-:W-:Y:S11]  /*976f0*/  @!UPT UIADD3 URZ, URZ, URZ, URZ ;  /* 0x0000003f3f3ff290 */ /* 0x000ff6000fffe03f */
[----:B------:R-:W-:Y:S01]  /*97700*/  STL.64 [R1+0x17b0], R20 ;  /* 0x0017b01401007387 */ /* 0x000fe20000100a00 */
[----:B------:R0:W-:Y:S02]  /*97710*/  STL.64 [R1+0x17b8], R22 ;  /* 0x0017b81601007387 */ /* 0x0001e40000100a00 */
[----:B0-----:R-:W-:Y:S02]  /*97720*/  IMAD.MOV.U32 R23, RZ, RZ, R24 ;  /* 0x000000ffff177224 */ /* 0x001fe400078e0018 */
        /* <DEDUP_REMOVED lines=21> */
[----:B------:R-:W4:Y:S01]  /*97880*/  LDL.LU.64 R14, [R1+0x7500] ;  /* 0x00750000010e7983 */ /* 0x000f220000300a00 */
[----:B------:R-:W-:Y:S02]  /*97890*/  IMAD.MOV.U32 R20, RZ, RZ, R25 ;  /* 0x000000ffff147224 */ /* 0x000fe400078e0019 */
[----:B------:R-:W4:Y:S02]  /*978a0*/  LDL.LU.64 R12, [R1+0x74f8] ;  /* 0x0074f800010c7983 */ /* 0x000f240000300a00 */
[----:B------:R-:W-:Y:S01]  /*978b0*/  IMAD.MOV.U32 R2, RZ, RZ, R24 ;  /* 0x000000ffff027224 */ /* 0x000fe200078e0018 */
[----:B------:R-:W3:Y:S01]  /*978c0*/  LDL.LU.64 R26, [R1+0x74f0] ;  /* 0x0074f000011a7983 */ /* 0x000ee20000300a00 */
[----:B------:R-:W3:Y:S02]  /*978d0*/  LDL.LU.64 R24, [R1+0x74e8] ;  /* 0x0074e80001187983 */ /* 0x000ee40000300a00 */
[----:B------:R0:W-:Y:S02]  /*978e0*/  STL.64 [R1+0x7450], R22 ;  /* 0x0074501601007387 */ /* 0x0001e40000100a00 */
[----:B------:R1:W-:Y:S02]  /*978f0*/  STL.64 [R1+0x7448], R20 ;  /* 0x0074481401007387 */ /* 0x0003e40000100a00 */
[----:B0-----:R-:W-:-:S02]  /*97900*/  IMAD.MOV.U32 R22, RZ, RZ, R6 ;  /* 0x000000ffff167224 */ /* 0x001fc400078e0006 */
[----:B-1----:R-:W-:Y:S02]  /*97910*/  IMAD.MOV.U32 R20, RZ, RZ, R28 ;  /* 0x000000ffff147224 */ /* 0x002fe400078e001c */
[----:B------:R-:W-:Y:S02]  /*97920*/  IMAD.MOV.U32 R21, RZ, RZ, R7 ;  /* 0x000000ffff157224 */ /* 0x000fe400078e0007 */
[----:B------:R-:W-:Y:S02]  /*97930*/  IMAD.MOV.U32 R23, RZ, RZ, R3 ;  /* 0x000000ffff177224 */ /* 0x000fe400078e0003 */
[----:B------:R-:W-:Y:S02]  /*97940*/  IMAD.MOV.U32 R28, RZ, RZ, R4 ;  /* 0x000000ffff1c7224 */ /* 0x000fe400078e0004 */
[----:B------:R-:W-:-:S03]  /*97950*/  IMAD.MOV.U32 R3, RZ, RZ, R5 ;  /* 0x000000ffff037224 */ /* 0x000fc600078e0005 */
[C---:B--2---:R-:W-:Y:S11]  /*97960*/  HMMA.16816.F32.BF16 R8, R20.reuse, R4, R8 ;  /* 0x000000041408723c */ /* 0x044ff60000041808 */
[----:B------:R-:W-:Y:S11]  /*97970*/  @!UPT UIADD3 URZ, URZ, URZ, URZ ;  /* 0x0000003f3f3ff290 */ /* 0x000ff6000fffe03f */
[----:B------:R-:W-:Y:S01]  /*97980*/  @!UPT UIADD3 URZ, URZ, URZ, URZ ;  /* 0x0000003f3f3ff290 */ /* 0x000fe2000fffe03f */
[----:B------:R-:W-:Y:S01]  /*97990*/  STL.64 [R1+0x1750], R8 ;  /* 0x0017500801007387 */ /* 0x000fe20000100a00 */
[----:B------:R0:W-:Y:S03]  /*979a0*/  STL.64 [R1+0x1758], R10 ;  /* 0x0017580a01007387 */ /* 0x0001e60000100a00 */
[----:B0-----:R-:W2:Y:S01]  /*979b0*/  LDL.LU.64 R10, [R1+0x74e0] ;  /* 0x0074e000010a7983 */ /* 0x001ea20000300a00 */
[----:B------:R-:W2:Y:S02]  /*979c0*/  LDL.LU.64 R6, [R1+0x74d8] ;  /* 0x0074d80001067983 */ /* 0x000ea40000300a00 */
[----:B------:R-:W4:Y:S02]  /*979d0*/  LDL.LU.64 R4, [R1+0x74d0] ;  /* 0x0074d00001047983 */ /* 0x000f240000300a00 */
[----:B----4-:R-:W-:Y:S01]  /*979e0*/  HMMA.16816.F32.BF16 R20, R20, R4, R12 ;  /* 0x000000041414723c */ /* 0x010fe2000004180c */
[----:B------:R-:W4:Y:S01]  /*979f0*/  LDL.LU R15, [R1+0x74cc] ;  /* 0x0074cc00010f7983 */ /* 0x000f220000300800 */
[----:B--2---:R-:W-:Y:S02]  /*97a00*/  STL.64 [R1+0x7380], R6 ;  /* 0x0073800601007387 */ /* 0x004fe40000100a00 */
[----:B------:R0:W-:Y:S11]  /*97a10*/  STL.64 [R1+0x7378], R4 ;  /* 0x0073780401007387 */ /* 0x0001f60000100a00 */
[----:B------:R-:W-:Y:S08]  /*97a20*/  @!UPT UIADD3 URZ, URZ, URZ, URZ ;  /* 0x0000003f3f3ff290 */ /* 0x000ff0000fffe03f */
[----:B------:R-:W-:Y:S01]  /*97a30*/  STL.64 [R1+0x1730], R20 ;  /* 0x0017301401007387 */ /* 0x000fe20000100a00 */
[----:B------:R3:W-:Y:S02]  /*97a40*/  STL.64 [R1+0x1738], R22 ;  /* 0x0017381601007387 */ /* 0x0007e40000100a00 */
[----:B0-----:R-:W3:Y:S02]  /*97a50*/  LDL.LU.64 R4, [R1+0x480] ;  /* 0x0004800001047983 */ /* 0x001ee40000300a00 */
[----:B------:R-:W3:Y:S02]  /*97a60*/  LDL.LU.64 R6, [R1+0x488] ;  /* 0x0004880001067983 */ /* 0x000ee40000300a00 */
[----:B---3--:R-:W-:Y:S11]  /*97a70*/  HMMA.16816.F32.BF16 R20, R4, R16, R24 ;  /* 0x000000100414723c */ /* 0x008ff60000041818 */
[----:B------:R-:W-:Y:S11]  /*97a80*/  @!UPT UIADD3 URZ, URZ, URZ, URZ ;  /* 0x0000003f3f3ff290 */ /* 0x000ff6000fffe03f */
[----:B------:R-:W-:Y:S01]  /*97a90*/  @!UPT UIADD3 URZ, URZ, URZ, URZ ;  /* 0x0000003f3f3ff290 */ /* 0x000fe2000fffe03f */
[----:B------:R0:W-:Y:S01]  /*97aa0*/  STL.64 [R1+0x1710], R20 ;  /* 0x0017101401007387 */ /* 0x0001e20000100a00 */
[----:B------:R-:W-:Y:S02]  /*97ab0*/  IMAD.MOV.U32 R27, RZ, RZ, R22 ;  /* 0x000000ffff1b7224 */ /* 0x000fe400078e0016 */
[----:B------:R-:W-:Y:S01]  /*97ac0*/  IMAD.MOV.U32 R26, RZ, RZ, R23 ;  /* 0x000000ffff1a7224 */ /* 0x000fe200078e0017 */
[----:B0-----:R-:W2:Y:S01]  /*97ad0*/  LDL.LU R20, [R1+0xb10] ;  /* 0x000b100001147983 */ /* 0x001ea20000300800 */
[----:B----4-:R-:W-:Y:S02]  /*97ae0*/  IMAD.MOV.U32 R21, RZ, RZ, R15 ;  /* 0x000000ffff157224 */ /* 0x010fe400078e000f */
[----:B------:R-:W3:Y:S02]  /*97af0*/  LDL.LU R15, [R1+0x74c8] ;  /* 0x0074c800010f7983 */ /* 0x000ee40000300800 */
[----:B------:R-:W4:Y:S01]  /*97b00*/  LDL.LU R22, [R1+0xb18] ;  /* 0x000b180001167983 */ /* 0x000f220000300800 */
[----:B------:R-:W4:Y:S01]  /*97b10*/  LDL.LU R23, [R1+0xb1c] ;  /* 0x000b1c0001177983 */ /* 0x000f220000300800 */
[----:B------:R-:W2:Y:S02]  /*97b20*/  LDL.LU R12, [R1+0xc00] ;  /* 0x000c0000010c7983 */ /* 0x000ea40000300800 */
[----:B------:R-:W2:Y:S02]  /*97b30*/  LDL.LU R13, [R1+0xc04] ;  /* 0x000c0400010d7983 */ /* 0x000ea40000300800 */
        /* <DEDUP_REMOVED lines=10> */
[----:B------:R-:W-:Y:S02]  /*97be0*/  IMAD.MOV.U32 R9, RZ, RZ, R6 ;  /* 0x000000ffff097224 */ /* 0x000fe400078e0006 */
[----:B------:R-:W-:Y:S02]  /*97bf0*/  IMAD.MOV.U32 R8, RZ, RZ, R7 ;  /* 0x000000ffff087224 */ /* 0x000fe400078e0007 */
[----:B------:R-:W4:Y:S01]  /*97c00*/  LDL.LU R5, [R1+0xc34] ;  /* 0x000c340001057983 */ /* 0x000f220000300800 */
[----:B------:R-:W4:Y:S01]  /*97c10*/  LDL.LU R6, [R1+0xc38] ;  /* 0x000c380001067983 */ /* 0x000f220000300800 */
[----:B------:R-:W4:Y:S03]  /*97c20*/  LDL.LU R7, [R1+0xc3c] ;  /* 0x000c3c0001077983 */ /* 0x000f260000300800 */
[----:B---3--:R0:W-:Y:S01]  /*97c30*/  STL.64 [R1+0x74b8], R14 ;  /* 0x0074b80e01007387 */ /* 0x0081e20000100a00 */
[----:B--2---:R1:W-:Y:S02]  /*97c40*/  STL.64 [R1+0x74b0], R12 ;  /* 0x0074b00c01007387 */ /* 0x0043e40000100a00 */
[----:B0-----:R-:W-:-:S02]  /*97c50*/  IMAD.MOV.U32 R14, RZ, RZ, R9 ;  /* 0x000000ffff0e7224 */ /* 0x001fc400078e0009 */
[----:B------:R-:W-:Y:S01]  /*97c60*/  IMAD.MOV.U32 R15, RZ, RZ, R8 ;  /* 0x000000ffff0f7224 */ /* 0x000fe200078e0008 */
[----:B-1----:R-:W2:Y:S01]  /*97c70*/  LDL.LU.64 R12, [R1+0xd0] ;  /* 0x0000d000010c7983 */ /* 0x002ea20000300a00 */
[----:B------:R-:W3:Y:S02]  /*97c80*/  LDL.LU.64 R8, [R1+0xc0] ;  /* 0x0000c00001087983 */ /* 0x000ee40000300a00 */
[----:B----4-:R-:W-:Y:S02]  /*97c90*/  STL.64 [R1+0x7460], R22 ;  /* 0x0074601601007387 */ /* 0x010fe40000100a00 */
[----:B------:R0:W-:Y:S02]  /*97ca0*/  STL.64 [R1+0x7458], R20 ;  /* 0x0074581401007387 */ /* 0x0001e40000100a00 */
[----:B0-----:R-:W4:Y:S01]  /*97cb0*/  LDL.LU R20, [R1+0x190] ;  /* 0x0001900001147983 */ /* 0x001f220000300800 */
[----:B------:R-:W4:Y:S02]  /*97cc0*/  LDL.LU R21, [R1+0x194] ;  /* 0x0001940001157983 */ /* 0x000f240000300800 */
[----:B------:R-:W-:-:S02]  /*97cd0*/  IMAD.MOV.U32 R22, RZ, RZ, R14 ;  /* 0x000000ffff167224 */ /* 0x000fc400078e000e */
[----:B------:R-:W-:Y:S01]  /*97ce0*/  IMAD.MOV.U32 R23, RZ, RZ, R15 ;  /* 0x000000ffff177224 */ /* 0x000fe200078e000f */
[----:B----4-:R0:W-:Y:S02]  /*97cf0*/  STL.64 [R1+0x7470], R20 ;  /* 0x0074701401007387 */ /* 0x0101e40000100a00 */
[----:B0-----:R-:W-:Y:S02]  /*97d00*/  IMAD.MOV.U32 R20, RZ, RZ, R24 ;  /* 0x000000ffff147224 */ /* 0x001fe400078e0018 */
[----:B------:R-:W-:Y:S01]  /*97d10*/  IMAD.MOV.U32 R21, RZ, RZ, R25 ;  /* 0x000000ffff157224 */ /* 0x000fe200078e0019 */
[----:B------:R-:W4:Y:S01]  /*97d20*/  LDL.LU R24, [R1+0x74c4] ;  /* 0x0074c40001187983 */ /* 0x000f220000300800 */
[----:B------:R-:W3:Y:S02]  /*97d30*/  LDL.LU R25, [R1+0x74c0] ;  /* 0x0074c00001197983 */ /* 0x000ee40000300800 */
[----:B------:R-:W-:Y:S02]  /*97d40*/  STL.64 [R1+0x7370], R18 ;  /* 0x0073701201007387 */ /* 0x000fe40000100a00 */
        /* <DEDUP_REMOVED lines=8> */
[----:B--2---:R-:W-:Y:S01]  /*97dd0*/  HMMA.16816.F32.BF16 R4, R20, R12, R4 ;  /* 0x0000000c1404723c */ /* 0x004fe20000041804 */
[----:B---3--:R-:W-:Y:S01]  /*97de0*/  STL.64 [R1+0x7480], R18 ;  /* 0x0074801201007387 */ /* 0x008fe20000100a00 */
[----:B------:R0:W-:Y:S03]  /*97df0*/  STL.64 [R1+0x7478], R16 ;  /* 0x0074781001007387 */ /* 0x0001e60000100a00 */
[----:B0-----:R-:W2:Y:S01]  /*97e00*/  LDL.LU R16, [R1+0xba0] ;  /* 0x000ba00001107983 */ /* 0x001ea20000300800 */
[----:B------:R-:W2:Y:S02]  /*97e10*/  LDL.LU R17, [R1+0xba4] ;  /* 0x000ba40001117983 */ /* 0x000ea40000300800 */
[----:B------:R-:W-:-:S02]  /*97e20*/  IMAD.MOV.U32 R18, RZ, RZ, R25 ;  /* 0x000000ffff127224 */ /* 0x000fc400078e0019 */
[----:B----4-:R-:W-:Y:S01]  /*97e30*/  IMAD.MOV.U32 R19, RZ, RZ, R24 ;  /* 0x000000ffff137224 */ /* 0x010fe200078e0018 */
[----:B------:R0:W-:Y:S01]  /*97e40*/  STL.64 [R1+0x71a8], R26 ;  /* 0x0071a81a01007387 */ /* 0x0001e20000100a00 */
[----:B------:R-:W3:Y:S03]  /*97e50*/  LDL.LU.64 R24, [R1+0xb0] ;  /* 0x0000b00001187983 */ /* 0x000ee60000300a00 */
[----:B0-----:R-:W4:Y:S08]  /*97e60*/  LDL.64 R26, [R1+0xb8] ;  /* 0x0000b800011a7983 */ /* 0x001f300000100a00 */
[----:B------:R0:W-:Y:S02]  /*97e70*/  STL.64 [R1+0x16f0], R4 ;  /* 0x0016f00401007387 */ /* 0x0001e40000100a00 */
[----:B------:R-:W-:Y:S02]  /*97e80*/  STL.64 [R1+0x16f8], R6 ;  /* 0x0016f80601007387 */ /* 0x000fe40000100a00 */
[----:B------:R-:W2:Y:S02]  /*97e90*/  LDL.LU.64 R14, [R1+0x74b8] ;  /* 0x0074b800010e7983 */ /* 0x000ea40000300a00 */
[----:B0-----:R-:W-:-:S02]  /*97ea0*/  IMAD.MOV.U32 R5, RZ, RZ, R12 ;  /* 0x000000ffff057224 */ /* 0x001fc400078e000c */
[----:B------:R-:W-:Y:S02]  /*97eb0*/  IMAD.MOV.U32 R4, RZ, RZ, R13 ;  /* 0x000000ffff047224 */ /* 0x000fe400078e000d */
[----:B------:R-:W2:Y:S02]  /*97ec0*/  LDL.LU.64 R12, [R1+0x74b0] ;  /* 0x0074b000010c7983 */ /* 0x000ea40000300a00 */
[C---:B--2---:R-:W-:Y:S11]  /*97ed0*/  HMMA.16816.F32.BF16 R12, R20.reuse, R8, R12 ;  /* 0x00000008140c723c */ /* 0x044ff6000004180c */
[----:B------:R-:W-:Y:S11]  /*97ee0*/  @!UPT UIADD3 URZ, URZ, URZ, URZ ;  /* 0x0000003f3f3ff290 */ /* 0x000ff6000fffe03f */
[----:B------:R-:W-:Y:S01]  /*97ef0*/  @!UPT UIADD3 URZ, URZ, URZ, URZ ;  /* 0x0000003f3f3ff290 */ /* 0x000fe2000fffe03f */
[----:B------:R-:W-:Y:S01]  /*97f00*/  STL.64 [R1+0x16d0], R12 ;  /* 0x0016d00c01007387 */ /* 0x000fe20000100a00 */
[----:B------:R0:W-:Y:S03]  /*97f10*/  STL.64 [R1+0x16d8], R14 ;  /* 0x0016d80e01007387 */ /* 0x0001e60000100a00 */
[----:B0-----:R-:W3:Y:S01]  /*97f20*/  LDL.LU.64 R14, [R1+0x74a8] ;  /* 0x0074a800010e7983 */ /* 0x001ee20000300a00 */
[----:B------:R-:W3:Y:S02]  /*97f30*/  LDL.LU.64 R12, [R1+0x74a0] ;  /* 0x0074a000010c7983 */ /* 0x000ee40000300a00 */
[----:B------:R-:W-:Y:S02]  /*97f40*/  IMAD.MOV.U32 R7, RZ, RZ, R8 ;  /* 0x000000ffff077224 */ /* 0x000fe400078e0008 */
[----:B------:R-:W-:Y:S01]  /*97f50*/  IMAD.MOV.U32 R6, RZ, RZ, R9 ;  /* 0x000000ffff067224 */ /* 0x000fe200078e0009 */
[----:B------:R-:W2:Y:S01]  /*97f60*/  LDL.LU.64 R10, [R1+0x7498] ;  /* 0x00749800010a7983 */ /* 0x000ea20000300a00 */
[----:B------:R-:W2:Y:S01]  /*97f70*/  LDL.LU.64 R8, [R1+0x7490] ;  /* 0x0074900001087983 */ /* 0x000ea20000300a00 */
[C---:B---3--:R-:W-:Y:S11]  /*97f80*/  HMMA.16816.F32.BF16 R12, R20.reuse, R24, R12 ;  /* 0x00000018140c723c */ /* 0x048ff6000004180c */
[----:B------:R-:W-:Y:S11]  /*97f90*/  @!UPT UIADD3 URZ, URZ, URZ, URZ ;  /* 0x0000003f3f3ff290 */ /* 0x000ff6000fffe03f */
[----:B------:R-:W-:Y:S01]  /*97fa0*/  @!UPT UIADD3 URZ, URZ, URZ, URZ ;  /* 0x0000003f3f3ff290 */ /* 0x000fe2000fffe03f */
[----:B------:R0:W-:Y:S01]  /*97fb0*/  STL.64 [R1+0x16b0], R12 ;  /* 0x0016b00c01007387 */ /* 0x0001e20000100a00 */
[----:B------:R-:W-:Y:S03]  /*97fc0*/  STL [R1+0x16b8], R14 ;  /* 0x0016b80e01007387 */ /* 0x000fe60000100800 */
[----:B0-----:R-:W3:Y:S01]  /*97fd0*/  LDL.LU R13, [R1+0x7488] ;  /* 0x00748800010d7983 */ /* 0x001ee20000300800 */
[----:B--2---:R-:W-:Y:S01]  /*97fe0*/  HMMA.16816.F32.BF16 R20, R20, R8, R16 ;  /* 0x000000081414723c */ /* 0x004fe20000041810 */
[----:B----4-:R-:W-:Y:S02]  /*97ff0*/  STL.64 [R1+0x7330], R26 ;  /* 0x0073301a01007387 */ /* 0x010fe40000100a00 */
[----:B------:R0:W-:Y:S02]  /*98000*/  STL.64 [R1+0x7328], R24 ;  /* 0x0073281801007387 */ /* 0x0001e40000100a00 */
[----:B0-----:R-:W2:Y:S01]  /*98010*/  LDL.LU R24, [R1+0xaf0] ;  /* 0x000af00001187983 */ /* 0x001ea20000300800 */
[----:B------:R-:W2:Y:S02]  /*98020*/  LDL.LU R25, [R1+0xaf4] ;  /* 0x000af40001197983 */ /* 0x000ea40000300800 */
[----:B------:R-:W2:Y:S02]  /*98030*/  LDL.LU R26, [R1+0xaf8] ;  /* 0x000af800011a7983 */ /* 0x000ea40000300800 */
[----:B------:R-:W2:Y:S01]  /*98040*/  LDL.LU R27, [R1+0xafc] ;  /* 0x000afc00011b7983 */ /* 0x000ea20000300800 */
[----:B------:R-:W-:Y:S04]  /*98050*/  STL [R1+0x712c], R15 ;  /* 0x00712c0f01007387 */ /* 0x000fe80000100800 */
[----:B---3--:R0:W-:Y:S01]  /*98060*/  STL [R1+0x7300], R13 ;  /* 0x0073000d01007387 */ /* 0x0081e20000100800 */
[----:B------:R-:W3:Y:S03]  /*98070*/  LDL.LU R12, [R1+0x1d0] ;  /* 0x0001d000010c7983 */ /* 0x000ee60000300800 */
[----:B0-----:R-:W3:Y:S01]  /*98080*/  LDL.LU R13, [R1+0x1d4] ;  /* 0x0001d400010d7983 */ /* 0x001ee20000300800 */
[----:B------:R-:W3:Y:S02]  /*98090*/  LDL.LU R14, [R1+0x1d8] ;  /* 0x0001d800010e7983 */ /* 0x000ee40000300800 */
[----:B------:R-:W3:Y:S02]  /*980a0*/  LDL.LU R15, [R1+0x1dc] ;  /* 0x0001dc00010f7983 */ /* 0x000ee40000300800 */
[----:B------:R-:W3:Y:S01]  /*980b0*/  LDL.LU.64 R18, [R1+0x7480] ;  /* 0x0074800001127983 */ /* 0x000ee20000300a00 */
[----:B------:R-:W3:Y:S01]  /*980c0*/  LDL.LU.64 R16, [R1+0x7478] ;  /* 0x0074780001107983 */ /* 0x000ee20000300a00 */
[----:B------:R0:W-:Y:S02]  /*980d0*/  STL.64 [R1+0x1680], R20 ;  /* 0x0016801401007387 */ /* 0x0001e40000100a00 */
[----:B------:R-:W-:Y:S01]  /*980e0*/  STL.64 [R1+0x1688], R22 ;  /* 0x0016881601007387 */ /* 0x000fe20000100a00 */
[----:B0-----:R-:W3:Y:S01]  /*980f0*/  LDL.LU.64 R20, [R1+0x7470] ;  /* 0x0074700001147983 */ /* 0x001ee20000300a00 */
[----:B------:R-:W-:Y:S02]  /*98100*/  STL.64 [R1+0x7320], R10 ;  /* 0x0073200a01007387 */ /* 0x000fe40000100a00 */
[----:B------:R0:W-:Y:S02]  /*98110*/  STL.64 [R1+0x7318], R8 ;  /* 0x0073180801007387 */ /* 0x0001e40000100a00 */
[----:B0-----:R-:W4:Y:S01]  /*98120*/  LDL.LU R8, [R1+0x180] ;  /* 0x0001800001087983 */ /* 0x001f220000300800 */
[----:B------:R-:W4:Y:S01]  /*98130*/  LDL.LU R9, [R1+0x184] ;  /* 0x0001840001097983 */ /* 0x000f220000300800 */
[C---:B---3--:R-:W-:Y:S02]  /*98140*/  HMMA.16816.F32.BF16 R20, R12.reuse, R20, R16 ;  /* 0x000000140c14723c */ /* 0x048fe40000041810 */
[----:B------:R-:W2:Y:S11]  /*98150*/  LDL.LU.64 R16, [R1+0x7468] ;  /* 0x0074680001107983 */ /* 0x000eb60000300a00 */
[----:B------:R-:W-:Y:S10]  /*98160*/  @!UPT UIADD3 URZ, URZ, URZ, URZ ;  /* 0x0000003f3f3ff290 */ /* 0x000ff4000fffe03f */
[----:B------:R-:W-:Y:S01]  /*98170*/  STL.64 [R1+0x1660], R20 ;  /* 0x0016601401007387 */ /* 0x000fe20000100a00 */
[----:B------:R0:W-:Y:S03]  /*98180*/  STL.64 [R1+0x1668], R22 ;  /* 0x0016681601007387 */ /* 0x0001e60000100a00 */
[----:B0-----:R-:W4:Y:S01]  /*98190*/  LDL.LU.64 R22, [R1+0x7460] ;  /* 0x0074600001167983 */ /* 0x001f220000300a00 */
[----:B------:R-:W4:Y:S02]  /*981a0*/  LDL.LU.64 R20, [R1+0x7458] ;  /* 0x0074580001147983 */ /* 0x000f240000300a00 */
[C---:B----4-:R-:W-:Y:S01]  /*981b0*/  HMMA.16816.F32.BF16 R8, R12.reuse, R8, R20 ;  /* 0x000000080c08723c */ /* 0x050fe20000041814 */
[----:B------:R-:W3:Y:S01]  /*981c0*/  LDL.LU.64 R22, [R1+0x7450] ;  /* 0x0074500001167983 */ /* 0x000ee20000300a00 */
[----:B------:R-:W4:Y:S11]  /*981d0*/  LDL.LU.64 R20, [R1+0x7448] ;  /* 0x0074480001147983 */ /* 0x000f360000300a00 */
[----:B------:R-:W-:Y:S10]  /*981e0*/  @!UPT UIADD3 URZ, URZ, URZ, URZ ;  /* 0x0000003f3f3ff290 */ /* 0x000ff4000fffe03f */
[----:B------:R-:W-:Y:S01]  /*981f0*/  STL.64 [R1+0x1640], R8 ;  /* 0x0016400801007387 */ /* 0x000fe20000100a00 */
[----:B------:R2:W-:Y:S02]  /*98200*/  STL.64 [R1+0x1648], R10 ;  /* 0x0016480a01007387 */ /* 0x0005e40000100a00 */
[----:B--2---:R-:W-:Y:S07]  /*98210*/  HMMA.16816.F32.BF16 R8, R12, R16, R24 ;  /* 0x000000100c08723c */ /* 0x004fee0000041818 */
[----:B------:R-:W-:-:S02]  /*98220*/  IMAD.MOV.U32 R24, RZ, RZ, R7 ;  /* 0x000000ffff187224 */ /* 0x000fc400078e0007 */
[----:B------:R-:W-:Y:S11]  /*98230*/  IMAD.MOV.U32 R25, RZ, RZ, R6 ;  /* 0x000000ffff197224 */ /* 0x000ff600078e0006 */
[----:B------:R-:W-:Y:S03]  /*98240*/  @!UPT UIADD3 URZ, URZ, URZ, URZ ;  /* 0x0000003f3f3ff290 */ /* 0x000fe6000fffe03f */
[----:B------:R0:W-:Y:S01]  /*98250*/  STL.64 [R1+0x1620], R8 ;  /* 0x0016200801007387 */ /* 0x0001e20000100a00 */
[----:B------:R1:W-:Y:S02]  /*98260*/  STL.64 [R1+0x1628], R10 ;  /* 0x0016280a01007387 */ /* 0x0003e40000100a00 */
[----:B------:R2:W-:Y:S01]  /*98270*/  STL.64 [R1+0x7348], R24 ;  /* 0x0073481801007387 */ /* 0x0005e20000100a00 */
[----:B0-----:R-:W3:Y:S01]  /*98280*/  LDL.LU R8, [R1+0x9d0] ;  /* 0x0009d00001087983 */ /* 0x001ee20000300800 */
[----:B------:R-:W3:Y:S02]  /*98290*/  LDL.LU R9, [R1+0x9d4] ;  /* 0x0009d40001097983 */ /* 0x000ee40000300800 */
[----:B-1----:R-:W3:Y:S02]  /*982a0*/  LDL.LU R10, [R1+0x9d8] ;  /* 0x0009d800010a7983 */ /* 0x002ee40000300800 */
[----:B------:R-:W3:Y:S02]  /*982b0*/  LDL.LU R11, [R1+0x9dc] ;  /* 0x0009dc00010b7983 */ /* 0x000ee40000300800 */
[----:B--2---:R-:W-:-:S02]  /*982c0*/  IMAD.MOV.U32 R24, RZ, RZ, R5 ;  /* 0x000000ffff187224 */ /* 0x004fc400078e0005 */
[----:B------:R-:W-:-:S05]  /*982d0*/  IMAD.MOV.U32 R25, RZ, RZ, R4 ;  /* 0x000000ffff197224 */ /* 0x000fca00078e0004 */
[----:B------:R-:W-:Y:S04]  /*982e0*/  STL.64 [R1+0x7360], R24 ;  /* 0x0073601801007387 */ /* 0x000fe80000100a00 */
[----:B---3--:R-:W-:Y:S01]  /*982f0*/  STL.64 [R1+0x7340], R10 ;  /* 0x0073400a01007387 */ /* 0x008fe20000100a00 */
[----:B------:R0:W-:Y:S03]  /*98300*/  STL.64 [R1+0x7338], R8 ;  /* 0x0073380801007387 */ /* 0x0001e60000100a00 */
        /* <DEDUP_REMOVED lines=20> */
[----:B----4-:R-:W-:Y:S01]  /*98450*/  IMAD.MOV.U32 R5, RZ, RZ, R20 ;  /* 0x000000ffff057224 */ /* 0x010fe200078e0014 */
        /* <DEDUP_REMOVED lines=13> */
[----:B------:R-:W4:Y:S02]  /*98530*/  LDL.LU R21, [R1+0x7434] ;  /* 0x0074340001157983 */ /* 0x000f240000300800 */
        /* <DEDUP_REMOVED lines=12> */
[----:B------:R0:W-:Y:S04]  /*98600*/  STL.64 [R1+0x73e8], R4 ;  /* 0x0073e80401007387 */ /* 0x0001e80000100a00 */
[----:B0-----:R-:W2:Y:S01]  /*98610*/  LDL.LU R4, [R1+0xa80] ;  /* 0x000a800001047983 */ /* 0x001ea20000300800 */
[----:B------:R-:W2:Y:S02]  /*98620*/  LDL.LU R5, [R1+0xa84] ;  /* 0x000a840001057983 */ /* 0x000ea40000300800 */
[----:B------:R-:W2:Y:S02]  /*98630*/  LDL.LU R6, [R1+0xa88] ;  /* 0x000a880001067983 */ /* 0x000ea40000300800 */
[----:B------:R-:W2:Y:S02]  /*98640*/  LDL.LU R7, [R1+0xa8c] ;  /* 0x000a8c0001077983 */ /* 0x000ea40000300800 */
[----:B--2---:R-:W-:Y:S01]  /*98650*/  STL.64 [R1+0x73f8], R6 ;  /* 0x0073f80601007387 */ /* 0x004fe20000100a00 */
[----:B------:R0:W-:Y:S02]  /*98660*/  STL.64 [R1+0x73f0], R4 ;  /* 0x0073f00401007387 */ /* 0x0001e40000100a00 */
[----:B0-----:R-:W-:-:S02]  /*98670*/  IMAD.MOV.U32 R4, RZ, RZ, R2 ;  /* 0x000000ffff047224 */ /* 0x001fc400078e0002 */
[----:B------:R-:W-:Y:S01]  /*98680*/  IMAD.MOV.U32 R5, RZ, RZ, R3 ;  /* 0x000000ffff057224 */ /* 0x000fe200078e0003 */
[----:B------:R-:W2:Y:S01]  /*98690*/  LDL.LU R2, [R1+0x7424] ;  /* 0x0074240001027983 */ /* 0x000ea20000300800 */
[----:B------:R-:W2:Y:S03]  /*986a0*/  LDL.LU R3, [R1+0x7420] ;  /* 0x0074200001037983 */ /* 0x000ea60000300800 */
[----:B------:R0:W-:Y:S04]  /*986b0*/  STL.64 [R1+0x7418], R4 ;  /* 0x0074180401007387 */ /* 0x0001e80000100a00 */
        /* <DEDUP_REMOVED lines=23> */
[----:B------:R-:W3:Y:S02]  /*98830*/  LDL.LU R10, [R1+0x9f8] ;  /* 0x0009f800010a7983 */ /* 0x000ee40000300800 */
[----:B------:R-:W3:Y:S01]  /*98840*/  LDL.LU R11, [R1+0x9fc] ;  /* 0x0009fc00010b7983 */ /* 0x000ee20000300800 */
[----:B------:R0:W-:Y:S01]  /*98850*/  STL.64 [R1+0x15e0], R4 ;  /* 0x0015e00401007387 */ /* 0x0001e20000100a00 */
[----:B------:R2:W-:Y:S03]  /*98860*/  STL.64 [R1+0x15e8], R6 ;  /* 0x0015e80601007387 */ /* 0x0005e60000100a00 */
[----:B0-----:R-:W2:Y:S01]  /*98870*/  LDL.LU.64 R4, [R1+0x7418] ;  /* 0x0074180001047983 */ /* 0x001ea20000300a00 */
[----:B------:R-:W-:Y:S02]  /*98880*/  STL.64 [R1+0x72c8], R22 ;  /* 0x0072c81601007387 */ /* 0x000fe40000100a00 */
[----:B------:R-:W-:-:S02]  /*98890*/  IMAD.MOV.U32 R20, RZ, RZ, R28 ;  /* 0x000000ffff147224 */ /* 0x000fc400078e001c */
[----:B------:R-:W-:Y:S01]  /*988a0*/  IMAD.MOV.U32 R21, RZ, RZ, R29 ;  /* 0x000000ffff157224 */ /* 0x000fe200078e001d */
[----:B------:R-:W3:Y:S01]  /*988b0*/  LDL.LU R28, [R1+0x7414] ;  /* 0x00741400011c7983 */ /* 0x000ee20000300800 */
[----:B------:R-:W3:Y:S01]  /*988c0*/  LDL.LU R29, [R1+0x7410] ;  /* 0x00741000011d7983 */ /* 0x000ee20000300800 */
        /* <DEDUP_REMOVED lines=8> */
[C---:B--2---:R-:W-:Y:S01]  /*98950*/  HMMA.16816.F32.BF16 R20, R12.reuse, R20, R4 ;  /* 0x000000140c14723c */ /* 0x044fe20000041804 */
[----:B------:R-:W2:Y:S11]  /*98960*/  LDL.LU.64 R4, [R1+0x73e8] ;  /* 0x0073e80001047983 */ /* 0x000eb60000300a00 */
[----:B------:R-:W-:Y:S11]  /*98970*/  @!UPT UIADD3 URZ, URZ, URZ, URZ ;  /* 0x0000003f3f3ff290 */ /* 0x000ff6000fffe03f */
[----:B------:R0:W-:Y:S01]  /*98980*/  STL.64 [R1+0x1580], R20 ;  /* 0x0015801401007387 */ /* 0x0001e20000100a00 */
[----:B------:R1:W-:Y:S03]  /*98990*/  STL.64 [R1+0x1588], R22 ;  /* 0x0015881601007387 */ /* 0x0003e60000100a00 */
[----:B0-----:R-:W2:Y:S01]  /*989a0*/  LDL.LU R20, [R1+0x990] ;  /* 0x0009900001147983 */ /* 0x001ea20000300800 */
[----:B------:R-:W2:Y:S02]  /*989b0*/  LDL.LU R21, [R1+0x994] ;  /* 0x0009940001157983 */ /* 0x000ea40000300800 */
[----:B-1----:R-:W2:Y:S02]  /*989c0*/  LDL.LU R22, [R1+0x998] ;  /* 0x0009980001167983 */ /* 0x002ea40000300800 */
[----:B---3--:R-:W-:Y:S02]  /*989d0*/  IMAD.MOV.U32 R23, RZ, RZ, R29 ;  /* 0x000000ffff177224 */ /* 0x008fe400078e001d */
[----:B------:R-:W3:Y:S04]  /*989e0*/  LDL.LU R29, [R1+0x73e0] ;  /* 0x0073e000011d7983 */ /* 0x000ee80000300800 */
        /* <DEDUP_REMOVED lines=12> */
[----:B------:R-:W2:Y:S01]  /*98ab0*/  LDL.LU.64 R26, [R1+0x73d8] ;  /* 0x0073d800011a7983 */ /* 0x000ea20000300a00 */
[----:B------:R-:W2:Y:S11]  /*98ac0*/  LDL.LU.64 R24, [R1+0x73d0] ;  /* 0x0073d00001187983 */ /* 0x000eb60000300a00 */
[----:B------:R-:W-:Y:S01]  /*98ad0*/  @!UPT UIADD3 URZ, URZ, URZ, URZ ;  /* 0x0000003f3f3ff290 */ /* 0x000fe2000fffe03f */
        /* <DEDUP_REMOVED lines=32> */
[----:B--2---:R0:W-:Y:S02]  /*98ce0*/  STL.64 [R1+0x72f8], R6 ;  /* 0x0072f80601007387 */ /* 0x0041e40000100a00 */
[----:B0-----:R-:W2:Y:S01]  /*98cf0*/  LDL.LU.64 R6, [R1+0x198] ;  /* 0x0001980001067983 */ /* 0x001ea20000300a00 */
[C---:B---3--:R-:W-:Y:S11]  /*98d00*/  HMMA.16816.F32.BF16 R24, R12.reuse, R16, R24 ;  /* 0x000000100c18723c */ /* 0x048ff60000041818 */
[----:B------:R-:W-:Y:S11]  /*98d10*/  @!UPT UIADD3 URZ, URZ, URZ, URZ ;  /* 0x0000003f3f3ff290 */ /* 0x000ff6000fffe03f */
[----:B------:R-:W-:Y:S01]  /*98d20*/  @!UPT UIADD3 URZ, URZ, URZ, URZ ;  /* 0x0000003f3f3ff290 */ /* 0x000fe2000fffe03f */
[----:B------:R0:W-:Y:S01]  /*98d30*/  STL.64 [R1+0x1430], R24 ;  /* 0x0014301801007387 */ /* 0x0001e20000100a00 */
[----:B------:R1:W-:Y:S03]  /*98d40*/  STL.64 [R1+0x1438], R26 ;  /* 0x0014381a01007387 */ /* 0x0003e60000100a00 */
[----:B0-----:R-:W1:Y:S02]  /*98d50*/  LDL.LU.64 R24, [R1+0x7360] ;  /* 0x0073600001187983 */ /* 0x001e640000300a00 */
[C---:B-1----:R-:W-:Y:S02]  /*98d60*/  HMMA.16816.F32.BF16 R24, R12.reuse, R24, R8 ;  /* 0x000000180c18723c */ /* 0x042fe40000041808 */
        /* <DEDUP_REMOVED lines=14> */
[C---:B---3--:R-:W-:Y:S11]  /*98e50*/  HMMA.16816.F32.BF16 R8, R12.reuse, R24, R8 ;  /* 0x000000180c08723c */ /* 0x048ff60000041808 */
[----:B------:R-:W-:Y:S11]  /*98e60*/  @!UPT UIADD3 URZ, URZ, URZ, URZ ;  /* 0x0000003f3f3ff290 */ /* 0x000ff6000fffe03f */
[----:B------:R-:W-:Y:S01]  /*98e70*/  @!UPT UIADD3 URZ, URZ, URZ, URZ ;  /* 0x0000003f3f3ff290 */ /* 0x000fe2000fffe03f */
[----:B------:R-:W-:Y:S01]  /*98e80*/  STL.64 [R1+0x1380], R8 ;  /* 0x0013800801007387 */ /* 0x000fe20000100a00 */
[----:B------:R0:W-:Y:S03]  /*98e90*/  STL.64 [R1+0x1388], R10 ;  /* 0x0013880a01007387 */ /* 0x0001e60000100a00 */
[----:B0-----:R-:W3:Y:S01]  /*98ea0*/  LDL.LU.64 R10, [R1+0x7320] ;  /* 0x00732000010a7983 */ /* 0x001ee20000300a00 */
[----:B------:R-:W3:Y:S02]  /*98eb0*/  LDL.LU.64 R8, [R1+0x7318] ;  /* 0x0073180001087983 */ /* 0x000ee40000300a00 */
[----:B------:R-:W-:Y:S02]  /*98ec0*/  IMAD.MOV.U32 R23, RZ, RZ, R29 ;  /* 0x000000ffff177224 */ /* 0x000fe400078e001d */
[----:B--2---:R0:W-:Y:S01]  /*98ed0*/  STL.64 [R1+0x72e0], R26 ;  /* 0x0072e01a01007387 */ /* 0x0041e20000100a00 */
[----:B------:R-:W2:Y:S04]  /*98ee0*/  LDL.64 R24, [R1+0x6c0] ;  /* 0x0006c00001187983 */ /* 0x000ea80000100a00 */
[----:B0-----:R-:W2:Y:S01]  /*98ef0*/  LDL.64 R26, [R1+0x6c8] ;  /* 0x0006c800011a7983 */ /* 0x001ea20000100a00 */
[----:B---3--:R-:W-:Y:S03]  /*98f00*/  HMMA.16816.F32.BF16 R12, R12, R8, R20 ;  /* 0x000000080c0c723c */ /* 0x008fe60000041814 */
[----:B------:R-:W2:Y:S01]  /*98f10*/  LDL.LU.64 R22, [R1+0x7310] ;  /* 0x0073100001167983 */ /* 0x000ea20000300a00 */
[----:B------:R-:W2:Y:S02]  /*98f20*/  LDL.LU.64 R20, [R1+0x7308] ;  /* 0x0073080001147983 */ /* 0x000ea40000300a00 */
[----:B------:R-:W-:Y:S11]  /*98f30*/  IMAD.MOV.U32 R5, RZ, RZ, R7 ;  /* 0x000000ffff057224 */ /* 0x000ff600078e0007 */
[----:B------:R-:W-:Y:S06]  /*98f40*/  @!UPT UIADD3 URZ, URZ, URZ, URZ ;  /* 0x0000003f3f3ff290 */ /* 0x000fec000fffe03f */
[----:B------:R0:W-:Y:S01]  /*98f50*/  STL.64 [R1+0x12f0], R12 ;  /* 0x0012f00c01007387 */ /* 0x0001e20000100a00 */
[----:B------:R-:W-:Y:S03]  /*98f60*/  STL.64 [R1+0x12f8], R14 ;  /* 0x0012f80e01007387 */ /* 0x000fe60000100a00 */
[----:B0-----:R-:W3:Y:S01]  /*98f70*/  LDL.LU R13, [R1+0x7300] ;  /* 0x00730000010d7983 */ /* 0x001ee20000300800 */
[----:B------:R-:W-:Y:S01]  /*98f80*/  IMAD.MOV.U32 R12, RZ, RZ, R6 ;  /* 0x000000ffff0c7224 */ /* 0x000fe200078e0006 */
[----:B--2---:R-:W-:Y:S02]  /*98f90*/  HMMA.16816.F32.BF16 R20, R24, R6, R20 ;  /* 0x000000061814723c */ /* 0x004fe40000041814 */
[----:B------:R-:W2:Y:S01]  /*98fa0*/  LDL.LU.64 R6, [R1+0x72f8] ;  /* 0x0072f80001067983 */ /* 0x000ea20000300a00 */
[----:B------:R-:W-:Y:S11]  /*98fb0*/  IMAD.MOV.U32 R4, RZ, RZ, R28 ;  /* 0x000000ffff047224 */ /* 0x000ff600078e001c */
[----:B------:R-:W-:Y:S09]  /*98fc0*/  @!UPT UIADD3 URZ, URZ, URZ, URZ ;  /* 0x0000003f3f3ff290 */ /* 0x000ff2000fffe03f */
[----:B------:R-:W-:Y:S01]  /*98fd0*/  STL.64 [R1+0x12c0], R20 ;  /* 0x0012c01401007387 */ /* 0x000fe20000100a00 */
[----:B------:R0:W-:Y:S02]  /*98fe0*/  STL [R1+0x12c8], R22 ;  /* 0x0012c81601007387 */ /* 0x0001e40000100800 */
[----:B------:R-:W-:Y:S02]  /*98ff0*/  IMAD.MOV.U32 R29, RZ, RZ, R23 ;  /* 0x000000ffff1d7224 */ /* 0x000fe400078e0017 */
[----:B0-----:R-:W4:Y:S01]  /*99000*/  LDL.LU.64 R22, [R1+0x72f0] ;  /* 0x0072f00001167983 */ /* 0x001f220000300a00 */
[----:B------:R-:W4:Y:S02]  /*99010*/  LDL.LU.64 R20, [R1+0x72e8] ;  /* 0x0072e80001147983 */ /* 0x000f240000300a00 */
[----:B---3--:R-:W-:Y:S02]  /*99020*/  STL.64 [R1+0x7280], R12 ;  /* 0x0072800c01007387 */ /* 0x008fe40000100a00 */
[----:B------:R-:W3:Y:S01]  /*99030*/  LDL R14, [R1+0x178] ;  /* 0x00017800010e7983 */ /* 0x000ee20000100800 */
[----:B------:R-:W3:Y:S04]  /*99040*/  LDL R15, [R1+0x17c] ;  /* 0x00017c00010f7983 */ /* 0x000ee80000100800 */
[----:B--2---:R-:W-:Y:S01]  /*99050*/  STL.64 [R1+0x7248], R6 ;  /* 0x0072480601007387 */ /* 0x004fe20000100a00 */
[----:B------:R0:W-:Y:S02]  /*99060*/  STL [R1+0x7240], R5 ;  /* 0x0072400501007387 */ /* 0x0001e40000100800 */
[----:B0-----:R-:W-:-:S02]  /*99070*/  IMAD.MOV.U32 R5, RZ, RZ, R3 ;  /* 0x000000ffff057224 */ /* 0x001fc400078e0003 */
[----:B------:R-:W-:Y:S02]  /*99080*/  IMAD.MOV.U32 R6, RZ, RZ, R2 ;  /* 0x000000ffff067224 */ /* 0x000fe400078e0002 */
[----:B------:R-:W-:-:S05]  /*99090*/  IMAD.MOV.U32 R7, RZ, RZ, R0 ;  /* 0x000000ffff077224 */ /* 0x000fca00078e0000 */
[----:B------:R0:W-:Y:S01]  /*990a0*/  STL.64 [R1+0x72d8], R6 ;  /* 0x0072d80601007387 */ /* 0x0001e20000100a00 */
[----:B------:R1:W-:Y:S03]  /*990b0*/  STL.64 [R1+0x72d0], R4 ;  /* 0x0072d00401007387 */ /* 0x0003e60000100a00 */
[----:B0-----:R-:W4:Y:S01]  /*990c0*/  LDL.64 R6, [R1+0x188] ;  /* 0x0001880001067983 */ /* 0x001f220000100a00 */
[----:B------:R-:W-:Y:S02]  /*990d0*/  STL [R1+0x61d8], R29 ;  /* 0x0061d81d01007387 */ /* 0x000fe40000100800 */
[----:B------:R-:W-:Y:S02]  /*990e0*/  IMAD.MOV.U32 R16, RZ, RZ, R24 ;  /* 0x000000ffff107224 */ /* 0x000fe400078e0018 */
[----:B------:R-:W-:Y:S02]  /*990f0*/  IMAD.MOV.U32 R13, RZ, RZ, R26 ;  /* 0x000000ffff0d7224 */ /* 0x000fe400078e001a */
[----:B------:R-:W-:Y:S01]  /*99100*/  IMAD.MOV.U32 R12, RZ, RZ, R27 ;  /* 0x000000ffff0c7224 */ /* 0x000fe200078e001b */
[----:B----4-:R-:W-:Y:S01]  /*99110*/  HMMA.16816.F32.BF16 R20, R24, R6, R20 ;  /* 0x000000061814723c */ /* 0x010fe20000041814 */
[----:B------:R-:W2:Y:S01]  /*99120*/  LDL.LU.64 R26, [R1+0x72e0] ;  /* 0x0072e000011a7983 */ /* 0x000ea20000300a00 */
[----:B------:R-:W-:-:S05]  /*99130*/  IMAD.MOV.U32 R8, RZ, RZ, R7 ;  /* 0x000000ffff087224 */ /* 0x000fca00078e0007 */
[----:B------:R-:W-:Y:S02]  /*99140*/  IMAD.MOV.U32 R24, RZ, RZ, R6 ;  /* 0x000000ffff187224 */ /* 0x000fe400078e0006 */
[----:B------:R-:W3:Y:S01]  /*99150*/  LDL.LU.64 R6, [R1+0x72d8] ;  /* 0x0072d80001067983 */ /* 0x000ee20000300a00 */
[----:B-1----:R-:W3:Y:S02]  /*99160*/  LDL.LU.64 R4, [R1+0x72d0] ;  /* 0x0072d00001047983 */ /* 0x002ee40000300a00 */
[----:B------:R-:W-:Y:S11]  /*99170*/  IMAD.MOV.U32 R9, RZ, RZ, R25 ;  /* 0x000000ffff097224 */ /* 0x000ff600078e0019 */
[----:B------:R-:W-:Y:S01]  /*99180*/  @!UPT UIADD3 URZ, URZ, URZ, URZ ;  /* 0x0000003f3f3ff290 */ /* 0x000fe2000fffe03f */
[----:B------:R-:W-:Y:S02]  /*99190*/  IMAD.MOV.U32 R2, RZ, RZ, R22 ;  /* 0x000000ffff027224 */ /* 0x000fe400078e0016 */
[----:B------:R-:W-:Y:S02]  /*991a0*/  IMAD.MOV.U32 R0, RZ, RZ, R23 ;  /* 0x000000ffff007224 */ /* 0x000fe400078e0017 */
[----:B------:R-:W4:Y:S01]  /*991b0*/  LDL.LU.64 R22, [R1+0x72c8] ;  /* 0x0072c80001167983 */ /* 0x000f220000300a00 */
[----:B------:R-:W-:Y:S02]  /*991c0*/  STL.64 [R1+0x7210], R10 ;  /* 0x0072100a01007387 */ /* 0x000fe40000100a00 */
[----:B------:R0:W-:Y:S02]  /*991d0*/  STL [R1+0x7208], R8 ;  /* 0x0072080801007387 */ /* 0x0001e40000100800 */
[----:B0-----:R-:W-:Y:S02]  /*991e0*/  IMAD.MOV.U32 R8, RZ, RZ, R16 ;  /* 0x000000ffff087224 */ /* 0x001fe400078e0010 */
[----:B------:R-:W-:-:S02]  /*991f0*/  IMAD.MOV.U32 R10, RZ, RZ, R13 ;  /* 0x000000ffff0a7224 */ /* 0x000fc400078e000d */
[----:B------:R-:W-:Y:S02]  /*99200*/  IMAD.MOV.U32 R11, RZ, RZ, R12 ;  /* 0x000000ffff0b7224 */ /* 0x000fe400078e000c */
[----:B------:R-:W-:Y:S02]  /*99210*/  IMAD.MOV.U32 R3, RZ, RZ, R21 ;  /* 0x000000ffff037224 */ /* 0x000fe400078e0015 */
[----:B------:R-:W-:-:S03]  /*99220*/  IMAD.MOV.U32 R28, RZ, RZ, R20 ;  /* 0x000000ffff1c7224 */ /* 0x000fc600078e0014 */
[C---:B---3--:R-:W-:Y:S01]  /*99230*/  HMMA.16816.F32.BF16 R4, R8.reuse, R14, R4 ;  /* 0x0000000e0804723c */ /* 0x048fe20000041804 */
[----:B--2---:R-:W-:Y:S01]  /*99240*/  STL.64 [R1+0x71b8], R26 ;  /* 0x0071b81a01007387 */ /* 0x004fe20000100a00 */
[----:B------:R0:W-:Y:S02]  /*99250*/  STL [R1+0x71b0], R24 ;  /* 0x0071b01801007387 */ /* 0x0001e40000100800 */
[----:B------:R-:W-:Y:S02]  /*99260*/  STL [R1+0x61e8], R0 ;  /* 0x0061e80001007387 */ /* 0x000fe40000100800 */
[----:B------:R-:W-:Y:S01]  /*99270*/  STL [R1+0x61e4], R2 ;  /* 0x0061e40201007387 */ /* 0x000fe20000100800 */
[----:B------:R-:W-:Y:S01]  /*99280*/  STL [R1+0x61e0], R3 ;  /* 0x0061e00301007387 */ /* 0x000fe20000100800 */
[----:B------:R-:W-:Y:S03]  /*99290*/  STL [R1+0x61dc], R28 ;  /* 0x0061dc1c01007387 */ /* 0x000fe60000100800 */
[----:B0-----:R-:W2:Y:S11]  /*992a0*/  LDL.LU R24, [R1+0x910] ;  /* 0x0009100001187983 */ /* 0x001eb60000300800 */
[----:B------:R-:W-:Y:S01]  /*992b0*/  @!UPT UIADD3 URZ, URZ, URZ, URZ ;  /* 0x0000003f3f3ff290 */ /* 0x000fe2000fffe03f */
[----:B------:R-:W-:Y:S01]  /*992c0*/  STL.64 [R1+0x1260], R4 ;  /* 0x0012600401007387 */ /* 0x000fe20000100a00 */
[----:B------:R0:W-:Y:S02]  /*992d0*/  STL.64 [R1+0x1268], R6 ;  /* 0x0012680601007387 */ /* 0x0001e40000100a00 */
[----:B------:R-:W2:Y:S02]  /*992e0*/  LDL.LU R25, [R1+0x914] ;  /* 0x0009140001197983 */ /* 0x000ea40000300800 */
[----:B------:R-:W3:Y:S01]  /*992f0*/  LDL.LU R26, [R1+0x918] ;  /* 0x00091800011a7983 */ /* 0x000ee20000300800 */
[----:B------:R-:W3:Y:S04]  /*99300*/  LDL.LU R27, [R1+0x91c] ;  /* 0x00091c00011b7983 */ /* 0x000ee80000300800 */
[----:B---3--:R-:W-:Y:S01]  /*99310*/  STL.64 [R1+0x7258], R26 ;  /* 0x0072581a01007387 */ /* 0x008fe20000100a00 */
[----:B--2---:R-:W-:Y:S02]  /*99320*/  STL.64 [R1+0x7250], R24 ;  /* 0x0072501801007387 */ /* 0x004fe40000100a00 */
[----:B0-----:R-:W2:Y:S02]  /*99330*/  LDL R6, [R1+0x118] ;  /* 0x0001180001067983 */ /* 0x001ea40000100800 */
[----:B------:R-:W2:Y:S01]  /*99340*/  LDL R7, [R1+0x11c] ;  /* 0x00011c0001077983 */ /* 0x000ea20000100800 */
[----:B------:R-:W3:Y:S01]  /*99350*/  LDL.LU R12, [R1+0x940] ;  /* 0x00094000010c7983 */ /* 0x000ee20000300800 */
[----:B------:R-:W3:Y:S02]  /*99360*/  LDL.LU R13, [R1+0x944] ;  /* 0x00094400010d7983 */ /* 0x000ee40000300800 */
[----:B------:R-:W2:Y:S02]  /*99370*/  LDL.LU R14, [R1+0x948] ;  /* 0x00094800010e7983 */ /* 0x000ea40000300800 */
[----:B------:R-:W2:Y:S02]  /*99380*/  LDL.LU R15, [R1+0x94c] ;  /* 0x00094c00010f7983 */ /* 0x000ea40000300800 */
[----:B--2---:R0:W-:Y:S01]  /*99390*/  STL.64 [R1+0x7290], R14 ;  /* 0x0072900e01007387 */ /* 0x0041e20000100a00 */
[----:B---3--:R-:W-:Y:S03]  /*993a0*/  STL.64 [R1+0x7288], R12 ;  /* 0x0072880c01007387 */ /* 0x008fe60000100a00 */
[----:B0-----:R-:W2:Y:S04]  /*993b0*/  LDL R14, [R1+0x148] ;  /* 0x00014800010e7983 */ /* 0x001ea80000100800 */
[----:B------:R-:W2:Y:S04]  /*993c0*/  LDL R15, [R1+0x14c] ;  /* 0x00014c00010f7983 */ /* 0x000ea80000100800 */
[----:B--2---:R0:W-:Y:S04]  /*993d0*/  STL.64 [R1+0x72a0], R14 ;  /* 0x0072a00e01007387 */ /* 0x0041e80000100a00 */
[----:B0-----:R-:W2:Y:S04]  /*993e0*/  LDL.64 R14, [R1+0x158] ;  /* 0x00015800010e7983 */ /* 0x001ea80000100a00 */
[----:B--2---:R0:W-:Y:S01]  /*993f0*/  STL.64 [R1+0x72b8], R14 ;  /* 0x0072b80e01007387 */ /* 0x0041e20000100a00 */
[----:B------:R-:W4:Y:S02]  /*99400*/  LDL.LU R12, [R1+0x970] ;  /* 0x00097000010c7983 */ /* 0x000f240000300800 */
[----:B------:R-:W4:Y:S01]  /*99410*/  LDL.LU R13, [R1+0x974] ;  /* 0x00097400010d7983 */ /* 0x000f220000300800 */
[----:B0-----:R-:W4:Y:S01]  /*99420*/  LDL.LU R14, [R1+0x978] ;  /* 0x00097800010e7983 */ /* 0x001f220000300800 */
[----:B------:R-:W4:Y:S02]  /*99430*/  LDL.LU R15, [R1+0x97c] ;  /* 0x00097c00010f7983 */ /* 0x000f240000300800 */
[----:B------:R0:W-:Y:S02]  /*99440*/  STL.64 [R1+0x7260], R6 ;  /* 0x0072600601007387 */ /* 0x0001e40000100a00 */
[----:B0-----:R-:W2:Y:S04]  /*99450*/  LDL.64 R6, [R1+0x128] ;  /* 0x0001280001067983 */ /* 0x001ea80000100a00 */
[----:B--2---:R0:W-:Y:S04]  /*99460*/  STL.64 [R1+0x7278], R6 ;  /* 0x0072780601007387 */ /* 0x0041e80000100a00 */
[----:B0-----:R-:W2:Y:S04]  /*99470*/  LDL.64 R6, [R1+0x138] ;  /* 0x0001380001067983 */ /* 0x001ea80000100a00 */
[----:B--2---:R0:W-:Y:S01]  /*99480*/  STL.64 [R1+0x7298], R6 ;  /* 0x0072980601007387 */ /* 0x0041e20000100a00 */
[----:B------:R-:W2:Y:S02]  /*99490*/  LDL.LU R4, [R1+0x950] ;  /* 0x0009500001047983 */ /* 0x000ea40000300800 */
[----:B------:R-:W2:Y:S01]  /*994a0*/  LDL.LU R5, [R1+0x954] ;  /* 0x0009540001057983 */ /* 0x000ea20000300800 */
[----:B0-----:R-:W3:Y:S01]  /*994b0*/  LDL.LU R6, [R1+0x958] ;  /* 0x0009580001067983 */ /* 0x001ee20000300800 */
[----:B------:R-:W3:Y:S01]  /*994c0*/  LDL.LU R7, [R1+0x95c] ;  /* 0x00095c0001077983 */ /* 0x000ee20000300800 */
[----:B----4-:R-:W-:Y:S02]  /*994d0*/  HMMA.16816.F32.BF16 R12, R8, R22, R12 ;  /* 0x00000016080c723c */ /* 0x010fe4000004180c */
        /* <DEDUP_REMOVED lines=11> */
[----:B------:R-:W-:-:S03]  /*99590*/  IMAD.MOV.U32 R16, RZ, RZ, R23 ;  /* 0x000000ffff107224 */ /* 0x000fc600078e0017 */
[----:B------:R-:W-:Y:S02]  /*995a0*/  IMAD.MOV.U32 R21, RZ, RZ, R14 ;  /* 0x000000ffff157224 */ /* 0x000fe400078e000e */
[----:B------:R-:W-:Y:S01]  /*995b0*/  IMAD.MOV.U32 R20, RZ, RZ, R15 ;  /* 0x000000ffff147224 */ /* 0x000fe200078e000f */
[----:B----4-:R-:W-:Y:S01]  /*995c0*/  STL.64 [R1+0x7270], R26 ;  /* 0x0072701a01007387 */ /* 0x010fe20000100a00 */
[----:B---3--:R0:W-:Y:S03]  /*995d0*/  STL.64 [R1+0x7268], R24 ;  /* 0x0072681801007387 */ /* 0x0081e60000100a00 */
[----:B0-----:R-:W3:Y:S01]  /*995e0*/  LDL.LU R24, [R1+0x930] ;  /* 0x0009300001187983 */ /* 0x001ee20000300800 */
[----:B------:R-:W3:Y:S02]  /*995f0*/  LDL.LU R25, [R1+0x934] ;  /* 0x0009340001197983 */ /* 0x000ee40000300800 */
[----:B------:R-:W3:Y:S02]  /*99600*/  LDL.LU R26, [R1+0x938] ;  /* 0x00093800011a7983 */ /* 0x000ee40000300800 */
[----:B------:R-:W3:Y:S01]  /*99610*/  LDL.LU R27, [R1+0x93c] ;  /* 0x00093c00011b7983 */ /* 0x000ee20000300800 */
[----:B------:R-:W4:Y:S01]  /*99620*/  LDL.LU.64 R22, [R1+0x72c0] ;  /* 0x0072c00001167983 */ /* 0x000f220000300a00 */
[----:B------:R-:W-:Y:S02]  /*99630*/  STL.64 [R1+0x1230], R12 ;  /* 0x0012300c01007387 */ /* 0x000fe40000100a00 */
[----:B------:R-:W2:Y:S02]  /*99640*/  LDL.LU.64 R14, [R1+0x72b8] ;  /* 0x0072b800010e7983 */ /* 0x000ea40000300a00 */
[----:B------:R0:W-:Y:S01]  /*99650*/  STL.64 [R1+0x7228], R18 ;  /* 0x0072281201007387 */ /* 0x0001e20000100a00 */
[----:B------:R-:W-:Y:S04]  /*99660*/  STL.64 [R1+0x7220], R16 ;  /* 0x0072201001007387 */ /* 0x000fe80000100a00 */
[----:B0-----:R-:W3:Y:S01]  /*99670*/  LDL.64 R18, [R1+0x108] ;  /* 0x0001080001127983 */ /* 0x001ee20000100a00 */
        /* <DEDUP_REMOVED lines=12> */
[----:B--2---:R-:W-:Y:S03]  /*99740*/  HMMA.16816.F32.BF16 R8, R8, R14, R4 ;  /* 0x0000000e0808723c */ /* 0x004fe60000041804 */
[----:B------:R-:W2:Y:S01]  /*99750*/  LDL.LU.64 R6, [R1+0x7298] ;  /* 0x0072980001067983 */ /* 0x000ea20000300a00 */
[----:B------:R-:W2:Y:S02]  /*99760*/  LDL.LU.64 R14, [R1+0x7290] ;  /* 0x00729000010e7983 */ /* 0x000ea40000300a00 */
[----:B------:R-:W2:Y:S11]  /*99770*/  LDL.LU.64 R12, [R1+0x7288] ;  /* 0x00728800010c7983 */ /* 0x000eb60000300a00 */
[----:B------:R-:W-:Y:S06]  /*99780*/  @!UPT UIADD3 URZ, URZ, URZ, URZ ;  /* 0x0000003f3f3ff290 */ /* 0x000fec000fffe03f */
[----:B------:R0:W-:Y:S01]  /*99790*/  STL.64 [R1+0x11b0], R8 ;  /* 0x0011b00801007387 */ /* 0x0001e20000100a00 */
[----:B------:R4:W-:Y:S03]  /*997a0*/  STL.64 [R1+0x11b8], R10 ;  /* 0x0011b80a01007387 */ /* 0x0009e60000100a00 */
[----:B0-----:R-:W2:Y:S01]  /*997b0*/  LDL.LU R8, [R1+0x900] ;  /* 0x0009000001087983 */ /* 0x001ea20000300800 */
[----:B------:R-:W2:Y:S02]  /*997c0*/  LDL.LU R9, [R1+0x904] ;  /* 0x0009040001097983 */ /* 0x000ea40000300800 */
[----:B----4-:R-:W-:Y:S02]  /*997d0*/  IMAD.MOV.U32 R10, RZ, RZ, R23 ;  /* 0x000000ffff0a7224 */ /* 0x010fe400078e0017 */
[----:B------:R-:W-:-:S05]  /*997e0*/  IMAD.MOV.U32 R11, RZ, RZ, R22 ;  /* 0x000000ffff0b7224 */ /* 0x000fca00078e0016 */
[----:B------:R-:W-:Y:S04]  /*997f0*/  STL.64 [R1+0x7238], R10 ;  /* 0x0072380a01007387 */ /* 0x000fe80000100a00 */
[----:B--2---:R0:W-:Y:S04]  /*99800*/  STL.64 [R1+0x7230], R8 ;  /* 0x0072300801007387 */ /* 0x0041e80000100a00 */
        /* <DEDUP_REMOVED lines=11> */
[----:B------:R-:W-:Y:S02]  /*998c0*/  STL [R1+0x7150], R15 ;  /* 0x0071500f01007387 */ /* 0x000fe40000100800 */
[----:B------:R-:W-:Y:S01]  /*998d0*/  STL [R1+0x7138], R14 ;  /* 0x0071380e01007387 */ /* 0x000fe20000100800 */
        /* <DEDUP_REMOVED lines=10> */
[----:B------:R-:W3:Y:S01]  /*99980*/  LDL.LU.64 R26, [R1+0x7258] ;  /* 0x00725800011a7983 */ /* 0x000ee20000300a00 */
[----:B------:R-:W3:Y:S02]  /*99990*/  LDL.LU.64 R24, [R1+0x7250] ;  /* 0x0072500001187983 */ /* 0x000ee40000300a00 */
[----:B------:R-:W-:-:S02]  /*999a0*/  IMAD.MOV.U32 R2, RZ, RZ, R10 ;  /* 0x000000ffff027224 */ /* 0x000fc400078e000a */
[----:B------:R-:W-:Y:S02]  /*999b0*/  IMAD.MOV.U32 R0, RZ, RZ, R11 ;  /* 0x000000ffff007224 */ /* 0x000fe400078e000b */
[----:B------:R-:W-:Y:S02]  /*999c0*/  IMAD.MOV.U32 R3, RZ, RZ, R9 ;  /* 0x000000ffff037224 */ /* 0x000fe400078e0009 */
[----:B------:R-:W-:Y:S11]  /*999d0*/  IMAD.MOV.U32 R14, RZ, RZ, R18 ;  /* 0x000000ffff0e7224 */ /* 0x000ff600078e0012 */
[----:B------:R-:W-:Y:S02]  /*999e0*/  @!UPT UIADD3 URZ, URZ, URZ, URZ ;  /* 0x0000003f3f3ff290 */ /* 0x000fe4000fffe03f */
[----:B------:R0:W-:Y:S01]  /*999f0*/  STL.64 [R1+0x10f0], R4 ;  /* 0x0010f00401007387 */ /* 0x0001e20000100a00 */
[----:B------:R-:W-:Y:S02]  /*99a00*/  IMAD.MOV.U32 R22, RZ, RZ, R6 ;  /* 0x000000ffff167224 */ /* 0x000fe400078e0006 */
[----:B------:R-:W-:Y:S02]  /*99a10*/  IMAD.MOV.U32 R23, RZ, RZ, R7 ;  /* 0x000000ffff177224 */ /* 0x000fe400078e0007 */
[----:B------:R-:W4:Y:S04]  /*99a20*/  LDL.LU.64 R6, [R1+0x7248] ;  /* 0x0072480001067983 */ /* 0x000f280000300a00 */
[----:B0-----:R-:W2:Y:S01]  /*99a30*/  LDL.LU R5, [R1+0x7240] ;  /* 0x0072400001057983 */ /* 0x001ea20000300800 */
[----:B------:R-:W-:Y:S01]  /*99a40*/  IMAD.MOV.U32 R4, RZ, RZ, R8 ;  /* 0x000000ffff047224 */ /* 0x000fe200078e0008 */
[----:B---3--:R-:W-:Y:S02]  /*99a50*/  HMMA.16816.F32.BF16 R24, R8, R18, R24 ;  /* 0x000000120818723c */ /* 0x008fe40000041818 */
[----:B------:R-:W3:Y:S01]  /*99a60*/  LDL.LU.64 R10, [R1+0x7238] ;  /* 0x00723800010a7983 */ /* 0x000ee20000300a00 */
[----:B------:R-:W3:Y:S02]  /*99a70*/  LDL.LU.64 R8, [R1+0x7230] ;  /* 0x0072300001087983 */ /* 0x000ee40000300a00 */
[----:B------:R-:W2:Y:S02]  /*99a80*/  LDL.LU.64 R18, [R1+0x7228] ;  /* 0x0072280001127983 */ /* 0x000ea40000300a00 */
[----:B------:R-:W2:Y:S11]  /*99a90*/  LDL.LU.64 R16, [R1+0x7220] ;  /* 0x0072200001107983 */ /* 0x000eb60000300a00 */
[----:B------:R-:W-:Y:S05]  /*99aa0*/  @!UPT UIADD3 URZ, URZ, URZ, URZ ;  /* 0x0000003f3f3ff290 */ /* 0x000fea000fffe03f */
[----:B------:R0:W-:Y:S01]  /*99ab0*/  STL [R1+0x10c4], R25 ;  /* 0x0010c41901007387 */ /* 0x0001e20000100800 */
[----:B------:R1:W-:Y:S02]  /*99ac0*/  STL.64 [R1+0x10c8], R26 ;  /* 0x0010c81a01007387 */ /* 0x0003e40000100a00 */
[----:B------:R-:W-:Y:S02]  /*99ad0*/  IMAD.MOV.U32 R21, RZ, RZ, R24 ;  /* 0x000000ffff157224 */ /* 0x000fe400078e0018 */
[----:B------:R-:W2:Y:S04]  /*99ae0*/  LDL.LU R24, [R1+0x8d0] ;  /* 0x0008d00001187983 */ /* 0x000ea80000300800 */
[----:B0-----:R-:W2:Y:S01]  /*99af0*/  LDL.LU R25, [R1+0x8d4] ;  /* 0x0008d40001197983 */ /* 0x001ea20000300800 */
[----:B-1----:R-:W2:Y:S02]  /*99b00*/  LDL.LU R26, [R1+0x8d8] ;  /* 0x0008d800011a7983 */ /* 0x002ea40000300800 */
[----:B------:R-:W2:Y:S02]  /*99b10*/  LDL.LU R27, [R1+0x8dc] ;  /* 0x0008dc00011b7983 */ /* 0x000ea40000300800 */
[----:B----4-:R-:W-:Y:S01]  /*99b20*/  IMAD.MOV.U32 R15, RZ, RZ, R6 ;  /* 0x000000ffff0f7224 */ /* 0x010fe200078e0006 */
[----:B--2---:R0:W-:Y:S01]  /*99b30*/  STL.64 [R1+0x71c8], R26 ;  /* 0x0071c81a01007387 */ /* 0x0041e20000100a00 */
[----:B------:R-:W-:Y:S03]  /*99b40*/  STL.64 [R1+0x71c0], R24 ;  /* 0x0071c01801007387 */ /* 0x000fe60000100a00 */
[----:B0-----:R-:W2:Y:S01]  /*99b50*/  LDL.64 R26, [R1+0xd8] ;  /* 0x0000d800011a7983 */ /* 0x001ea20000100a00 */
[----:B------:R0:W-:Y:S02]  /*99b60*/  STL.64 [R1+0x6070], R22 ;  /* 0x0060701601007387 */ /* 0x0001e40000100a00 */
[----:B------:R1:W-:Y:S02]  /*99b70*/  STL.64 [R1+0x6068], R20 ;  /* 0x0060681401007387 */ /* 0x0003e40000100a00 */
[----:B0-----:R-:W-:-:S02]  /*99b80*/  IMAD.MOV.U32 R22, RZ, RZ, R12 ;  /* 0x000000ffff167224 */ /* 0x001fc400078e000c */
[----:B------:R-:W-:Y:S01]  /*99b90*/  IMAD.MOV.U32 R23, RZ, RZ, R5 ;  /* 0x000000ffff177224 */ /* 0x000fe200078e0005 */
[----:B------:R-:W4:Y:S01]  /*99ba0*/  LDL.LU R12, [R1+0x7218] ;  /* 0x00721800010c7983 */ /* 0x000f220000300800 */
[----:B-1----:R-:W-:Y:S02]  /*99bb0*/  IMAD.MOV.U32 R20, RZ, RZ, R4 ;  /* 0x000000ffff147224 */ /* 0x002fe400078e0004 */
[----:B------:R-:W-:Y:S01]  /*99bc0*/  IMAD.MOV.U32 R21, RZ, RZ, R3 ;  /* 0x000000ffff157224 */ /* 0x000fe200078e0003 */
[----:B------:R0:W-:Y:S02]  /*99bd0*/  STL.64 [R1+0x7188], R22 ;  /* 0x0071881601007387 */ /* 0x0001e40000100a00 */
[----:B0-----:R-:W-:Y:S02]  /*99be0*/  IMAD.MOV.U32 R22, RZ, RZ, R2 ;  /* 0x000000ffff167224 */ /* 0x001fe400078e0002 */
[----:B------:R-:W-:-:S07]  /*99bf0*/  IMAD.MOV.U32 R23, RZ, RZ, R0 ;  /* 0x000000ffff177224 */ /* 0x000fce00078e0000 */
[----:B---3--:R-:W-:Y:S11]  /*99c00*/  HMMA.16816.F32.BF16 R8, R20, R6, R8 ;  /* 0x000000061408723c */ /* 0x008ff60000041808 */
[----:B------:R-:W-:Y:S11]  /*99c10*/  @!UPT UIADD3 URZ, URZ, URZ, URZ ;  /* 0x0000003f3f3ff290 */ /* 0x000ff6000fffe03f */
[----:B------:R-:W-:Y:S01]  /*99c20*/  @!UPT UIADD3 URZ, URZ, URZ, URZ ;  /* 0x0000003f3f3ff290 */ /* 0x000fe2000fffe03f */
[----:B------:R0:W-:Y:S01]  /*99c30*/  STL.64 [R1+0x1080], R8 ;  /* 0x0010800801007387 */ /* 0x0001e20000100a00 */
[----:B------:R1:W-:Y:S02]  /*99c40*/  STL.64 [R1+0x1088], R10 ;  /* 0x0010880a01007387 */ /* 0x0003e40000100a00 */
[----:B0-----:R-:W-:Y:S01]  /*99c50*/  IMAD.MOV.U32 R9, RZ, RZ, R7 ;  /* 0x000000ffff097224 */ /* 0x001fe200078e0007 */
[----:B-1----:R-:W3:Y:S01]  /*99c60*/  LDL.LU.64 R10, [R1+0x7210] ;  /* 0x00721000010a7983 */ /* 0x002ee20000300a00 */
[----:B------:R-:W2:Y:S02]  /*99c70*/  LDL.LU R8, [R1+0x7208] ;  /* 0x0072080001087983 */ /* 0x000ea40000300800 */
[----:B------:R-:W2:Y:S02]  /*99c80*/  LDL.LU.64 R6, [R1+0x7200] ;  /* 0x0072000001067983 */ /* 0x000ea40000300a00 */
[----:B------:R-:W3:Y:S01]  /*99c90*/  LDL.LU.64 R4, [R1+0x71f8] ;  /* 0x0071f80001047983 */ /* 0x000ee20000300a00 */
[----:B------:R2:W-:Y:S02]  /*99ca0*/  STL.64 [R1+0x7190], R14 ;  /* 0x0071900e01007387 */ /* 0x0005e40000100a00 */
[----:B--2---:R-:W-:-:S02]  /*99cb0*/  IMAD.MOV.U32 R14, RZ, RZ, R6 ;  /* 0x000000ffff0e7224 */ /* 0x004fc400078e0006 */
[----:B------:R-:W-:Y:S01]  /*99cc0*/  IMAD.MOV.U32 R15, RZ, RZ, R7 ;  /* 0x000000ffff0f7224 */ /* 0x000fe200078e0007 */
[----:B------:R-:W2:Y:S01]  /*99cd0*/  LDL.LU R6, [R1+0x71f0] ;  /* 0x0071f00001067983 */ /* 0x000ea20000300800 */
[----:B------:R-:W2:Y:S03]  /*99ce0*/  LDL.LU R7, [R1+0x71ec] ;  /* 0x0071ec0001077983 */ /* 0x000ea60000300800 */
[----:B------:R3:W-:Y:S01]  /*99cf0*/  STL.64 [R1+0x71a0], R14 ;  /* 0x0071a00e01007387 */ /* 0x0007e20000100a00 */
[----:B----4-:R0:W-:Y:S02]  /*99d00*/  STL.64 [R1+0x7198], R12 ;  /* 0x0071980c01007387 */ /* 0x0101e40000100a00 */
[----:B---3--:R-:W-:Y:S01]  /*99d10*/  IMAD.MOV.U32 R14, RZ, RZ, R10 ;  /* 0x000000ffff0e7224 */ /* 0x008fe200078e000a */
[----:B0-----:R-:W3:Y:S01]  /*99d20*/  LDL.LU R12, [R1+0x8c0] ;  /* 0x0008c000010c7983 */ /* 0x001ee20000300800 */
[----:B------:R-:W3:Y:S02]  /*99d30*/  LDL.LU R13, [R1+0x8c4] ;  /* 0x0008c400010d7983 */ /* 0x000ee40000300800 */
[----:B------:R-:W4:Y:S02]  /*99d40*/  LDL.LU R10, [R1+0x71e8] ;  /* 0x0071e800010a7983 */ /* 0x000f240000300800 */
[----:B------:R-:W-:-:S02]  /*99d50*/  IMAD.MOV.U32 R15, RZ, RZ, R11 ;  /* 0x000000ffff0f7224 */ /* 0x000fc400078e000b */
[----:B------:R-:W3:Y:S01]  /*99d60*/  LDL.LU R11, [R1+0x71e4] ;  /* 0x0071e400010b7983 */ /* 0x000ee20000300800 */
[----:B--2---:R-:W-:Y:S11]  /*99d70*/  HMMA.16816.F32.BF16 R4, R20, R18, R4 ;  /* 0x000000121404723c */ /* 0x004ff60000041804 */
[----:B------:R-:W-:Y:S11]  /*99d80*/  @!UPT UIADD3 URZ, URZ, URZ, URZ ;  /* 0x0000003f3f3ff290 */ /* 0x000ff6000fffe03f */
[----:B------:R-:W-:Y:S01]  /*99d90*/  @!UPT UIADD3 URZ, URZ, URZ, URZ ;  /* 0x0000003f3f3ff290 */ /* 0x000fe2000fffe03f */
[----:B------:R-:W-:Y:S01]  /*99da0*/  STL [R1+0x1054], R5 ;  /* 0x0010540501007387 */ /* 0x000fe20000100800 */
[----:B------:R0:W-:Y:S02]  /*99db0*/  STL.64 [R1+0x1058], R6 ;  /* 0x0010580601007387 */ /* 0x0001e40000100a00 */
[----:B0-----:R-:W-:Y:S01]  /*99dc0*/  IMAD.MOV.U32 R7, RZ, RZ, R4 ;  /* 0x000000ffff077224 */ /* 0x001fe200078e0004 */
[----:B------:R-:W2:Y:S01]  /*99dd0*/  LDL.LU R6, [R1+0x71e0] ;  /* 0x0071e00001067983 */ /* 0x000ea20000300800 */
[----:B------:R-:W3:Y:S02]  /*99de0*/  LDL.LU.64 R4, [R1+0x71d8] ;  /* 0x0071d80001047983 */ /* 0x000ee40000300a00 */
[----:B------:R-:W-:Y:S01]  /*99df0*/  STL.64 [R1+0x7090], R18 ;  /* 0x0070901201007387 */ /* 0x000fe20000100a00 */
[----:B--2---:R-:W-:Y:S01]  /*99e00*/  STL.64 [R1+0x5fd8], R6 ;  /* 0x005fd80601007387 */ /* 0x004fe20000100a00 */
[----:B---3--:R0:W-:Y:S03]  /*99e10*/  STL.64 [R1+0x5fd0], R4 ;  /* 0x005fd00401007387 */ /* 0x0081e60000100a00 */
[----:B0-----:R-:W2:Y:S01]  /*99e20*/  LDL.LU R4, [R1+0x8e0] ;  /* 0x0008e00001047983 */ /* 0x001ea20000300800 */
[----:B------:R-:W2:Y:S02]  /*99e30*/  LDL.LU R5, [R1+0x8e4] ;  /* 0x0008e40001057983 */ /* 0x000ea40000300800 */
[----:B------:R-:W-:-:S02]  /*99e40*/  IMAD.MOV.U32 R6, RZ, RZ, R11 ;  /* 0x000000ffff067224 */ /* 0x000fc400078e000b */
[----:B----4-:R-:W-:Y:S01]  /*99e50*/  IMAD.MOV.U32 R7, RZ, RZ, R10 ;  /* 0x000000ffff077224 */ /* 0x010fe200078e000a */
[----:B------:R-:W3:Y:S01]  /*99e60*/  LDL.LU R11, [R1+0x71d4] ;  /* 0x0071d400010b7983 */ /* 0x000ee20000300800 */
[----:B------:R-:W3:Y:S05]  /*99e70*/  LDL.LU R10, [R1+0x71d0] ;  /* 0x0071d000010a7983 */ /* 0x000eea0000300800 */
[C---:B--2---:R-:W-:Y:S11]  /*99e80*/  HMMA.16816.F32.BF16 R4, R20.reuse, R26, R4 ;  /* 0x0000001a1404723c */ /* 0x044ff60000041804 */
[----:B------:R-:W-:Y:S11]  /*99e90*/  @!UPT UIADD3 URZ, URZ, URZ, URZ ;  /* 0x0000003f3f3ff290 */ /* 0x000ff6000fffe03f */
[----:B------:R-:W-:Y:S01]  /*99ea0*/  @!UPT UIADD3 URZ, URZ, URZ, URZ ;  /* 0x0000003f3f3ff290 */ /* 0x000fe2000fffe03f */
[----:B------:R0:W-:Y:S01]  /*99eb0*/  STL.64 [R1+0x1020], R4 ;  /* 0x0010200401007387 */ /* 0x0001e20000100a00 */
[----:B------:R1:W-:Y:S02]  /*99ec0*/  STL.64 [R1+0x1028], R6 ;  /* 0x0010280601007387 */ /* 0x0003e40000100a00 */
[----:B0-----:R-:W-:Y:S02]  /*99ed0*/  IMAD.MOV.U32 R5, RZ, RZ, R26 ;  /* 0x000000ffff057224 */ /* 0x001fe400078e001a */
[----:B------:R-:W-:Y:S02]  /*99ee0*/  IMAD.MOV.U32 R4, RZ, RZ, R27 ;  /* 0x000000ffff047224 */ /* 0x000fe400078e001b */
[----:B------:R-:W2:Y:S01]  /*99ef0*/  LDL.LU.64 R26, [R1+0x71c8] ;  /* 0x0071c800011a7983 */ /* 0x000ea20000300a00 */
[----:B------:R-:W2:Y:S02]  /*99f00*/  LDL.LU.64 R24, [R1+0x71c0] ;  /* 0x0071c00001187983 */ /* 0x000ea40000300a00 */
[----:B------:R-:W-:Y:S02]  /*99f10*/  STL.64 [R1+0x7158], R4 ;  /* 0x0071580401007387 */ /* 0x000fe40000100a00 */
[----:B-1----:R-:W2:Y:S02]  /*99f20*/  LDL.64 R6, [R1+0xc8] ;  /* 0x0000c80001067983 */ /* 0x002ea40000100a00 */
[C---:B--2---:R-:W-:Y:S11]  /*99f30*/  HMMA.16816.F32.BF16 R24, R20.reuse, R6, R24 ;  /* 0x000000061418723c */ /* 0x044ff60000041818 */
[----:B------:R-:W-:Y:S11]  /*99f40*/  @!UPT UIADD3 URZ, URZ, URZ, URZ ;  /* 0x0000003f3f3ff290 */ /* 0x000ff6000fffe03f */
[----:B------:R-:W-:Y:S01]  /*99f50*/  @!UPT UIADD3 URZ, URZ, URZ, URZ ;  /* 0x0000003f3f3ff290 */ /* 0x000fe2000fffe03f */
[----:B------:R-:W-:Y:S01]  /*99f60*/  STL.64 [R1+0xfe0], R24 ;  /* 0x000fe01801007387 */ /* 0x000fe20000100a00 */
[----:B------:R0:W-:Y:S03]  /*99f70*/  STL.64 [R1+0xfe8], R26 ;  /* 0x000fe81a01007387 */ /* 0x0001e60000100a00 */
[----:B0-----:R-:W2:Y:S01]  /*99f80*/  LDL.LU.64 R26, [R1+0x71b8] ;  /* 0x0071b800011a7983 */ /* 0x001ea20000300a00 */
[----:B------:R-:W4:Y:S02]  /*99f90*/  LDL.LU R24, [R1+0x71b0] ;  /* 0x0071b00001187983 */ /* 0x000f240000300800 */
[----:B------:R-:W-:Y:S02]  /*99fa0*/  IMAD.MOV.U32 R0, RZ, RZ, R7 ;  /* 0x000000ffff007224 */ /* 0x000fe400078e0007 */
[----:B------:R-:W-:Y:S02]  /*99fb0*/  IMAD.MOV.U32 R7, RZ, RZ, R8 ;  /* 0x000000ffff077224 */ /* 0x000fe400078e0008 */
[----:B------:R-:W-:Y:S01]  /*99fc0*/  IMAD.MOV.U32 R2, RZ, RZ, R6 ;  /* 0x000000ffff027224 */ /* 0x000fe200078e0006 */
[----:B--2---:R-:W-:Y:S01]  /*99fd0*/  HMMA.16816.F32.BF16 R12, R20, R26, R12 ;  /* 0x0000001a140c723c */ /* 0x004fe2000004180c */
[----:B------:R-:W-:-:S02]  /*99fe0*/  IMAD.MOV.U32 R8, RZ, RZ, R26 ;  /* 0x000000ffff087224 */ /* 0x000fc400078e001a */
[----:B------:R-:W-:Y:S02]  /*99ff0*/  IMAD.MOV.U32 R3, RZ, RZ, R27 ;  /* 0x000000ffff037224 */ /* 0x000fe400078e001b */
[----:B----4-:R-:W-:Y:S01]  /*9a000*/  IMAD.MOV.U32 R6, RZ, RZ, R24 ;  /* 0x000000ffff067224 */ /* 0x010fe200078e0018 */
[----:B------:R-:W2:Y:S11]  /*9a010*/  LDL.LU.64 R26, [R1+0x71a8] ;  /* 0x0071a800011a7983 */ /* 0x000eb60000300a00 */
[----:B------:R-:W-:Y:S06]  /*9a020*/  @!UPT UIADD3 URZ, URZ, URZ, URZ ;  /* 0x0000003f3f3ff290 */ /* 0x000fec000fffe03f */
[----:B------:R0:W-:Y:S01]  /*9a030*/  STL.64 [R1+0xfb0], R12 ;  /* 0x000fb00c01007387 */ /* 0x0001e20000100a00 */
[----:B------:R-:W-:Y:S02]  /*9a040*/  IMAD.MOV.U32 R24, RZ, RZ, R14 ;  /* 0x000000ffff187224 */ /* 0x000fe400078e000e */
[----:B------:R-:W-:Y:S02]  /*9a050*/  IMAD.MOV.U32 R25, RZ, RZ, R15 ;  /* 0x000000ffff197224 */ /* 0x000fe400078e000f */
[----:B------:R-:W3:Y:S04]  /*9a060*/  LDL.LU.64 R14, [R1+0x71a0] ;  /* 0x0071a000010e7983 */ /* 0x000ee80000300a00 */
[----:B0-----:R-:W3:Y:S01]  /*9a070*/  LDL.LU.64 R12, [R1+0x7198] ;  /* 0x00719800010c7983 */ /* 0x001ee20000300a00 */
[----:B------:R-:W-:Y:S02]  /*9a080*/  STL [R1+0x5f54], R25 ;  /* 0x005f541901007387 */ /* 0x000fe40000100800 */
[----:B------:R0:W-:Y:S02]  /*9a090*/  STL [R1+0x5f50], R24 ;  /* 0x005f501801007387 */ /* 0x0001e40000100800 */
[----:B------:R-:W-:-:S02]  /*9a0a0*/  IMAD.MOV.U32 R18, RZ, RZ, R17 ;  /* 0x000000ffff127224 */ /* 0x000fc400078e0011 */
[----:B------:R-:W-:Y:S01]  /*9a0b0*/  IMAD.MOV.U32 R19, RZ, RZ, R16 ;  /* 0x000000ffff137224 */ /* 0x000fe200078e0010 */
[----:B--2---:R1:W-:Y:S01]  /*9a0c0*/  STL.64 [R1+0x7180], R26 ;  /* 0x0071801a01007387 */ /* 0x0043e20000100a00 */
[----:B0-----:R-:W2:Y:S03]  /*9a0d0*/  LDL.LU.64 R24, [R1+0x420] ;  /* 0x0004200001187983 */ /* 0x001ea60000300a00 */
[----:B-1----:R-:W4:Y:S01]  /*9a0e0*/  LDL.LU.64 R26, [R1+0x428] ;  /* 0x00042800011a7983 */ /* 0x002f220000300a00 */
[----:B---3--:R-:W-:Y:S03]  /*9a0f0*/  HMMA.16816.F32.BF16 R20, R20, R10, R12 ;  /* 0x0000000a1414723c */ /* 0x008fe6000004180c */
[----:B------:R-:W3:Y:S11]  /*9a100*/  LDL.LU.64 R14, [R1+0x7190] ;  /* 0x00719000010e7983 */ /* 0x000ef60000300a00 */
[----:B------:R-:W-:Y:S09]  /*9a110*/  @!UPT UIADD3 URZ, URZ, URZ, URZ ;  /* 0x0000003f3f3ff290 */ /* 0x000ff2000fffe03f */
[----:B------:R-:W-:Y:S01]  /*9a120*/  STL.64 [R1+0xf20], R20 ;  /* 0x000f201401007387 */ /* 0x000fe20000100a00 */
[----:B------:R-:W-:Y:S02]  /*9a130*/  IMAD.MOV.U32 R12, RZ, RZ, R22 ;  /* 0x000000ffff0c7224 */ /* 0x000fe400078e0016 */
[----:B------:R-:W-:Y:S02]  /*9a140*/  IMAD.MOV.U32 R13, RZ, RZ, R23 ;  /* 0x000000ffff0d7224 */ /* 0x000fe400078e0017 */
[----:B------:R-:W2:Y:S01]  /*9a150*/  LDL.LU.64 R22, [R1+0x7188] ;  /* 0x0071880001167983 */ /* 0x000ea20000300a00 */
        /* <DEDUP_REMOVED lines=17> */
[----:B------:R0:W-:Y:S01]  /*9a270*/  STL.64 [R1+0x7060], R10 ;  /* 0x0070600a01007387 */ /* 0x0001e20000100a00 */
[----:B------:R-:W-:Y:S02]  /*9a280*/  STL [R1+0x5f5c], R13 ;  /* 0x005f5c0d01007387 */ /* 0x000fe40000100800 */
[----:B------:R-:W-:Y:S02]  /*9a290*/  STL [R1+0x5f58], R12 ;  /* 0x005f580c01007387 */ /* 0x000fe40000100800 */
[----:B----4-:R-:W-:-:S02]  /*9a2a0*/  IMAD.MOV.U32 R5, RZ, RZ, R26 ;  /* 0x000000ffff057224 */ /* 0x010fc400078e001a */
[----:B------:R-:W-:Y:S02]  /*9a2b0*/  IMAD.MOV.U32 R4, RZ, RZ, R27 ;  /* 0x000000ffff047224 */ /* 0x000fe400078e001b */
[----:B0-----:R-:W-:Y:S02]  /*9a2c0*/  IMAD.MOV.U32 R11, RZ, RZ, R24 ;  /* 0x000000ffff0b7224 */ /* 0x001fe400078e0018 */
[----:B------:R-:W-:Y:S01]  /*9a2d0*/  IMAD.MOV.U32 R10, RZ, RZ, R25 ;  /* 0x000000ffff0a7224 */ /* 0x000fe200078e0019 */
[----:B--2---:R-:W-:Y:S01]  /*9a2e0*/  HMMA.16816.F32.BF16 R16, R24, R22, R16 ;  /* 0x000000161810723c */ /* 0x004fe20000041810 */
[----:B------:R-:W2:Y:S11]  /*9a2f0*/  LDL.LU.64 R26, [R1+0x7180] ;  /* 0x00718000011a7983 */ /* 0x000eb60000300a00 */
[----:B------:R-:W-:Y:S11]  /*9a300*/  @!UPT UIADD3 URZ, URZ, URZ, URZ ;  /* 0x0000003f3f3ff290 */ /* 0x000ff6000fffe03f */
[----:B------:R0:W-:Y:S01]  /*9a310*/  STL.64 [R1+0xef0], R16 ;  /* 0x000ef01001007387 */ /* 0x0001e20000100a00 */
[----:B------:R-:W-:Y:S02]  /*9a320*/  IMAD.MOV.U32 R25, RZ, RZ, R18 ;  /* 0x000000ffff197224 */ /* 0x000fe400078e0012 */
[----:B------:R-:W-:Y:S02]  /*9a330*/  IMAD.MOV.U32 R24, RZ, RZ, R19 ;  /* 0x000000ffff187224 */ /* 0x000fe400078e0013 */
[----:B------:R-:W4:Y:S04]  /*9a340*/  LDL.LU.64 R18, [R1+0x7178] ;  /* 0x0071780001127983 */ /* 0x000f280000300a00 */
[----:B0-----:R-:W4:Y:S01]  /*9a350*/  LDL.LU.64 R16, [R1+0x7170] ;  /* 0x0071700001107983 */ /* 0x001f220000300a00 */
[----:B------:R0:W-:Y:S02]  /*9a360*/  STL.64 [R1+0x7048], R22 ;  /* 0x0070481601007387 */ /* 0x0001e40000100a00 */
[----:B------:R-:W-:-:S02]  /*9a370*/  IMAD.MOV.U32 R20, RZ, RZ, R11 ;  /* 0x000000ffff147224 */ /* 0x000fc400078e000b */
[----:B------:R-:W-:Y:S01]  /*9a380*/  IMAD.MOV.U32 R21, RZ, RZ, R10 ;  /* 0x000000ffff157224 */ /* 0x000fe200078e000a */
[----:B------:R-:W-:Y:S01]  /*9a390*/  STL [R1+0x5f64], R24 ;  /* 0x005f641801007387 */ /* 0x000fe20000100800 */
[----:B------:R-:W-:Y:S02]  /*9a3a0*/  STL [R1+0x5f60], R25 ;  /* 0x005f601901007387 */ /* 0x000fe40000100800 */
[----:B0-----:R-:W-:Y:S02]  /*9a3b0*/  IMAD.MOV.U32 R22, RZ, RZ, R5 ;  /* 0x000000ffff167224 */ /* 0x001fe400078e0005 */
[----:B------:R-:W-:Y:S01]  /*9a3c0*/  IMAD.MOV.U32 R23, RZ, RZ, R4 ;  /* 0x000000ffff177224 */ /* 0x000fe200078e0004 */
[----:B--2---:R0:W-:Y:S04]  /*9a3d0*/  STL.64 [R1+0x7148], R26 ;  /* 0x0071481a01007387 */ /* 0x0041e80000100a00 */
[----:B0-----:R-:W2:Y:S02]  /*9a3e0*/  LDL.64 R26, [R1+0x178] ;  /* 0x00017800011a7983 */ /* 0x001ea40000100a00 */
[----:B----4-:R-:W-:Y:S02]  /*9a3f0*/  HMMA.16816.F32.BF16 R4, R20, R6, R16 ;  /* 0x000000061404723c */ /* 0x010fe40000041810 */
[----:B------:R-:W4:Y:S01]  /*9a400*/  LDL.LU.64 R18, [R1+0x7168] ;  /* 0x0071680001127983 */ /* 0x000f220000300a00 */
[----:B------:R-:W4:Y:S11]  /*9a410*/  LDL.LU.64 R16, [R1+0x7160] ;  /* 0x0071600001107983 */ /* 0x000f360000300a00 */
[----:B------:R-:W-:Y:S10]  /*9a420*/  @!UPT UIADD3 URZ, URZ, URZ, URZ ;  /* 0x0000003f3f3ff290 */ /* 0x000ff4000fffe03f */
[----:B------:R-:W-:Y:S02]  /*9a430*/  IMAD.MOV.U32 R13, RZ, RZ, R6 ;  /* 0x000000ffff0d7224 */ /* 0x000fe400078e0006 */
[----:B------:R-:W-:Y:S02]  /*9a440*/  IMAD.MOV.U32 R12, RZ, RZ, R7 ;  /* 0x000000ffff0c7224 */ /* 0x000fe400078e0007 */
[----:B---3--:R-:W-:Y:S02]  /*9a450*/  IMAD.MOV.U32 R6, RZ, RZ, R15 ;  /* 0x000000ffff067224 */ /* 0x008fe400078e000f */
[----:B------:R-:W-:Y:S01]  /*9a460*/  IMAD.MOV.U32 R7, RZ, RZ, R9 ;  /* 0x000000ffff077224 */ /* 0x000fe200078e0009 */
[----:B------:R0:W-:Y:S04]  /*9a470*/  STL.64 [R1+0xec0], R4 ;  /* 0x000ec00401007387 */ /* 0x0001e80000100a00 */
[----:B0-----:R-:W3:Y:S01]  /*9a480*/  LDL.LU.64 R4, [R1+0x7158] ;  /* 0x0071580001047983 */ /* 0x001ee20000300a00 */
[----:B------:R-:W3:Y:S02]  /*9a490*/  LDL.LU R15, [R1+0x7150] ;  /* 0x00715000010f7983 */ /* 0x000ee40000300800 */
[----:B------:R-:W-:Y:S02]  /*9a4a0*/  STL.64 [R1+0x7098], R6 ;  /* 0x0070980601007387 */ /* 0x000fe40000100a00 */
[----:B------:R-:W-:Y:S01]  /*9a4b0*/  STL [R1+0x5f6c], R12 ;  /* 0x005f6c0c01007387 */ /* 0x000fe20000100800 */
[----:B------:R-:W-:Y:S01]  /*9a4c0*/  STL [R1+0x5f68], R13 ;  /* 0x005f680d01007387 */ /* 0x000fe20000100800 */
[----:B--2---:R-:W-:-:S02]  /*9a4d0*/  IMAD.MOV.U32 R10, RZ, RZ, R26 ;  /* 0x000000ffff0a7224 */ /* 0x004fc400078e001a */
[----:B------:R-:W-:Y:S01]  /*9a4e0*/  IMAD.MOV.U32 R9, RZ, RZ, R27 ;  /* 0x000000ffff097224 */ /* 0x000fe200078e001b */
[C---:B----4-:R-:W-:Y:S01]  /*9a4f0*/  HMMA.16816.F32.BF16 R16, R20.reuse, R26, R16 ;  /* 0x0000001a1410723c */ /* 0x050fe20000041810 */
[----:B------:R-:W2:Y:S11]  /*9a500*/  LDL.LU.64 R26, [R1+0x7148] ;  /* 0x00714800011a7983 */ /* 0x000eb60000300a00 */
[----:B------:R-:W-:Y:S11]  /*9a510*/  @!UPT UIADD3 URZ, URZ, URZ, URZ ;  /* 0x0000003f3f3ff290 */ /* 0x000ff6000fffe03f */
[----:B------:R-:W-:Y:S01]  /*9a520*/  STL.64 [R1+0xe90], R16 ;  /* 0x000e901001007387 */ /* 0x000fe20000100a00 */
[----:B------:R-:W-:Y:S02]  /*9a530*/  IMAD.MOV.U32 R24, RZ, RZ, R18 ;  /* 0x000000ffff187224 */ /* 0x000fe400078e0012 */
[----:B------:R-:W-:Y:S02]  /*9a540*/  IMAD.MOV.U32 R25, RZ, RZ, R19 ;  /* 0x000000ffff197224 */ /* 0x000fe400078e0013 */
[----:B------:R-:W4:Y:S01]  /*9a550*/  LDL.LU.64 R18, [R1+0x7140] ;  /* 0x0071400001127983 */ /* 0x000f220000300a00 */
[----:B------:R-:W-:Y:S02]  /*9a560*/  STL [R1+0x70a8], R10 ;  /* 0x0070a80a01007387 */ /* 0x000fe40000100800 */
[----:B------:R0:W-:Y:S02]  /*9a570*/  STL.64 [R1+0x70a0], R8 ;  /* 0x0070a00801007387 */ /* 0x0001e40000100a00 */
[----:B0-----:R-:W4:Y:S01]  /*9a580*/  LDL.LU R8, [R1+0x870] ;  /* 0x0008700001087983 */ /* 0x001f220000300800 */
[----:B------:R-:W4:Y:S02]  /*9a590*/  LDL.LU R9, [R1+0x874] ;  /* 0x0008740001097983 */ /* 0x000f240000300800 */
[----:B------:R-:W4:Y:S02]  /*9a5a0*/  LDL.LU R10, [R1+0x878] ;  /* 0x00087800010a7983 */ /* 0x000f240000300800 */
[----:B------:R-:W4:Y:S01]  /*9a5b0*/  LDL.LU R11, [R1+0x87c] ;  /* 0x00087c00010b7983 */ /* 0x000f220000300800 */
[----:B------:R-:W-:Y:S01]  /*9a5c0*/  STL [R1+0x5f74], R25 ;  /* 0x005f741901007387 */ /* 0x000fe20000100800 */
[----:B------:R-:W-:Y:S03]  /*9a5d0*/  STL [R1+0x5f70], R24 ;  /* 0x005f701801007387 */ /* 0x000fe60000100800 */
[----:B--2---:R-:W-:Y:S01]  /*9a5e0*/  STL.64 [R1+0x7120], R26 ;  /* 0x0071201a01007387 */ /* 0x004fe20000100a00 */
[----:B----4-:R-:W-:Y:S11]  /*9a5f0*/  HMMA.16816.F32.BF16 R16, R20, R18, R8 ;  /* 0x000000121410723c */ /* 0x010ff60000041808 */
[----:B------:R-:W-:Y:S11]  /*9a600*/  @!UPT UIADD3 URZ, URZ, URZ, URZ ;  /* 0x0000003f3f3ff290 */ /* 0x000ff6000fffe03f */
[----:B------:R-:W-:Y:S01]  /*9a610*/  @!UPT UIADD3 URZ, URZ, URZ, URZ ;  /* 0x0000003f3f3ff290 */ /* 0x000fe2000fffe03f */
[----:B------:R0:W-:Y:S01]  /*9a620*/  STL.64 [R1+0xe50], R16 ;  /* 0x000e501001007387 */ /* 0x0001e20000100a00 */
[----:B------:R-:W-:Y:S02]  /*9a630*/  IMAD.MOV.U32 R12, RZ, RZ, R18 ;  /* 0x000000ffff0c7224 */ /* 0x000fe400078e0012 */
[----:B------:R-:W-:Y:S01]  /*9a640*/  IMAD.MOV.U32 R13, RZ, RZ, R19 ;  /* 0x000000ffff0d7224 */ /* 0x000fe200078e0013 */
[----:B0-----:R-:W2:Y:S01]  /*9a650*/  LDL.LU R16, [R1+0x800] ;  /* 0x0008000001107983 */ /* 0x001ea20000300800 */
[----:B------:R-:W2:Y:S02]  /*9a660*/  LDL.LU R17, [R1+0x804] ;  /* 0x0008040001117983 */ /* 0x000ea40000300800 */
[----:B------:R-:W4:Y:S02]  /*9a670*/  LDL.LU R18, [R1+0x808] ;  /* 0x0008080001127983 */ /* 0x000f240000300800 */
[----:B------:R-:W4:Y:S02]  /*9a680*/  LDL.LU R19, [R1+0x80c] ;  /* 0x00080c0001137983 */ /* 0x000f240000300800 */
[----:B------:R-:W-:Y:S01]  /*9a690*/  IMAD.MOV.U32 R6, RZ, RZ, R14 ;  /* 0x000000ffff067224 */ /* 0x000fe200078e000e */
[----:B----4-:R-:W-:Y:S01]  /*9a6a0*/  STL.64 [R1+0x70b8], R18 ;  /* 0x0070b81201007387 */ /* 0x010fe20000100a00 */
[----:B--2---:R-:W-:Y:S02]  /*9a6b0*/  STL.64 [R1+0x70b0], R16 ;  /* 0x0070b01001007387 */ /* 0x004fe40000100a00 */
[----:B------:R-:W2:Y:S02]  /*9a6c0*/  LDL.LU R14, [R1+0x7138] ;  /* 0x00713800010e7983 */ /* 0x000ea40000300800 */
[----:B------:R-:W4:Y:S02]  /*9a6d0*/  LDL R7, [R1+0x10c] ;  /* 0x00010c0001077983 */ /* 0x000f240000100800 */
[----:B----4-:R0:W-:Y:S02]  /*9a6e0*/  STL.64 [R1+0x70c0], R6 ;  /* 0x0070c00601007387 */ /* 0x0101e40000100a00 */
[----:B0-----:R-:W-:-:S02]  /*9a6f0*/  IMAD.MOV.U32 R6, RZ, RZ, R28 ;  /* 0x000000ffff067224 */ /* 0x001fc400078e001c */
[----:B------:R-:W-:Y:S01]  /*9a700*/  IMAD.MOV.U32 R7, RZ, RZ, R29 ;  /* 0x000000ffff077224 */ /* 0x000fe200078e001d */
[----:B------:R-:W4:Y:S01]  /*9a710*/  LDL.LU R28, [R1+0x7134] ;  /* 0x00713400011c7983 */ /* 0x000f220000300800 */
[----:B------:R-:W4:Y:S03]  /*9a720*/  LDL.LU R29, [R1+0x7130] ;  /* 0x00713000011d7983 */ /* 0x000f260000300800 */
[----:B------:R3:W-:Y:S02]  /*9a730*/  STL.64 [R1+0x70d8], R6 ;  /* 0x0070d80601007387 */ /* 0x0007e40000100a00 */
[----:B---3--:R-:W-:Y:S02]  /*9a740*/  IMAD.MOV.U32 R6, RZ, RZ, R15 ;  /* 0x000000ffff067224 */ /* 0x008fe400078e000f */
[----:B--2---:R-:W-:Y:S01]  /*9a750*/  IMAD.MOV.U32 R7, RZ, RZ, R14 ;  /* 0x000000ffff077224 */ /* 0x004fe200078e000e */
[----:B------:R-:W2:Y:S01]  /*9a760*/  LDL.LU R15, [R1+0x712c] ;  /* 0x00712c00010f7983 */ /* 0x000ea20000300800 */
[----:B------:R-:W3:Y:S02]  /*9a770*/  LDL.LU R14, [R1+0x7128] ;  /* 0x00712800010e7983 */ /* 0x000ee40000300800 */
[----:B------:R-:W2:Y:S02]  /*9a780*/  LDL.LU R24, [R1+0x860] ;  /* 0x0008600001187983 */ /* 0x000ea40000300800 */
[----:B------:R-:W2:Y:S01]  /*9a790*/  LDL.LU R25, [R1+0x864] ;  /* 0x0008640001197983 */ /* 0x000ea20000300800 */
[----:B------:R-:W2:Y:S01]  /*9a7a0*/  LDL.LU R26, [R1+0x868] ;  /* 0x00086800011a7983 */ /* 0x000ea20000300800 */
[----:B------:R-:W2:Y:S02]  /*9a7b0*/  LDL.LU R27, [R1+0x86c] ;  /* 0x00086c00011b7983 */ /* 0x000ea40000300800 */
[----:B------:R-:W-:Y:S02]  /*9a7c0*/  STL.64 [R1+0x70f8], R6 ;  /* 0x0070f80601007387 */ /* 0x000fe40000100a00 */
[----:B------:R0:W-:Y:S02]  /*9a7d0*/  STL.64 [R1+0x70f0], R4 ;  /* 0x0070f00401007387 */ /* 0x0001e40000100a00 */
[----:B0-----:R-:W2:Y:S01]  /*9a7e0*/  LDL.LU R4, [R1+0x850] ;  /* 0x0008500001047983 */ /* 0x001ea20000300800 */
[----:B------:R-:W2:Y:S02]  /*9a7f0*/  LDL.LU R5, [R1+0x854] ;  /* 0x0008540001057983 */ /* 0x000ea40000300800 */
[----:B------:R-:W2:Y:S02]  /*9a800*/  LDL.LU R6, [R1+0x858] ;  /* 0x0008580001067983 */ /* 0x000ea40000300800 */
[----:B------:R-:W2:Y:S02]  /*9a810*/  LDL.LU R7, [R1+0x85c] ;  /* 0x00085c0001077983 */ /* 0x000ea40000300800 */
[----:B--2---:R-:W-:Y:S01]  /*9a820*/  STL.64 [R1+0x7118], R6 ;  /* 0x0071180601007387 */ /* 0x004fe20000100a00 */
[----:B------:R-:W-:Y:S02]  /*9a830*/  STL.64 [R1+0x7110], R4 ;  /* 0x0071100401007387 */ /* 0x000fe40000100a00 */
[----:B------:R-:W2:Y:S02]  /*9a840*/  LDL.LU R16, [R1+0x820] ;  /* 0x0008200001107983 */ /* 0x000ea40000300800 */
[----:B------:R-:W2:Y:S01]  /*9a850*/  LDL.LU R17, [R1+0x824] ;  /* 0x0008240001117983 */ /* 0x000ea20000300800 */
        /* <DEDUP_REMOVED lines=8> */
[----:B----4-:R-:W-:-:S02]  /*9a8e0*/  IMAD.MOV.U32 R6, RZ, RZ, R29 ;  /* 0x000000ffff067224 */ /* 0x010fc400078e001d */
[----:B------:R-:W-:-:S07]  /*9a8f0*/  IMAD.MOV.U32 R7, RZ, RZ, R28 ;  /* 0x000000ffff077224 */ /* 0x000fce00078e001c */
[----:B------:R-:W-:Y:S01]  /*9a900*/  HMMA.16816.F32.BF16 R4, R20, R6, R24 ;  /* 0x000000061404723c */ /* 0x000fe20000041818 */
[----:B--2---:R-:W-:Y:S01]  /*9a910*/  STL.64 [R1+0x70e8], R18 ;  /* 0x0070e81201007387 */ /* 0x004fe20000100a00 */
[----:B------:R0:W-:Y:S03]  /*9a920*/  STL.64 [R1+0x70e0], R16 ;  /* 0x0070e01001007387 */ /* 0x0001e60000100a00 */
[----:B0-----:R-:W2:Y:S01]  /*9a930*/  LDL.LU R16, [R1+0x840] ;  /* 0x0008400001107983 */ /* 0x001ea20000300800 */
[----:B------:R-:W2:Y:S02]  /*9a940*/  LDL.LU R17, [R1+0x844] ;  /* 0x0008440001117983 */ /* 0x000ea40000300800 */
[----:B------:R-:W4:Y:S02]  /*9a950*/  LDL.LU R18, [R1+0x848] ;  /* 0x0008480001127983 */ /* 0x000f240000300800 */
[----:B------:R-:W4:Y:S11]  /*9a960*/  LDL.LU R19, [R1+0x84c] ;  /* 0x00084c0001137983 */ /* 0x000f360000300800 */
[----:B------:R-:W-:Y:S03]  /*9a970*/  @!UPT UIADD3 URZ, URZ, URZ, URZ ;  /* 0x0000003f3f3ff290 */ /* 0x000fe6000fffe03f */
[----:B------:R-:W-:Y:S02]  /*9a980*/  IMAD.MOV.U32 R25, RZ, RZ, R6 ;  /* 0x000000ffff197224 */ /* 0x000fe400078e0006 */
[----:B------:R-:W-:Y:S01]  /*9a990*/  IMAD.MOV.U32 R24, RZ, RZ, R7 ;  /* 0x000000ffff187224 */ /* 0x000fe200078e0007 */
[----:B----4-:R0:W-:Y:S01]  /*9a9a0*/  STL.64 [R1+0x7108], R18 ;  /* 0x0071081201007387 */ /* 0x0101e20000100a00 */
[----:B--2---:R-:W-:Y:S03]  /*9a9b0*/  STL.64 [R1+0x7100], R16 ;  /* 0x0071001001007387 */ /* 0x004fe60000100a00 */
[----:B0-----:R-:W2:Y:S01]  /*9a9c0*/  LDL.64 R18, [R1+0x148] ;  /* 0x0001480001127983 */ /* 0x001ea20000100a00 */
[----:B------:R-:W4:Y:S02]  /*9a9d0*/  LDL.LU R8, [R1+0x810] ;  /* 0x0008100001087983 */ /* 0x000f240000300800 */
[----:B------:R-:W4:Y:S02]  /*9a9e0*/  LDL.LU R9, [R1+0x814] ;  /* 0x0008140001097983 */ /* 0x000f240000300800 */
[----:B------:R-:W4:Y:S01]  /*9a9f0*/  LDL.LU R10, [R1+0x818] ;  /* 0x00081800010a7983 */ /* 0x000f220000300800 */
[----:B------:R-:W-:Y:S01]  /*9aa00*/  STL [R1+0x5f7c], R13 ;  /* 0x005f7c0d01007387 */ /* 0x000fe20000100800 */
[----:B------:R-:W-:Y:S02]  /*9aa10*/  STL [R1+0x5f78], R12 ;  /* 0x005f780c01007387 */ /* 0x000fe40000100800 */
[----:B------:R-:W2:Y:S02]  /*9aa20*/  LDL.LU.64 R26, [R1+0x7120] ;  /* 0x00712000011a7983 */ /* 0x000ea40000300a00 */
[----:B------:R0:W-:Y:S01]  /*9aa30*/  STL.64 [R1+0xde0], R4 ;  /* 0x000de00401007387 */ /* 0x0001e20000100a00 */
[----:B------:R-:W2:Y:S04]  /*9aa40*/  LDL.LU.64 R6, [R1+0x7118] ;  /* 0x0071180001067983 */ /* 0x000ea80000300a00 */
[----:B0-----:R-:W2:Y:S01]  /*9aa50*/  LDL.LU.64 R4, [R1+0x7110] ;  /* 0x0071100001047983 */ /* 0x001ea20000300a00 */
[----:B---3--:R-:W-:-:S02]  /*9aa60*/  IMAD.MOV.U32 R11, RZ, RZ, R14 ;  /* 0x000000ffff0b7224 */ /* 0x008fc400078e000e */
[----:B------:R0:W-:Y:S02]  /*9aa70*/  STL [R1+0x5f84], R24 ;  /* 0x005f841801007387 */ /* 0x0001e40000100800 */
[----:B------:R-:W-:Y:S01]  /*9aa80*/  STL [R1+0x5f80], R25 ;  /* 0x005f801901007387 */ /* 0x000fe20000100800 */
[----:B--2---:R-:W-:Y:S01]  /*9aa90*/  HMMA.16816.F32.BF16 R4, R20, R18, R4 ;  /* 0x000000121404723c */ /* 0x004fe20000041804 */
[----:B------:R-:W-:Y:S02]  /*9aaa0*/  IMAD.MOV.U32 R14, RZ, RZ, R18 ;  /* 0x000000ffff0e7224 */ /* 0x000fe400078e0012 */
[----:B0-----:R-:W-:Y:S02]  /*9aab0*/  IMAD.MOV.U32 R24, RZ, RZ, R19 ;  /* 0x000000ffff187224 */ /* 0x001fe400078e0013 */
[----:B------:R-:W2:Y:S01]  /*9aac0*/  LDL.LU.64 R18, [R1+0x7108] ;  /* 0x0071080001127983 */ /* 0x000ea20000300a00 */
[----:B------:R-:W2:Y:S11]  /*9aad0*/  LDL.LU.64 R16, [R1+0x7100] ;  /* 0x0071000001107983 */ /* 0x000eb60000300a00 */
[----:B------:R-:W-:Y:S06]  /*9aae0*/  @!UPT UIADD3 URZ, URZ, URZ, URZ ;  /* 0x0000003f3f3ff290 */ /* 0x000fec000fffe03f */
[----:B------:R0:W-:Y:S01]  /*9aaf0*/  STL.64 [R1+0xdb0], R4 ;  /* 0x000db00401007387 */ /* 0x0001e20000100a00 */
[----:B------:R-:W-:Y:S02]  /*9ab00*/  IMAD.MOV.U32 R13, RZ, RZ, R6 ;  /* 0x000000ffff0d7224 */ /* 0x000fe400078e0006 */
[----:B------:R-:W-:Y:S02]  /*9ab10*/  IMAD.MOV.U32 R12, RZ, RZ, R7 ;  /* 0x000000ffff0c7224 */ /* 0x000fe400078e0007 */
[----:B------:R-:W2:Y:S04]  /*9ab20*/  LDL.LU.64 R6, [R1+0x70f8] ;  /* 0x0070f80001067983 */ /* 0x000ea80000300a00 */
[----:B0-----:R-:W3:Y:S01]  /*9ab30*/  LDL.LU.64 R4, [R1+0x70f0] ;  /* 0x0070f00001047983 */ /* 0x001ee20000300a00 */
[----:B------:R-:W-:Y:S02]  /*9ab40*/  STL [R1+0x5f8c], R12 ;  /* 0x005f8c0c01007387 */ /* 0x000fe40000100800 */
[----:B------:R-:W-:Y:S02]  /*9ab50*/  STL [R1+0x5f88], R13 ;  /* 0x005f880d01007387 */ /* 0x000fe40000100800 */
[----:B------:R0:W-:Y:S02]  /*9ab60*/  STL [R1+0x630c], R15 ;  /* 0x00630c0f01007387 */ /* 0x0001e40000100800 */
[----:B0-----:R-:W-:-:S05]  /*9ab70*/  IMAD.MOV.U32 R15, RZ, RZ, R24 ;  /* 0x000000ffff0f7224 */ /* 0x001fca00078e0018 */
[----:B------:R3:W-:Y:S02]  /*9ab80*/  STL.64 [R1+0x6ff0], R14 ;  /* 0x006ff00e01007387 */ /* 0x0007e40000100a00 */
[----:B---3--:R-:W-:Y:S02]  /*9ab90*/  IMAD.MOV.U32 R14, RZ, RZ, R5 ;  /* 0x000000ffff0e7224 */ /* 0x008fe400078e0005 */
[----:B------:R-:W-:Y:S02]  /*9aba0*/  IMAD.MOV.U32 R15, RZ, RZ, R4 ;  /* 0x000000ffff0f7224 */ /* 0x000fe400078e0004 */
[C---:B--2---:R-:W-:Y:S01]  /*9abb0*/  HMMA.16816.F32.BF16 R4, R20.reuse, R6, R16 ;  /* 0x000000061404723c */ /* 0x044fe20000041810 */
[----:B------:R-:W2:Y:S01]  /*9abc0*/  LDL.LU.64 R18, [R1+0x70e8] ;  /* 0x0070e80001127983 */ /* 0x000ea20000300a00 */
[----:B------:R-:W2:Y:S11]  /*9abd0*/  LDL.LU.64 R16, [R1+0x70e0] ;  /* 0x0070e00001107983 */ /* 0x000eb60000300a00 */
[----:B------:R-:W-:Y:S10]  /*9abe0*/  @!UPT UIADD3 URZ, URZ, URZ, URZ ;  /* 0x0000003f3f3ff290 */ /* 0x000ff4000fffe03f */
[----:B------:R-:W-:Y:S01]  /*9abf0*/  STL.64 [R1+0xda0], R4 ;  /* 0x000da00401007387 */ /* 0x000fe20000100a00 */
[----:B------:R-:W-:Y:S02]  /*9ac00*/  IMAD.MOV.U32 R24, RZ, RZ, R6 ;  /* 0x000000ffff187224 */ /* 0x000fe400078e0006 */
[----:B------:R-:W-:Y:S02]  /*9ac10*/  IMAD.MOV.U32 R25, RZ, RZ, R7 ;  /* 0x000000ffff197224 */ /* 0x000fe400078e0007 */
[----:B------:R-:W2:Y:S03]  /*9ac20*/  LDL.LU.64 R6, [R1+0x70d8] ;  /* 0x0070d80001067983 */ /* 0x000ea60000300a00 */
[----:B------:R-:W-:Y:S02]  /*9ac30*/  STL [R1+0x5f94], R25 ;  /* 0x005f941901007387 */ /* 0x000fe40000100800 */
[----:B------:R-:W-:Y:S02]  /*9ac40*/  STL [R1+0x5f90], R24 ;  /* 0x005f901801007387 */ /* 0x000fe40000100800 */
[----:B------:R0:W-:Y:S02]  /*9ac50*/  STL.64 [R1+0x6278], R26 ;  /* 0x0062781a01007387 */ /* 0x0001e40000100a00 */
[----:B0-----:R-:W3:Y:S01]  /*9ac60*/  LDL.LU.64 R26, [R1+0x118] ;  /* 0x00011800011a7983 */ /* 0x001ee20000300a00 */
[C---:B--2---:R-:W-:Y:S03]  /*9ac70*/  HMMA.16816.F32.BF16 R4, R20.reuse, R6, R16 ;  /* 0x000000061404723c */ /* 0x044fe60000041810 */
[----:B------:R-:W3:Y:S01]  /*9ac80*/  LDL.LU.64 R18, [R1+0x70d0] ;  /* 0x0070d00001127983 */ /* 0x000ee20000300a00 */
[----:B------:R-:W3:Y:S11]  /*9ac90*/  LDL.LU.64 R16, [R1+0x70c8] ;  /* 0x0070c80001107983 */ /* 0x000ef60000300a00 */
[----:B------:R-:W-:Y:S08]  /*9aca0*/  @!UPT UIADD3 URZ, URZ, URZ, URZ ;  /* 0x0000003f3f3ff290 */ /* 0x000ff0000fffe03f */
[----:B------:R-:W-:Y:S01]  /*9acb0*/  STL.64 [R1+0xd90], R4 ;  /* 0x000d900401007387 */ /* 0x000fe20000100a00 */
[----:B------:R0:W-:Y:S03]  /*9acc0*/  STL.64 [R1+0xd98], R6 ;  /* 0x000d980601007387 */ /* 0x0001e60000100a00 */
[----:B0-----:R-:W4:Y:S01]  /*9acd0*/  LDL.LU.64 R6, [R1+0x70c0] ;  /* 0x0070c00001067983 */ /* 0x001f220000300a00 */
[C---:B---3--:R-:W-:Y:S08]  /*9ace0*/  HMMA.16816.F32.BF16 R16, R20.reuse, R26, R16 ;  /* 0x0000001a1410723c */ /* 0x048ff00000041810 */
[C---:B----4-:R-:W-:Y:S11]  /*9acf0*/  HMMA.16816.F32.BF16 R4, R20.reuse, R6, R8 ;  /* 0x000000061404723c */ /* 0x050ff60000041808 */
[----:B------:R-:W-:Y:S04]  /*9ad00*/  @!UPT UIADD3 URZ, URZ, URZ, URZ ;  /* 0x0000003f3f3ff290 */ /* 0x000fe8000fffe03f */
[----:B------:R-:W-:Y:S01]  /*9ad10*/  STL.64 [R1+0xd80], R16 ;  /* 0x000d801001007387 */ /* 0x000fe20000100a00 */
[----:B------:R0:W-:Y:S03]  /*9ad20*/  STL.64 [R1+0xd88], R18 ;  /* 0x000d881201007387 */ /* 0x0001e60000100a00 */
[----:B0-----:R-:W2:Y:S01]  /*9ad30*/  LDL.LU.64 R18, [R1+0x70b8] ;  /* 0x0070b80001127983 */ /* 0x001ea20000300a00 */
[----:B------:R-:W2:Y:S02]  /*9ad40*/  LDL.LU.64 R16, [R1+0x70b0] ;  /* 0x0070b00001107983 */ /* 0x000ea40000300a00 */
[----:B------:R0:W-:Y:S02]  /*9ad50*/  STL.64 [R1+0x6fb0], R26 ;  /* 0x006fb01a01007387 */ /* 0x0001e40000100a00 */
[----:B------:R-:W3:Y:S01]  /*9ad60*/  LDL.LU R24, [R1+0x7e0] ;  /* 0x0007e00001187983 */ /* 0x000ee20000300800 */
[----:B------:R-:W3:Y:S04]  /*9ad70*/  LDL.LU R25, [R1+0x7e4] ;  /* 0x0007e40001197983 */ /* 0x000ee80000300800 */
[----:B0-----:R-:W3:Y:S01]  /*9ad80*/  LDL.LU R26, [R1+0x7e8] ;  /* 0x0007e800011a7983 */ /* 0x001ee20000300800 */
[----:B------:R-:W3:Y:S02]  /*9ad90*/  LDL.LU R27, [R1+0x7ec] ;  /* 0x0007ec00011b7983 */ /* 0x000ee40000300800 */
[----:B------:R-:W4:Y:S02]  /*9ada0*/  LDL.LU R10, [R1+0x70a8] ;  /* 0x0070a800010a7983 */ /* 0x000f240000300800 */
[----:B------:R-:W2:Y:S01]  /*9adb0*/  LDL.LU.64 R8, [R1+0x70a0] ;  /* 0x0070a00001087983 */ /* 0x000ea20000300a00 */
        /* <DEDUP_REMOVED lines=13> */
[----:B------:R-:W2:Y:S01]  /*9ae90*/  LDL.LU R7, [R1+0x7fc] ;  /* 0x0007fc0001077983 */ /* 0x000ea20000300800 */
[C---:B---3--:R-:W-:Y:S08]  /*9aea0*/  HMMA.16816.F32.BF16 R12, R20.reuse, R14, R24 ;  /* 0x0000000e140c723c */ /* 0x048ff00000041818 */
[----:B--2---:R-:W-:Y:S01]  /*9aeb0*/  HMMA.16816.F32.BF16 R4, R20, R18, R4 ;  /* 0x000000121404723c */ /* 0x004fe20000041804 */
[----:B------:R-:W-:Y:S11]  /*9aec0*/  STL.64 [R1+0x6fa0], R18 ;  /* 0x006fa01201007387 */ /* 0x000ff60000100a00 */
[----:B------:R-:W-:Y:S11]  /*9aed0*/  @!UPT UIADD3 URZ, URZ, URZ, URZ ;  /* 0x0000003f3f3ff290 */ /* 0x000ff6000fffe03f */
[----:B------:R0:W-:Y:S01]  /*9aee0*/  STL.64 [R1+0xd50], R4 ;  /* 0x000d500401007387 */ /* 0x0001e20000100a00 */
[----:B------:R1:W-:Y:S03]  /*9aef0*/  STL.64 [R1+0xd58], R6 ;  /* 0x000d580601007387 */ /* 0x0003e60000100a00 */
[----:B0-----:R-:W2:Y:S01]  /*9af00*/  LDL.LU R4, [R1+0x730] ;  /* 0x0007300001047983 */ /* 0x001ea20000300800 */
[----:B------:R-:W-:Y:S02]  /*9af10*/  STL.64 [R1+0xd20], R12 ;  /* 0x000d200c01007387 */ /* 0x000fe40000100a00 */
[----:B------:R-:W-:Y:S02]  /*9af20*/  STL.64 [R1+0xd28], R14 ;  /* 0x000d280e01007387 */ /* 0x000fe40000100a00 */
[----:B------:R-:W2:Y:S01]  /*9af30*/  LDL.LU R5, [R1+0x734] ;  /* 0x0007340001057983 */ /* 0x000ea20000300800 */
[----:B-1----:R-:W3:Y:S01]  /*9af40*/  LDL.LU R6, [R1+0x738] ;  /* 0x0007380001067983 */ /* 0x002ee20000300800 */
[----:B------:R-:W3:Y:S03]  /*9af50*/  LDL.LU R7, [R1+0x73c] ;  /* 0x00073c0001077983 */ /* 0x000ee60000300800 */
[----:B---3--:R0:W-:Y:S01]  /*9af60*/  STL.64 [R1+0x6fc8], R6 ;  /* 0x006fc80601007387 */ /* 0x0081e20000100a00 */
[----:B--2---:R1:W-:Y:S03]  /*9af70*/  STL.64 [R1+0x6fc0], R4 ;  /* 0x006fc00401007387 */ /* 0x0043e60000100a00 */
[----:B0-----:R-:W2:Y:S04]  /*9af80*/  LDL.64 R6, [R1+0x138] ;  /* 0x0001380001067983 */ /* 0x001ea80000100a00 */
[----:B--2---:R0:W-:Y:S01]  /*9af90*/  STL.64 [R1+0x6fd8], R6 ;  /* 0x006fd80601007387 */ /* 0x0041e20000100a00 */
[----:B-1----:R-:W2:Y:S02]  /*9afa0*/  LDL.LU R4, [R1+0x750] ;  /* 0x0007500001047983 */ /* 0x002ea40000300800 */
[----:B------:R-:W2:Y:S01]  /*9afb0*/  LDL.LU R5, [R1+0x754] ;  /* 0x0007540001057983 */ /* 0x000ea20000300800 */
[----:B0-----:R-:W3:Y:S01]  /*9afc0*/  LDL.LU R6, [R1+0x758] ;  /* 0x0007580001067983 */ /* 0x001ee20000300800 */
[----:B------:R-:W3:Y:S02]  /*9afd0*/  LDL.LU R7, [R1+0x75c] ;  /* 0x00075c0001077983 */ /* 0x000ee40000300800 */
[----:B------:R-:W2:Y:S02]  /*9afe0*/  LDL.LU R12, [R1+0x760] ;  /* 0x00076000010c7983 */ /* 0x000ea40000300800 */
[----:B------:R-:W2:Y:S01]  /*9aff0*/  LDL.LU R13, [R1+0x764] ;  /* 0x00076400010d7983 */ /* 0x000ea20000300800 */
[----:B------:R-:W2:Y:S01]  /*9b000*/  LDL.LU R14, [R1+0x768] ;  /* 0x00076800010e7983 */ /* 0x000ea20000300800 */
[----:B------:R-:W2:Y:S03]  /*9b010*/  LDL.LU R15, [R1+0x76c] ;  /* 0x00076c00010f7983 */ /* 0x000ea60000300800 */
[----:B--2---:R0:W-:Y:S01]  /*9b020*/  STL.64 [R1+0x7000], R14 ;  /* 0x0070000e01007387 */ /* 0x0041e20000100a00 */
[----:B------:R-:W-:Y:S03]  /*9b030*/  STL.64 [R1+0x6ff8], R12 ;  /* 0x006ff80c01007387 */ /* 0x000fe60000100a00 */
[----:B0-----:R-:W2:Y:S04]  /*9b040*/  LDL.64 R14, [R1+0x168] ;  /* 0x00016800010e7983 */ /* 0x001ea80000100a00 */
[----:B--2---:R4:W-:Y:S02]  /*9b050*/  STL.64 [R1+0x7010], R14 ;  /* 0x0070100e01007387 */ /* 0x0049e40000100a00 */
[----:B----4-:R-:W-:-:S02]  /*9b060*/  IMAD.MOV.U32 R14, RZ, RZ, R10 ;  /* 0x000000ffff0e7224 */ /* 0x010fc400078e000a */
[----:B------:R-:W-:-:S05]  /*9b070*/  IMAD.MOV.U32 R15, RZ, RZ, R9 ;  /* 0x000000ffff0f7224 */ /* 0x000fca00078e0009 */
[----:B------:R0:W-:Y:S04]  /*9b080*/  STL.64 [R1+0x7028], R14 ;  /* 0x0070280e01007387 */ /* 0x0001e80000100a00 */
[----:B0-----:R-:W2:Y:S04]  /*9b090*/  LDL.64 R14, [R1+0x188] ;  /* 0x00018800010e7983 */ /* 0x001ea80000100a00 */
[----:B--2---:R-:W-:Y:S01]  /*9b0a0*/  STL.64 [R1+0x7040], R14 ;  /* 0x0070400e01007387 */ /* 0x004fe20000100a00 */
[----:B---3--:R0:W-:Y:S02]  /*9b0b0*/  STL.64 [R1+0x6fe8], R6 ;  /* 0x006fe80601007387 */ /* 0x0081e40000100a00 */
[----:B------:R1:W-:Y:S01]  /*9b0c0*/  STL.64 [R1+0x6fe0], R4 ;  /* 0x006fe00401007387 */ /* 0x0003e20000100a00 */
[----:B0-----:R-:W2:Y:S01]  /*9b0d0*/  LDL.64 R6, [R1+0x158] ;  /* 0x0001580001067983 */ /* 0x001ea20000100a00 */
[----:B------:R-:W-:-:S02]  /*9b0e0*/  IMAD.MOV.U32 R10, RZ, RZ, R8 ;  /* 0x000000ffff0a7224 */ /* 0x000fc400078e0008 */
[----:B------:R-:W-:Y:S01]  /*9b0f0*/  IMAD.MOV.U32 R11, RZ, RZ, R3 ;  /* 0x000000ffff0b7224 */ /* 0x000fe200078e0003 */
[----:B--2---:R0:W-:Y:S01]  /*9b100*/  STL.64 [R1+0x7008], R6 ;  /* 0x0070080601007387 */ /* 0x0041e20000100a00 */
[----:B-1----:R-:W2:Y:S02]  /*9b110*/  LDL.LU R4, [R1+0x770] ;  /* 0x0007700001047983 */ /* 0x002ea40000300800 */
[----:B------:R-:W2:Y:S01]  /*9b120*/  LDL.LU R5, [R1+0x774] ;  /* 0x0007740001057983 */ /* 0x000ea20000300800 */
[----:B0-----:R-:W3:Y:S01]  /*9b130*/  LDL.LU R6, [R1+0x778] ;  /* 0x0007780001067983 */ /* 0x001ee20000300800 */
[----:B------:R-:W3:Y:S02]  /*9b140*/  LDL.LU R7, [R1+0x77c] ;  /* 0x00077c0001077983 */ /* 0x000ee40000300800 */
[----:B------:R-:W-:Y:S02]  /*9b150*/  STL.64 [R1+0x7078], R10 ;  /* 0x0070780a01007387 */ /* 0x000fe40000100a00 */
[----:B------:R-:W4:Y:S01]  /*9b160*/  LDL.LU R12, [R1+0x7a0] ;  /* 0x0007a000010c7983 */ /* 0x000f220000300800 */
[----:B------:R-:W4:Y:S01]  /*9b170*/  LDL.LU R13, [R1+0x7a4] ;  /* 0x0007a400010d7983 */ /* 0x000f220000300800 */
        /* <DEDUP_REMOVED lines=26> */
[----:B----4-:R-:W-:Y:S01]  /*9b320*/  STL.64 [R1+0x7038], R6 ;  /* 0x0070380601007387 */ /* 0x010fe20000100a00 */
[----:B---3--:R0:W-:Y:S03]  /*9b330*/  STL.64 [R1+0x7030], R4 ;  /* 0x0070300401007387 */ /* 0x0081e60000100a00 */
[----:B0-----:R-:W3:Y:S01]  /*9b340*/  LDL.LU.64 R4, [R1+0x670] ;  /* 0x0006700001047983 */ /* 0x001ee20000300a00 */
[----:B------:R-:W3:Y:S02]  /*9b350*/  LDL.LU.64 R6, [R1+0x678] ;  /* 0x0006780001067983 */ /* 0x000ee40000300a00 */
[----:B------:R-:W4:Y:S02]  /*9b360*/  LDL.64 R26, [R1+0x128] ;  /* 0x00012800011a7983 */ /* 0x000f240000100a00 */
[----:B------:R-:W-:-:S02]  /*9b370*/  IMAD.MOV.U32 R10, RZ, RZ, R2 ;  /* 0x000000ffff0a7224 */ /* 0x000fc400078e0002 */
[----:B------:R-:W-:-:S07]  /*9b380*/  IMAD.MOV.U32 R11, RZ, RZ, R0 ;  /* 0x000000ffff0b7224 */ /* 0x000fce00078e0000 */
[C---:B--2---:R-:W-:Y:S01]  /*9b390*/  HMMA.16816.F32.BF16 R8, R20.reuse, R10, R12 ;  /* 0x0000000a1408723c */ /* 0x044fe2000004180c */
[----:B----4-:R0:W-:Y:S01]  /*9b3a0*/  STL.64 [R1+0x6fd0], R26 ;  /* 0x006fd01a01007387 */ /* 0x0101e20000100a00 */
[----:B------:R-:W2:Y:S02]  /*9b3b0*/  LDL.LU R24, [R1+0x740] ;  /* 0x0007400001187983 */ /* 0x000ea40000300800 */
[----:B------:R-:W2:Y:S01]  /*9b3c0*/  LDL.LU R25, [R1+0x744] ;  /* 0x0007440001197983 */ /* 0x000ea20000300800 */
[----:B0-----:R-:W2:Y:S01]  /*9b3d0*/  LDL.LU R26, [R1+0x748] ;  /* 0x00074800011a7983 */ /* 0x001ea20000300800 */
[----:B------:R-:W2:Y:S02]  /*9b3e0*/  LDL.LU R27, [R1+0x74c] ;  /* 0x00074c00011b7983 */ /* 0x000ea40000300800 */
[----:B------:R-:W4:Y:S02]  /*9b3f0*/  LDL.64 R18, [R1+0x108] ;  /* 0x0001080001127983 */ /* 0x000f240000100a00 */
[----:B----4-:R0:W-:Y:S01]  /*9b400*/  STL.64 [R1+0x6fa8], R18 ;  /* 0x006fa81201007387 */ /* 0x0101e20000100a00 */
[----:B------:R-:W4:Y:S02]  /*9b410*/  LDL.LU R16, [R1+0x720] ;  /* 0x0007200001107983 */ /* 0x000f240000300800 */
[----:B------:R-:W4:Y:S01]  /*9b420*/  LDL.LU R17, [R1+0x724] ;  /* 0x0007240001117983 */ /* 0x000f220000300800 */
[----:B0-----:R-:W4:Y:S01]  /*9b430*/  LDL.LU R18, [R1+0x728] ;  /* 0x0007280001127983 */ /* 0x001f220000300800 */
[----:B------:R-:W4:Y:S02]  /*9b440*/  LDL.LU R19, [R1+0x72c] ;  /* 0x00072c0001137983 */ /* 0x000f240000300800 */
[----:B------:R-:W2:Y:S02]  /*9b450*/  LDL.LU.64 R14, [R1+0x7088] ;  /* 0x00708800010e7983 */ /* 0x000ea40000300a00 */
[----:B------:R-:W2:Y:S04]  /*9b460*/  LDL.LU.64 R12, [R1+0x7080] ;  /* 0x00708000010c7983 */ /* 0x000ea80000300a00 */
        /* <DEDUP_REMOVED lines=11> */
[----:B------:R-:W3:Y:S01]  /*9b520*/  LDL.LU.64 R14, [R1+0x7058] ;  /* 0x00705800010e7983 */ /* 0x000ee20000300a00 */
[----:B------:R-:W3:Y:S11]  /*9b530*/  LDL.LU.64 R12, [R1+0x7050] ;  /* 0x00705000010c7983 */ /* 0x000ef60000300a00 */
[----:B------:R-:W-:Y:S09]  /*9b540*/  @!UPT UIADD3 URZ, URZ, URZ, URZ ;  /* 0x0000003f3f3ff290 */ /* 0x000ff2000fffe03f */
        /* <DEDUP_REMOVED lines=8> */
[----:B---3--:R-:W-:Y:S11]  /*9b5d0*/  HMMA.16816.F32.BF16 R12, R4, R22, R12 ;  /* 0x00000016040c723c */ /* 0x008ff6000004180c */
[----:B------:R-:W-:Y:S11]  /*9b5e0*/  @!UPT UIADD3 URZ, URZ, URZ, URZ ;  /* 0x0000003f3f3ff290 */ /* 0x000ff6000fffe03f */
[----:B------:R-:W-:Y:S01]  /*9b5f0*/  @!UPT UIADD3 URZ, URZ, URZ, URZ ;  /* 0x0000003f3f3ff290 */ /* 0x000fe2000fffe03f */
[----:B------:R-:W-:Y:S01]  /*9b600*/  STL.64 [R1+0xca0], R12 ;  /* 0x000ca00c01007387 */ /* 0x000fe20000100a00 */
[----:B------:R0:W-:Y:S03]  /*9b610*/  STL.64 [R1+0xca8], R14 ;  /* 0x000ca80e01007387 */ /* 0x0001e60000100a00 */
[----:B0-----:R-:W2:Y:S01]  /*9b620*/  LDL.LU.64 R14, [R1+0x7040] ;  /* 0x00704000010e7983 */ /* 0x001ea20000300a00 */
[----:B------:R-:W-:Y:S02]  /*9b630*/  IMAD.MOV.U32 R12, RZ, RZ, R4 ;  /* 0x000000ffff0c7224 */ /* 0x000fe400078e0004 */
[----:B------:R-:W-:Y:S02]  /*9b640*/  IMAD.MOV.U32 R3, RZ, RZ, R5 ;  /* 0x000000ffff037224 */ /* 0x000fe400078e0005 */
[----:B------:R-:W-:Y:S02]  /*9b650*/  IMAD.MOV.U32 R2, RZ, RZ, R6 ;  /* 0x000000ffff027224 */ /* 0x000fe400078e0006 */
[----:B------:R-:W-:-:S02]  /*9b660*/  IMAD.MOV.U32 R0, RZ, RZ, R7 ;  /* 0x000000ffff007224 */ /* 0x000fc400078e0007 */
[----:B------:R-:W3:Y:S01]  /*9b670*/  LDL.LU.64 R6, [R1+0x7038] ;  /* 0x0070380001067983 */ /* 0x000ee20000300a00 */
[----:B------:R-:W3:Y:S02]  /*9b680*/  LDL.LU.64 R4, [R1+0x7030] ;  /* 0x0070300001047983 */ /* 0x000ee40000300a00 */
[----:B------:R0:W-:Y:S02]  /*9b690*/  STL.64 [R1+0x6f48], R22 ;  /* 0x006f481601007387 */ /* 0x0001e40000100a00 */
[----:B------:R-:W-:Y:S02]  /*9b6a0*/  IMAD.MOV.U32 R20, RZ, RZ, R12 ;  /* 0x000000ffff147224 */ /* 0x000fe400078e000c */
[----:B------:R-:W-:Y:S02]  /*9b6b0*/  IMAD.MOV.U32 R21, RZ, RZ, R3 ;  /* 0x000000ffff157224 */ /* 0x000fe400078e0003 */
[----:B0-----:R-:W-:Y:S02]  /*9b6c0*/  IMAD.MOV.U32 R22, RZ, RZ, R2 ;  /* 0x000000ffff167224 */ /* 0x001fe400078e0002 */
[----:B------:R-:W-:-:S07]  /*9b6d0*/  IMAD.MOV.U32 R23, RZ, RZ, R0 ;  /* 0x000000ffff177224 */ /* 0x000fce00078e0000 */
[C---:B--2---:R-:W-:Y:S11]  /*9b6e0*/  HMMA.16816.F32.BF16 R8, R20.reuse, R14, R8 ;  /* 0x0000000e1408723c */ /* 0x044ff60000041808 */
[----:B------:R-:W-:Y:S11]  /*9b6f0*/  @!UPT UIADD3 URZ, URZ, URZ, URZ ;  /* 0x0000003f3f3ff290 */ /* 0x000ff6000fffe03f */
[----:B------:R-:W-:Y:S01]  /*9b700*/  @!UPT UIADD3 URZ, URZ, URZ, URZ ;  /* 0x0000003f3f3ff290 */ /* 0x000fe2000fffe03f */
[----:B------:R0:W-:Y:S01]  /*9b710*/  STL.64 [R1+0xc90], R8 ;  /* 0x000c900801007387 */ /* 0x0001e20000100a00 */
[----:B------:R-:W-:Y:S02]  /*9b720*/  STL.64 [R1+0xc98], R10 ;  /* 0x000c980a01007387 */ /* 0x000fe40000100a00 */
[----:B0-----:R-:W-:Y:S02]  /*9b730*/  IMAD.MOV.U32 R9, RZ, RZ, R14 ;  /* 0x000000ffff097224 */ /* 0x001fe400078e000e */
[----:B------:R-:W-:Y:S02]  /*9b740*/  IMAD.MOV.U32 R8, RZ, RZ, R15 ;  /* 0x000000ffff087224 */ /* 0x000fe400078e000f */
[----:B------:R-:W3:Y:S02]  /*9b750*/  LDL.LU.64 R14, [R1+0x7028] ;  /* 0x00702800010e7983 */ /* 0x000ee40000300a00 */
[C---:B---3--:R-:W-:Y:S02]  /*9b760*/  HMMA.16816.F32.BF16 R12, R20.reuse, R14, R4 ;  /* 0x0000000e140c723c */ /* 0x048fe40000041804 */
        /* <DEDUP_REMOVED lines=16> */
[----:B------:R-:W-:Y:S11]  /*9b870*/  IMAD.MOV.U32 R3, RZ, RZ, R7 ;  /* 0x000000ffff037224 */ /* 0x000ff600078e0007 */
[----:B------:R-:W-:Y:S11]  /*9b880*/  @!UPT UIADD3 URZ, URZ, URZ, URZ ;  /* 0x0000003f3f3ff290 */ /* 0x000ff6000fffe03f */
[----:B------:R0:W-:Y:S01]  /*9b890*/  STL.64 [R1+0xc60], R12 ;  /* 0x000c600c01007387 */ /* 0x0001e20000100a00 */
[----:B------:R1:W-:Y:S02]  /*9b8a0*/  STL.64 [R1+0xc68], R14 ;  /* 0x000c680e01007387 */ /* 0x0003e40000100a00 */
[----:B0-----:R-:W-:Y:S01]  /*9b8b0*/  IMAD.MOV.U32 R12, RZ, RZ, R6 ;  /* 0x000000ffff0c7224 */ /* 0x001fe200078e0006 */
[----:B-1----:R-:W2:Y:S01]  /*9b8c0*/  LDL.LU.64 R14, [R1+0x6ff0] ;  /* 0x006ff000010e7983 */ /* 0x002ea20000300a00 */
        /* <DEDUP_REMOVED lines=8> */
[----:B------:R0:W-:Y:S01]  /*9b950*/  STL.64 [R1+0x6ed0], R14 ;  /* 0x006ed00e01007387 */ /* 0x0001e20000100a00 */
[C---:B--2---:R-:W-:Y:S01]  /*9b960*/  HMMA.16816.F32.BF16 R24, R20.reuse, R6, R24 ;  /* 0x000000061418723c */ /* 0x044fe20000041818 */
[----:B0-----:R-:W-:Y:S02]  /*9b970*/  IMAD.MOV.U32 R14, RZ, RZ, R6 ;  /* 0x000000ffff0e7224 */ /* 0x001fe400078e0006 */
        /* <DEDUP_REMOVED lines=22> */
[----:B------:R0:W-:Y:S02]  /*9bae0*/  STL.64 [R1+0x6e98], R26 ;  /* 0x006e981a01007387 */ /* 0x0001e40000100a00 */
[----:B------:R-:W3:Y:S02]  /*9baf0*/  LDL.LU R24, [R1+0x710] ;  /* 0x0007100001187983 */ /* 0x000ee40000300800 */
[----:B------:R-:W3:Y:S01]  /*9bb00*/  LDL.LU R25, [R1+0x714] ;  /* 0x0007140001197983 */ /* 0x000ee20000300800 */
[----:B0-----:R-:W3:Y:S01]  /*9bb10*/  LDL.LU R26, [R1+0x718] ;  /* 0x00071800011a7983 */ /* 0x001ee20000300800 */
[----:B------:R-:W3:Y:S02]  /*9bb20*/  LDL.LU R27, [R1+0x71c] ;  /* 0x00071c00011b7983 */ /* 0x000ee40000300800 */
[----:B---3--:R-:W-:Y:S01]  /*9bb30*/  HMMA.16816.F32.BF16 R24, R20, R18, R24 ;  /* 0x000000121418723c */ /* 0x008fe20000041818 */
[----:B------:R-:W-:Y:S11]  /*9bb40*/  IMAD.MOV.U32 R15, RZ, RZ, R19 ;  /* 0x000000ffff0f7224 */ /* 0x000ff600078e0013 */
[----:B------:R-:W-:Y:S11]  /*9bb50*/  @!UPT UIADD3 URZ, URZ, URZ, URZ ;  /* 0x0000003f3f3ff290 */ /* 0x000ff6000fffe03f */
[----:B------:R-:W-:Y:S01]  /*9bb60*/  STL.64 [R1+0xc10], R24 ;  /* 0x000c101801007387 */ /* 0x000fe20000100a00 */
[----:B------:R-:W-:Y:S02]  /*9bb70*/  STL.64 [R1+0xc18], R26 ;  /* 0x000c181a01007387 */ /* 0x000fe40000100a00 */
[----:B------:R-:W-:Y:S02]  /*9bb80*/  STL.64 [R1+0x6ef8], R14 ;  /* 0x006ef80e01007387 */ /* 0x000fe40000100a00 */
[----:B------:R0:W-:Y:S02]  /*9bb90*/  STL.64 [R1+0x6ef0], R12 ;  /* 0x006ef00c01007387 */ /* 0x0001e40000100a00 */
[----:B0-----:R-:W3:Y:S01]  /*9bba0*/  LDL.LU R12, [R1+0x550] ;  /* 0x00055000010c7983 */ /* 0x001ee20000300800 */
[----:B------:R-:W3:Y:S02]  /*9bbb0*/  LDL.LU R13, [R1+0x554] ;  /* 0x00055400010d7983 */ /* 0x000ee40000300800 */
[----:B------:R-:W4:Y:S02]  /*9bbc0*/  LDL.LU R14, [R1+0x558] ;  /* 0x00055800010e7983 */ /* 0x000f240000300800 */
[----:B------:R-:W4:Y:S02]  /*9bbd0*/  LDL.LU R15, [R1+0x55c] ;  /* 0x00055c00010f7983 */ /* 0x000f240000300800 */
[----:B----4-:R0:W-:Y:S01]  /*9bbe0*/  STL.64 [R1+0x6f08], R14 ;  /* 0x006f080e01007387 */ /* 0x0101e20000100a00 */
[----:B---3--:R-:W-:Y:S03]  /*9bbf0*/  STL.64 [R1+0x6f00], R12 ;  /* 0x006f000c01007387 */ /* 0x008fe60000100a00 */
[----:B0-----:R-:W3:Y:S04]  /*9bc00*/  LDL.64 R14, [R1+0x178] ;  /* 0x00017800010e7983 */ /* 0x001ee80000100a00 */
[----:B---3--:R0:W-:Y:S02]  /*9bc10*/  STL.64 [R1+0x6f18], R14 ;  /* 0x006f180e01007387 */ /* 0x0081e40000100a00 */
[----:B0-----:R-:W-:-:S02]  /*9bc20*/  IMAD.MOV.U32 R14, RZ, RZ, R9 ;  /* 0x000000ffff0e7224 */ /* 0x001fc400078e0009 */
[----:B------:R-:W-:-:S05]  /*9bc30*/  IMAD.MOV.U32 R15, RZ, RZ, R8 ;  /* 0x000000ffff0f7224 */ /* 0x000fca00078e0008 */
[----:B------:R0:W-:Y:S01]  /*9bc40*/  STL.64 [R1+0x6f30], R14 ;  /* 0x006f300e01007387 */ /* 0x0001e20000100a00 */
[----:B------:R-:W3:Y:S03]  /*9bc50*/  LDL.64 R12, [R1+0x3d0] ;  /* 0x0003d000010c7983 */ /* 0x000ee60000100a00 */
[----:B0-----:R-:W4:Y:S01]  /*9bc60*/  LDL.64 R14, [R1+0x3d8] ;  /* 0x0003d800010e7983 */ /* 0x001f220000100a00 */
[----:B------:R-:W-:-:S03]  /*9bc70*/  IMAD.MOV.U32 R24, RZ, RZ, R18 ;  /* 0x000000ffff187224 */ /* 0x000fc600078e0012 */
[----:B----4-:R-:W-:Y:S01]  /*9bc80*/  STL.64 [R1+0x6f58], R14 ;  /* 0x006f580e01007387 */ /* 0x010fe20000100a00 */
[----:B---3--:R0:W-:Y:S02]  /*9bc90*/  STL.64 [R1+0x6f50], R12 ;  /* 0x006f500c01007387 */ /* 0x0081e40000100a00 */
[----:B------:R-:W-:Y:S01]  /*9bca0*/  STL [R1+0x6ee8], R24 ;  /* 0x006ee81801007387 */ /* 0x000fe20000100800 */
[----:B0-----:R-:W3:Y:S01]  /*9bcb0*/  LDL.LU R12, [R1+0x680] ;  /* 0x00068000010c7983 */ /* 0x001ee20000300800 */
[----:B------:R-:W3:Y:S02]  /*9bcc0*/  LDL.LU R13, [R1+0x684] ;  /* 0x00068400010d7983 */ /* 0x000ee40000300800 */
        /* <DEDUP_REMOVED lines=8> */
[----:B------:R-:W3:Y:S02]  /*9bd50*/  LDL.LU R18, [R1+0x708] ;  /* 0x0007080001127983 */ /* 0x000ee40000300800 */
[----:B------:R-:W3:Y:S01]  /*9bd60*/  LDL.LU R19, [R1+0x70c] ;  /* 0x00070c0001137983 */ /* 0x000ee20000300800 */
[----:B--2---:R0:W-:Y:S01]  /*9bd70*/  STL.64 [R1+0x6f88], R10 ;  /* 0x006f880a01007387 */ /* 0x0041e20000100a00 */
[----:B------:R1:W-:Y:S03]  /*9bd80*/  STL.64 [R1+0x6f80], R8 ;  /* 0x006f800801007387 */ /* 0x0003e60000100a00 */
[----:B0-----:R-:W2:Y:S04]  /*9bd90*/  LDL.64 R10, [R1+0xd8] ;  /* 0x0000d800010a7983 */ /* 0x001ea80000100a00 */
[----:B--2---:R0:W-:Y:S01]  /*9bda0*/  STL.64 [R1+0x6f98], R10 ;  /* 0x006f980a01007387 */ /* 0x0041e20000100a00 */
[----:B-1----:R-:W2:Y:S02]  /*9bdb0*/  LDL.LU R8, [R1+0x6f0] ;  /* 0x0006f00001087983 */ /* 0x002ea40000300800 */
[----:B------:R-:W2:Y:S01]  /*9bdc0*/  LDL.LU R9, [R1+0x6f4] ;  /* 0x0006f40001097983 */ /* 0x000ea20000300800 */
[----:B0-----:R-:W2:Y:S01]  /*9bdd0*/  LDL.LU R10, [R1+0x6f8] ;  /* 0x0006f800010a7983 */ /* 0x001ea20000300800 */
[----:B------:R-:W2:Y:S02]  /*9bde0*/  LDL.LU R11, [R1+0x6fc] ;  /* 0x0006fc00010b7983 */ /* 0x000ea40000300800 */
[----:B----4-:R0:W-:Y:S02]  /*9bdf0*/  STL.64 [R1+0x6f68], R14 ;  /* 0x006f680e01007387 */ /* 0x0101e40000100a00 */
[----:B---3--:R-:W-:Y:S01]  /*9be00*/  STL.64 [R1+0x6f60], R12 ;  /* 0x006f600c01007387 */ /* 0x008fe20000100a00 */
[----:B0-----:R-:W3:Y:S04]  /*9be10*/  LDL.64 R14, [R1+0xb8] ;  /* 0x0000b800010e7983 */ /* 0x001ee80000100a00 */
[----:B---3--:R0:W-:Y:S04]  /*9be20*/  STL.64 [R1+0x6f70], R14 ;  /* 0x006f700e01007387 */ /* 0x0081e80000100a00 */
[----:B0-----:R-:W3:Y:S01]  /*9be30*/  LDL.64 R14, [R1+0xc8] ;  /* 0x0000c800010e7983 */ /* 0x001ee20000100a00 */
[----:B------:R-:W-:-:S02]  /*9be40*/  IMAD.MOV.U32 R26, RZ, RZ, R2 ;  /* 0x000000ffff1a7224 */ /* 0x000fc400078e0002 */
[----:B------:R-:W-:Y:S01]  /*9be50*/  IMAD.MOV.U32 R27, RZ, RZ, R0 ;  /* 0x000000ffff1b7224 */ /* 0x000fe200078e0000 */
[----:B---3--:R0:W-:Y:S01]  /*9be60*/  STL.64 [R1+0x6f90], R14 ;  /* 0x006f900e01007387 */ /* 0x0081e20000100a00 */
[----:B------:R-:W3:Y:S02]  /*9be70*/  LDL.LU R12, [R1+0x6e0] ;  /* 0x0006e000010c7983 */ /* 0x000ee40000300800 */
[----:B------:R-:W3:Y:S01]  /*9be80*/  LDL.LU R13, [R1+0x6e4] ;  /* 0x0006e400010d7983 */ /* 0x000ee20000300800 */
[----:B0-----:R-:W3:Y:S01]  /*9be90*/  LDL.LU R14, [R1+0x6e8] ;  /* 0x0006e800010e7983 */ /* 0x001ee20000300800 */
[----:B------:R-:W3:Y:S02]  /*9bea0*/  LDL.LU R15, [R1+0x6ec] ;  /* 0x0006ec00010f7983 */ /* 0x000ee40000300800 */
[----:B------:R0:W-:Y:S02]  /*9beb0*/  STL.64 [R1+0x6f10], R26 ;  /* 0x006f101a01007387 */ /* 0x0001e40000100a00 */
[----:B------:R-:W4:Y:S01]  /*9bec0*/  LDL.LU R24, [R1+0x5a0] ;  /* 0x0005a00001187983 */ /* 0x000f220000300800 */
[----:B------:R-:W4:Y:S04]  /*9bed0*/  LDL.LU R25, [R1+0x5a4] ;  /* 0x0005a40001197983 */ /* 0x000f280000300800 */
[----:B0-----:R-:W2:Y:S01]  /*9bee0*/  LDL.LU R26, [R1+0x5a8] ;  /* 0x0005a800011a7983 */ /* 0x001ea20000300800 */
[----:B------:R-:W2:Y:S01]  /*9bef0*/  LDL.LU R27, [R1+0x5ac] ;  /* 0x0005ac00011b7983 */ /* 0x000ea20000300800 */
[C---:B------:R-:W-:Y:S02]  /*9bf00*/  HMMA.16816.F32.BF16 R16, R20.reuse, R6, R16 ;  /* 0x000000061410723c */ /* 0x040fe40000041810 */
        /* <DEDUP_REMOVED lines=14> */
[----:B0-----:R-:W4:Y:S01]  /*9bff0*/  LDL.LU.64 R18, [R1+0x6fa0] ;  /* 0x006fa00001127983 */ /* 0x001f220000300a00 */
[----:B------:R-:W-:Y:S01]  /*9c000*/  STL.64 [R1+0x6e78], R6 ;  /* 0x006e780601007387 */ /* 0x000fe20000100a00 */
[C---:B----4-:R-:W-:Y:S11]  /*9c010*/  HMMA.16816.F32.BF16 R8, R20.reuse, R18, R8 ;  /* 0x000000121408723c */ /* 0x050ff60000041808 */
        /* <DEDUP_REMOVED lines=27> */
[----:B------:R-:W4:Y:S02]  /*9c1d0*/  LDL.LU.64 R14, [R1+0x6f70] ;  /* 0x006f7000010e7983 */ /* 0x000f240000300a00 */
        /* <DEDUP_REMOVED lines=9> */
[----:B---3--:R-:W-:Y:S01]  /*9c270*/  HMMA.16816.F32.BF16 R20, R20, R10, R12 ;  /* 0x0000000a1414723c */ /* 0x008fe2000004180c */
[----:B------:R-:W3:Y:S01]  /*9c280*/  LDL.LU.64 R14, [R1+0x6f58] ;  /* 0x006f5800010e7983 */ /* 0x000ee20000300a00 */
[----:B------:R-:W2:Y:S11]  /*9c290*/  LDL.LU.64 R12, [R1+0x6f50] ;  /* 0x006f5000010c7983 */ /* 0x000eb60000300a00 */
[----:B------:R-:W-:Y:S10]  /*9c2a0*/  @!UPT UIADD3 URZ, URZ, URZ, URZ ;  /* 0x0000003f3f3ff290 */ /* 0x000ff4000fffe03f */
[----:B------:R-:W-:Y:S01]  /*9c2b0*/  STL.64 [R1+0xaf0], R20 ;  /* 0x000af01401007387 */ /* 0x000fe20000100a00 */
[----:B------:R0:W-:Y:S03]  /*9c2c0*/  STL.64 [R1+0xaf8], R22 ;  /* 0x000af81601007387 */ /* 0x0001e60000100a00 */
[----:B0-----:R-:W2:Y:S01]  /*9c2d0*/  LDL.LU.64 R22, [R1+0x6f48] ;  /* 0x006f480001167983 */ /* 0x001ea20000300a00 */
[----:B------:R-:W-:Y:S02]  /*9c2e0*/  STL.64 [R1+0x6e18], R10 ;  /* 0x006e180a01007387 */ /* 0x000fe40000100a00 */
[----:B---3--:R-:W-:Y:S02]  /*9c2f0*/  IMAD.MOV.U32 R2, RZ, RZ, R14 ;  /* 0x000000ffff027224 */ /* 0x008fe400078e000e */
        /* <DEDUP_REMOVED lines=10> */
[----:B------:R-:W-:Y:S01]  /*9c3a0*/  IMAD.MOV.U32 R10, RZ, RZ, R13 ;  /* 0x000000ffff0a7224 */ /* 0x000fe200078e000d */
[----:B------:R0:W-:Y:S01]  /*9c3b0*/  STL.64 [R1+0x6e20], R22 ;  /* 0x006e201601007387 */ /* 0x0001e20000100a00 */
[----:B------:R-:W-:-:S02]  /*9c3c0*/  IMAD.MOV.U32 R20, RZ, RZ, R11 ;  /* 0x000000ffff147224 */ /* 0x000fc400078e000b */
[----:B------:R-:W-:Y:S02]  /*9c3d0*/  IMAD.MOV.U32 R21, RZ, RZ, R10 ;  /* 0x000000ffff157224 */ /* 0x000fe400078e000a */
[----:B0-----:R-:W-:Y:S02]  /*9c3e0*/  IMAD.MOV.U32 R22, RZ, RZ, R2 ;  /* 0x000000ffff167224 */ /* 0x001fe400078e0002 */
[----:B------:R-:W-:-:S07]  /*9c3f0*/  IMAD.MOV.U32 R23, RZ, RZ, R0 ;  /* 0x000000ffff177224 */ /* 0x000fce00078e0000 */
        /* <DEDUP_REMOVED lines=16> */
[----:B------:R-:W-:Y:S02]  /*9c500*/  IMAD.MOV.U32 R10, RZ, RZ, R17 ;  /* 0x000000ffff0a7224 */ /* 0x000fe400078e0011 */
[----:B------:R-:W-:Y:S01]  /*9c510*/  IMAD.MOV.U32 R11, RZ, RZ, R16 ;  /* 0x000000ffff0b7224 */ /* 0x000fe200078e0010 */
[----:B--2---:R-:W-:Y:S01]  /*9c520*/  HMMA.16816.F32.BF16 R20, R20, R26, R12 ;  /* 0x0000001a1414723c */ /* 0x004fe2000004180c */
[----:B------:R-:W2:Y:S01]  /*9c530*/  LDL.LU.64 R14, [R1+0x6ef8] ;  /* 0x006ef800010e7983 */ /* 0x000ea20000300a00 */
[----:B------:R-:W3:Y:S02]  /*9c540*/  LDL.LU.64 R12, [R1+0x6ef0] ;  /* 0x006ef000010c7983 */ /* 0x000ee40000300a00 */
[----:B------:R-:W4:Y:S11]  /*9c550*/  LDL.LU R24, [R1+0x6ee8] ;  /* 0x006ee80001187983 */ /* 0x000f360000300800 */
[----:B------:R-:W-:Y:S08]  /*9c560*/  @!UPT UIADD3 URZ, URZ, URZ, URZ ;  /* 0x0000003f3f3ff290 */ /* 0x000ff0000fffe03f */
[----:B------:R-:W-:Y:S01]  /*9c570*/  STL.64 [R1+0xa60], R20 ;  /* 0x000a601401007387 */ /* 0x000fe20000100a00 */
[----:B------:R-:W-:Y:S02]  /*9c580*/  STL.64 [R1+0xa68], R22 ;  /* 0x000a681601007387 */ /* 0x000fe40000100a00 */
[----:B------:R0:W-:Y:S02]  /*9c590*/  STL.64 [R1+0x6e28], R10 ;  /* 0x006e280a01007387 */ /* 0x0001e40000100a00 */
[----:B0-----:R-:W-:Y:S02]  /*9c5a0*/  IMAD.MOV.U32 R10, RZ, RZ, R9 ;  /* 0x000000ffff0a7224 */ /* 0x001fe400078e0009 */
[----:B------:R-:W-:-:S05]  /*9c5b0*/  IMAD.MOV.U32 R11, RZ, RZ, R8 ;  /* 0x000000ffff0b7224 */ /* 0x000fca00078e0008 */
[----:B------:R0:W-:Y:S01]  /*9c5c0*/  STL.64 [R1+0x6e40], R10 ;  /* 0x006e400a01007387 */ /* 0x0001e20000100a00 */
[----:B------:R-:W3:Y:S02]  /*9c5d0*/  LDL.LU R20, [R1+0x2b0] ;  /* 0x0002b00001147983 */ /* 0x000ee40000300800 */
[----:B------:R-:W3:Y:S02]  /*9c5e0*/  LDL.LU R21, [R1+0x2b4] ;  /* 0x0002b40001157983 */ /* 0x000ee40000300800 */
[----:B------:R-:W3:Y:S01]  /*9c5f0*/  LDL.LU R22, [R1+0x2b8] ;  /* 0x0002b80001167983 */ /* 0x000ee20000300800 */
[----:B------:R-:W3:Y:S01]  /*9c600*/  LDL.LU R23, [R1+0x2bc] ;  /* 0x0002bc0001177983 */ /* 0x000ee20000300800 */
[----:B0-----:R-:W-:Y:S02]  /*9c610*/  IMAD.MOV.U32 R10, RZ, RZ, R7 ;  /* 0x000000ffff0a7224 */ /* 0x001fe400078e0007 */
[----:B------:R-:W-:-:S05]  /*9c620*/  IMAD.MOV.U32 R11, RZ, RZ, R6 ;  /* 0x000000ffff0b7224 */ /* 0x000fca00078e0006 */
[----:B------:R0:W-:Y:S01]  /*9c630*/  STL.64 [R1+0x6e58], R10 ;  /* 0x006e580a01007387 */ /* 0x0001e20000100a00 */
[----:B------:R-:W3:Y:S02]  /*9c640*/  LDL.LU R8, [R1+0x3a0] ;  /* 0x0003a00001087983 */ /* 0x000ee40000300800 */
[----:B------:R-:W3:Y:S01]  /*9c650*/  LDL.LU R9, [R1+0x3a4] ;  /* 0x0003a40001097983 */ /* 0x000ee20000300800 */
[----:B0-----:R-:W3:Y:S01]  /*9c660*/  LDL.LU R10, [R1+0x3a8] ;  /* 0x0003a800010a7983 */ /* 0x001ee20000300800 */
[----:B------:R-:W3:Y:S02]  /*9c670*/  LDL.LU R11, [R1+0x3ac] ;  /* 0x0003ac00010b7983 */ /* 0x000ee40000300800 */
[----:B------:R-:W3:Y:S02]  /*9c680*/  LDL.LU R16, [R1+0x3f0] ;  /* 0x0003f00001107983 */ /* 0x000ee40000300800 */
[----:B------:R-:W3:Y:S01]  /*9c690*/  LDL.LU R17, [R1+0x3f4] ;  /* 0x0003f40001117983 */ /* 0x000ee20000300800 */
[----:B------:R-:W3:Y:S01]  /*9c6a0*/  LDL.LU R18, [R1+0x3f8] ;  /* 0x0003f80001127983 */ /* 0x000ee20000300800 */
[----:B------:R-:W3:Y:S02]  /*9c6b0*/  LDL.LU R19, [R1+0x3fc] ;  /* 0x0003fc0001137983 */ /* 0x000ee40000300800 */
[----:B------:R-:W-:-:S02]  /*9c6c0*/  IMAD.MOV.U32 R26, RZ, RZ, R5 ;  /* 0x000000ffff1a7224 */ /* 0x000fc400078e0005 */
[----:B------:R-:W-:Y:S02]  /*9c6d0*/  IMAD.MOV.U32 R27, RZ, RZ, R4 ;  /* 0x000000ffff1b7224 */ /* 0x000fe400078e0004 */
[----:B--2---:R-:W-:Y:S02]  /*9c6e0*/  IMAD.MOV.U32 R7, RZ, RZ, R15 ;  /* 0x000000ffff077224 */ /* 0x004fe400078e000f */
[----:B----4-:R-:W-:Y:S01]  /*9c6f0*/  IMAD.MOV.U32 R6, RZ, RZ, R24 ;  /* 0x000000ffff067224 */ /* 0x010fe200078e0018 */
[----:B---3--:R-:W-:Y:S01]  /*9c700*/  STL.64 [R1+0x6e88], R18 ;  /* 0x006e881201007387 */ /* 0x008fe20000100a00 */
[----:B------:R-:W-:Y:S02]  /*9c710*/  STL.64 [R1+0x6e80], R16 ;  /* 0x006e801001007387 */ /* 0x000fe40000100a00 */
[----:B------:R0:W-:Y:S02]  /*9c720*/  STL.64 [R1+0x6eb0], R26 ;  /* 0x006eb01a01007387 */ /* 0x0001e40000100a00 */
[----:B------:R1:W-:Y:S01]  /*9c730*/  STL.64 [R1+0x6e90], R6 ;  /* 0x006e900601007387 */ /* 0x0003e20000100a00 */
[----:B------:R-:W2:Y:S01]  /*9c740*/  LDL.LU R4, [R1+0x440] ;  /* 0x0004400001047983 */ /* 0x000ea20000300800 */
[----:B------:R-:W2:Y:S02]  /*9c750*/  LDL.LU R5, [R1+0x444] ;  /* 0x0004440001057983 */ /* 0x000ea40000300800 */
[----:B0-----:R-:W-:-:S02]  /*9c760*/  IMAD.MOV.U32 R26, RZ, RZ, R14 ;  /* 0x000000ffff1a7224 */ /* 0x001fc400078e000e */
[----:B------:R-:W-:Y:S01]  /*9c770*/  IMAD.MOV.U32 R27, RZ, RZ, R13 ;  /* 0x000000ffff1b7224 */ /* 0x000fe200078e000d */
[----:B-1----:R-:W3:Y:S01]  /*9c780*/  LDL.LU R6, [R1+0x448] ;  /* 0x0004480001067983 */ /* 0x002ee20000300800 */
[----:B------:R-:W3:Y:S03]  /*9c790*/  LDL.LU R7, [R1+0x44c] ;  /* 0x00044c0001077983 */ /* 0x000ee60000300800 */
[----:B------:R0:W-:Y:S01]  /*9c7a0*/  STL.64 [R1+0x6ec8], R26 ;  /* 0x006ec81a01007387 */ /* 0x0001e20000100a00 */
        /* <DEDUP_REMOVED lines=36> */
[----:B------:R-:W-:-:S02]  /*9c9f0*/  IMAD.MOV.U32 R14, RZ, RZ, R12 ;  /* 0x000000ffff0e7224 */ /* 0x000fc400078e000c */
[----:B------:R-:W-:-:S07]  /*9ca00*/  IMAD.MOV.U32 R15, RZ, RZ, R3 ;  /* 0x000000ffff0f7224 */ /* 0x000fce00078e0003 */
        /* <DEDUP_REMOVED lines=19> */
[----:B------:R-:W2:Y:S02]  /*9cb40*/  LDL R12, [R1+0x620] ;  /* 0x00062000010c7983 */ /* 0x000ea40000100800 */
[----:B------:R-:W2:Y:S01]  /*9cb50*/  LDL R13, [R1+0x624] ;  /* 0x00062400010d7983 */ /* 0x000ea20000100800 */
[----:B0-----:R-:W2:Y:S04]  /*9cb60*/  LDL R14, [R1+0x628] ;  /* 0x00062800010e7983 */ /* 0x001ea80000100800 */
[----:B------:R-:W2:Y:S01]  /*9cb70*/  LDL R15, [R1+0x62c] ;  /* 0x00062c00010f7983 */ /* 0x000ea20000100800 */
[C---:B---3--:R-:W-:Y:S03]  /*9cb80*/  HMMA.16816.F32.BF16 R24, R8.reuse, R26, R4 ;  /* 0x0000001a0818723c */ /* 0x048fe60000041804 */
[----:B------:R-:W3:Y:S01]  /*9cb90*/  LDL.LU.64 R6, [R1+0x6ec0] ;  /* 0x006ec00001067983 */ /* 0x000ee20000300a00 */
[----:B------:R-:W3:Y:S11]  /*9cba0*/  LDL.LU.64 R4, [R1+0x6eb8] ;  /* 0x006eb80001047983 */ /* 0x000ef60000300a00 */
[----:B------:R-:W-:Y:S08]  /*9cbb0*/  @!UPT UIADD3 URZ, URZ, URZ, URZ ;  /* 0x0000003f3f3ff290 */ /* 0x000ff0000fffe03f */
        /* <DEDUP_REMOVED lines=16> */
[----:B------:R0:W-:Y:S02]  /*9ccc0*/  STL.64 [R1+0x6d88], R26 ;  /* 0x006d881a01007387 */ /* 0x0001e40000100a00 */
[----:B------:R-:W3:Y:S02]  /*9ccd0*/  LDL.LU R24, [R1+0x250] ;  /* 0x0002500001187983 */ /* 0x000ee40000300800 */
[----:B------:R-:W3:Y:S01]  /*9cce0*/  LDL.LU R25, [R1+0x254] ;  /* 0x0002540001197983 */ /* 0x000ee20000300800 */
[----:B0-----:R-:W3:Y:S01]  /*9ccf0*/  LDL.LU R26, [R1+0x258] ;  /* 0x00025800011a7983 */ /* 0x001ee20000300800 */
[----:B------:R-:W3:Y:S01]  /*9cd00*/  LDL.LU R27, [R1+0x25c] ;  /* 0x00025c00011b7983 */ /* 0x000ee20000300800 */
[C---:B----4-:R-:W-:Y:S02]  /*9cd10*/  HMMA.16816.F32.BF16 R4, R8.reuse, R6, R16 ;  /* 0x000000060804723c */ /* 0x050fe40000041810 */
[----:B------:R-:W4:Y:S01]  /*9cd20*/  LDL.LU.64 R18, [R1+0x6e88] ;  /* 0x006e880001127983 */ /* 0x000f220000300a00 */
[----:B------:R-:W4:Y:S11]  /*9cd30*/  LDL.LU.64 R16, [R1+0x6e80] ;  /* 0x006e800001107983 */ /* 0x000f360000300a00 */
[----:B------:R-:W-:Y:S09]  /*9cd40*/  @!UPT UIADD3 URZ, URZ, URZ, URZ ;  /* 0x0000003f3f3ff290 */ /* 0x000ff2000fffe03f */
[----:B------:R-:W-:Y:S01]  /*9cd50*/  STL.64 [R1+0x9e0], R4 ;  /* 0x0009e00401007387 */ /* 0x000fe20000100a00 */
[----:B------:R0:W-:Y:S03]  /*9cd60*/  STL.64 [R1+0x9e8], R6 ;  /* 0x0009e80601007387 */ /* 0x0001e60000100a00 */
[----:B0-----:R-:W4:Y:S01]  /*9cd70*/  LDL.LU.64 R6, [R1+0x6e78] ;  /* 0x006e780001067983 */ /* 0x001f220000300a00 */
[----:B------:R-:W-:Y:S02]  /*9cd80*/  IMAD.MOV.U32 R3, RZ, RZ, R11 ;  /* 0x000000ffff037224 */ /* 0x000fe400078e000b */
[----:B------:R-:W-:Y:S02]  /*9cd90*/  IMAD.MOV.U32 R4, RZ, RZ, R8 ;  /* 0x000000ffff047224 */ /* 0x000fe400078e0008 */
[----:B------:R-:W-:Y:S01]  /*9cda0*/  IMAD.MOV.U32 R5, RZ, RZ, R9 ;  /* 0x000000ffff057224 */ /* 0x000fe200078e0009 */
[----:B----4-:R-:W-:Y:S11]  /*9cdb0*/  HMMA.16816.F32.BF16 R16, R8, R6, R16 ;  /* 0x000000060810723c */ /* 0x010ff60000041810 */
[----:B------:R-:W-:Y:S11]  /*9cdc0*/  @!UPT UIADD3 URZ, URZ, URZ, URZ ;  /* 0x0000003f3f3ff290 */ /* 0x000ff6000fffe03f */
[----:B------:R-:W-:Y:S01]  /*9cdd0*/  @!UPT UIADD3 URZ, URZ, URZ, URZ ;  /* 0x0000003f3f3ff290 */ /* 0x000fe2000fffe03f */
[----:B------:R0:W-:Y:S01]  /*9cde0*/  STL.64 [R1+0x9d0], R16 ;  /* 0x0009d01001007387 */ /* 0x0001e20000100a00 */
[----:B------:R1:W-:Y:S02]  /*9cdf0*/  STL.64 [R1+0x9d8], R18 ;  /* 0x0009d81201007387 */ /* 0x0003e40000100a00 */
[----:B0-----:R-:W-:Y:S01]  /*9ce00*/  IMAD.MOV.U32 R16, RZ, RZ, R10 ;  /* 0x000000ffff107224 */ /* 0x001fe200078e000a */
[----:B-1----:R-:W4:Y:S01]  /*9ce10*/  LDL.LU.64 R18, [R1+0x6e70] ;  /* 0x006e700001127983 */ /* 0x002f220000300a00 */
[----:B------:R-:W4:Y:S02]  /*9ce20*/  LDL.LU.64 R10, [R1+0x6e68] ;  /* 0x006e6800010a7983 */ /* 0x000f240000300a00 */
[----:B------:R-:W4:Y:S02]  /*9ce30*/  LDL.LU.64 R8, [R1+0x6e60] ;  /* 0x006e600001087983 */ /* 0x000f240000300a00 */
[----:B------:R0:W-:Y:S02]  /*9ce40*/  STL.64 [R1+0x6d90], R6 ;  /* 0x006d900601007387 */ /* 0x0001e40000100a00 */
[----:B0-----:R-:W-:-:S02]  /*9ce50*/  IMAD.MOV.U32 R6, RZ, RZ, R16 ;  /* 0x000000ffff067224 */ /* 0x001fc400078e0010 */
[----:B------:R-:W-:-:S07]  /*9ce60*/  IMAD.MOV.U32 R7, RZ, RZ, R3 ;  /* 0x000000ffff077224 */ /* 0x000fce00078e0003 */
        /* <DEDUP_REMOVED lines=26> */
[----:B------:R-:W3:Y:S11]  /*9d010*/  LDL.LU.64 R22, [R1+0x6e20] ;  /* 0x006e200001167983 */ /* 0x000ef60000300a00 */
[----:B------:R-:W-:Y:S10]  /*9d020*/  @!UPT UIADD3 URZ, URZ, URZ, URZ ;  /* 0x0000003f3f3ff290 */ /* 0x000ff4000fffe03f */
[----:B------:R-:W-:Y:S01]  /*9d030*/  STL.64 [R1+0x980], R8 ;  /* 0x0009800801007387 */ /* 0x000fe20000100a00 */
[----:B------:R0:W-:Y:S03]  /*9d040*/  STL.64 [R1+0x988], R10 ;  /* 0x0009880a01007387 */ /* 0x0001e60000100a00 */
[----:B0-----:R-:W4:Y:S02]  /*9d050*/  LDL.LU.64 R10, [R1+0x6e18] ;  /* 0x006e1800010a7983 */ /* 0x001f240000300a00 */
[----:B----4-:R-:W-:Y:S08]  /*9d060*/  HMMA.16816.F32.BF16 R16, R4, R10, R16 ;  /* 0x0000000a0410723c */ /* 0x010ff00000041810 */
[----:B---3--:R-:W-:Y:S01]  /*9d070*/  HMMA.16816.F32.BF16 R4, R12, R22, R24 ;  /* 0x000000160c04723c */ /* 0x008fe20000041818 */
[----:B------:R-:W-:Y:S11]  /*9d080*/  STL.64 [R1+0x6da8], R10 ;  /* 0x006da80a01007387 */ /* 0x000ff60000100a00 */
[----:B------:R-:W-:Y:S03]  /*9d090*/  @!UPT UIADD3 URZ, URZ, URZ, URZ ;  /* 0x0000003f3f3ff290 */ /* 0x000fe6000fffe03f */
[----:B------:R-:W-:Y:S01]  /*9d0a0*/  STL.64 [R1+0x970], R16 ;  /* 0x0009701001007387 */ /* 0x000fe20000100a00 */
[----:B------:R-:W-:Y:S02]  /*9d0b0*/  STL.64 [R1+0x978], R18 ;  /* 0x0009781201007387 */ /* 0x000fe40000100a00 */
[----:B------:R0:W-:Y:S02]  /*9d0c0*/  STL.64 [R1+0x6de0], R22 ;  /* 0x006de01601007387 */ /* 0x0001e40000100a00 */
[----:B------:R-:W2:Y:S03]  /*9d0d0*/  LDL.LU.64 R20, [R1+0x620] ;  /* 0x0006200001147983 */ /* 0x000ea60000300a00 */
[----:B------:R1:W-:Y:S01]  /*9d0e0*/  STL.64 [R1+0x960], R4 ;  /* 0x0009600401007387 */ /* 0x0003e20000100a00 */
[----:B------:R3:W-:Y:S03]  /*9d0f0*/  STL.64 [R1+0x968], R6 ;  /* 0x0009680601007387 */ /* 0x0007e60000100a00 */
[----:B0-----:R-:W2:Y:S01]  /*9d100*/  LDL.LU.64 R22, [R1+0x628] ;  /* 0x0006280001167983 */ /* 0x001ea20000300a00 */
[----:B-1----:R-:W4:Y:S02]  /*9d110*/  LDL.LU R4, [R1+0xa70] ;  /* 0x000a700001047983 */ /* 0x002f240000300800 */
[----:B------:R-:W4:Y:S01]  /*9d120*/  LDL.LU R5, [R1+0xa74] ;  /* 0x000a740001057983 */ /* 0x000f220000300800 */
[----:B---3--:R-:W3:Y:S04]  /*9d130*/  LDL.LU R6, [R1+0xa78] ;  /* 0x000a780001067983 */ /* 0x008ee80000300800 */
[----:B------:R-:W3:Y:S01]  /*9d140*/  LDL.LU R7, [R1+0xa7c] ;  /* 0x000a7c0001077983 */ /* 0x000ee20000300800 */
[----:B------:R-:W2:Y:S03]  /*9d150*/  LDL.64 R14, [R1+0x158] ;  /* 0x00015800010e7983 */ /* 0x000ea60000100a00 */
[----:B--2---:R0:W-:Y:S04]  /*9d160*/  STL.64 [R1+0x6dd8], R14 ;  /* 0x006dd80e01007387 */ /* 0x0041e80000100a00 */
[----:B0-----:R-:W2:Y:S04]  /*9d170*/  LDL.64 R14, [R1+0x168] ;  /* 0x00016800010e7983 */ /* 0x001ea80000100a00 */
[----:B--2---:R0:W-:Y:S01]  /*9d180*/  STL.64 [R1+0x6df8], R14 ;  /* 0x006df80e01007387 */ /* 0x0041e20000100a00 */
[----:B------:R-:W2:Y:S02]  /*9d190*/  LDL.LU R8, [R1+0xa40] ;  /* 0x000a400001087983 */ /* 0x000ea40000300800 */
[----:B------:R-:W2:Y:S02]  /*9d1a0*/  LDL.LU R9, [R1+0xa44] ;  /* 0x000a440001097983 */ /* 0x000ea40000300800 */
[----:B------:R-:W2:Y:S01]  /*9d1b0*/  LDL.LU R10, [R1+0xa48] ;  /* 0x000a4800010a7983 */ /* 0x000ea20000300800 */
[----:B------:R-:W2:Y:S01]  /*9d1c0*/  LDL.LU R11, [R1+0xa4c] ;  /* 0x000a4c00010b7983 */ /* 0x000ea20000300800 */
[----:B------:R-:W3:Y:S02]  /*9d1d0*/  LDL.64 R18, [R1+0x188] ;  /* 0x0001880001127983 */ /* 0x000ee40000100a00 */
[----:B0-----:R-:W-:-:S02]  /*9d1e0*/  IMAD.MOV.U32 R14, RZ, RZ, R2 ;  /* 0x000000ffff0e7224 */ /* 0x001fc400078e0002 */
[----:B------:R-:W-:-:S05]  /*9d1f0*/  IMAD.MOV.U32 R15, RZ, RZ, R0 ;  /* 0x000000ffff0f7224 */ /* 0x000fca00078e0000 */
[----:B------:R0:W-:Y:S01]  /*9d200*/  STL.64 [R1+0x6e10], R14 ;  /* 0x006e100e01007387 */ /* 0x0001e20000100a00 */
        /* <DEDUP_REMOVED lines=32> */
[----:B----4-:R-:W-:Y:S02]  /*9d410*/  STL.64 [R1+0x6d98], R4 ;  /* 0x006d980401007387 */ /* 0x010fe40000100a00 */
[----:B------:R-:W3:Y:S01]  /*9d420*/  LDL.64 R26, [R1+0x128] ;  /* 0x00012800011a7983 */ /* 0x000ee20000100a00 */
[----:B0-----:R-:W4:Y:S01]  /*9d430*/  LDL.64 R6, [R1+0x138] ;  /* 0x0001380001067983 */ /* 0x001f220000100a00 */
[----:B------:R-:W-:Y:S02]  /*9d440*/  STL.64 [R1+0x950], R12 ;  /* 0x0009500c01007387 */ /* 0x000fe40000100a00 */
[----:B------:R0:W-:Y:S02]  /*9d450*/  STL.64 [R1+0x958], R14 ;  /* 0x0009580e01007387 */ /* 0x0001e40000100a00 */
[----:B0-----:R-:W2:Y:S01]  /*9d460*/  LDL.LU.64 R14, [R1+0x6e10] ;  /* 0x006e1000010e7983 */ /* 0x001ea20000300a00 */
[----:B------:R-:W3:Y:S01]  /*9d470*/  LDL.64 R18, [R1+0x108] ;  /* 0x0001080001127983 */ /* 0x000ee20000100a00 */
[C---:B--2---:R-:W-:Y:S02]  /*9d480*/  HMMA.16816.F32.BF16 R12, R20.reuse, R14, R8 ;  /* 0x0000000e140c723c */ /* 0x044fe40000041808 */
[----:B---3--:R0:W-:Y:S01]  /*9d490*/  STL.64 [R1+0x6d80], R18 ;  /* 0x006d801201007387 */ /* 0x0081e20000100a00 */
[----:B------:R-:W2:Y:S02]  /*9d4a0*/  LDL.LU R16, [R1+0xa90] ;  /* 0x000a900001107983 */ /* 0x000ea40000300800 */
[----:B------:R-:W2:Y:S01]  /*9d4b0*/  LDL.LU R17, [R1+0xa94] ;  /* 0x000a940001117983 */ /* 0x000ea20000300800 */
[----:B0-----:R-:W2:Y:S01]  /*9d4c0*/  LDL.LU R18, [R1+0xa98] ;  /* 0x000a980001127983 */ /* 0x001ea20000300800 */
[----:B------:R-:W2:Y:S02]  /*9d4d0*/  LDL.LU R19, [R1+0xa9c] ;  /* 0x000a9c0001137983 */ /* 0x000ea40000300800 */
[----:B------:R-:W3:Y:S02]  /*9d4e0*/  LDL.LU.64 R10, [R1+0x6e08] ;  /* 0x006e0800010a7983 */ /* 0x000ee40000300a00 */
[----:B------:R-:W3:Y:S11]  /*9d4f0*/  LDL.LU.64 R8, [R1+0x6e00] ;  /* 0x006e000001087983 */ /* 0x000ef60000300a00 */
[----:B------:R-:W-:Y:S01]  /*9d500*/  @!UPT UIADD3 URZ, URZ, URZ, URZ ;  /* 0x0000003f3f3ff290 */ /* 0x000fe2000fffe03f */
[----:B------:R-:W-:Y:S01]  /*9d510*/  STL.64 [R1+0x940], R12 ;  /* 0x0009400c01007387 */ /* 0x000fe20000100a00 */
[----:B------:R0:W-:Y:S03]  /*9d520*/  STL.64 [R1+0x948], R14 ;  /* 0x0009480e01007387 */ /* 0x0001e60000100a00 */
[----:B0-----:R-:W3:Y:S01]  /*9d530*/  LDL.LU.64 R14, [R1+0x6df8] ;  /* 0x006df800010e7983 */ /* 0x001ee20000300a00 */
[----:B------:R-:W-:Y:S02]  /*9d540*/  IMAD.MOV.U32 R2, RZ, RZ, R22 ;  /* 0x000000ffff027224 */ /* 0x000fe400078e0016 */
[----:B------:R-:W-:Y:S02]  /*9d550*/  IMAD.MOV.U32 R0, RZ, RZ, R23 ;  /* 0x000000ffff007224 */ /* 0x000fe400078e0017 */
[----:B------:R-:W-:Y:S02]  /*9d560*/  IMAD.MOV.U32 R4, RZ, RZ, R20 ;  /* 0x000000ffff047224 */ /* 0x000fe400078e0014 */
[----:B------:R-:W-:Y:S01]  /*9d570*/  IMAD.MOV.U32 R3, RZ, RZ, R21 ;  /* 0x000000ffff037224 */ /* 0x000fe200078e0015 */
[----:B---3--:R-:W-:Y:S07]  /*9d580*/  HMMA.16816.F32.BF16 R8, R20, R14, R8 ;  /* 0x0000000e1408723c */ /* 0x008fee0000041808 */
[----:B------:R-:W-:-:S02]  /*9d590*/  IMAD.MOV.U32 R21, RZ, RZ, R14 ;  /* 0x000000ffff157224 */ /* 0x000fc400078e000e */
[----:B------:R-:W-:Y:S11]  /*9d5a0*/  IMAD.MOV.U32 R20, RZ, RZ, R15 ;  /* 0x000000ffff147224 */ /* 0x000ff600078e000f */
[----:B------:R-:W-:Y:S03]  /*9d5b0*/  @!UPT UIADD3 URZ, URZ, URZ, URZ ;  /* 0x0000003f3f3ff290 */ /* 0x000fe6000fffe03f */
[----:B------:R-:W-:Y:S01]  /*9d5c0*/  STL.64 [R1+0x930], R8 ;  /* 0x0009300801007387 */ /* 0x000fe20000100a00 */
[----:B------:R0:W-:Y:S03]  /*9d5d0*/  STL.64 [R1+0x938], R10 ;  /* 0x0009380a01007387 */ /* 0x0001e60000100a00 */
[----:B0-----:R-:W3:Y:S01]  /*9d5e0*/  LDL.LU.64 R10, [R1+0x6df0] ;  /* 0x006df000010a7983 */ /* 0x001ee20000300a00 */
[----:B------:R-:W3:Y:S02]  /*9d5f0*/  LDL.LU.64 R8, [R1+0x6de8] ;  /* 0x006de80001087983 */ /* 0x000ee40000300a00 */
[----:B------:R-:W2:Y:S02]  /*9d600*/  LDL.LU.64 R22, [R1+0x6de0] ;  /* 0x006de00001167983 */ /* 0x000ea40000300a00 */
[----:B------:R-:W3:Y:S01]  /*9d610*/  LDL.LU.64 R14, [R1+0x6dd8] ;  /* 0x006dd800010e7983 */ /* 0x000ee20000300a00 */
[----:B--2---:R0:W-:Y:S01]  /*9d620*/  STL.64 [R1+0x6d38], R22 ;  /* 0x006d381601007387 */ /* 0x0041e20000100a00 */
[----:B------:R1:W-:Y:S02]  /*9d630*/  STL.64 [R1+0x6d30], R20 ;  /* 0x006d301401007387 */ /* 0x0003e40000100a00 */
[----:B0-----:R-:W-:-:S02]  /*9d640*/  IMAD.MOV.U32 R22, RZ, RZ, R2 ;  /* 0x000000ffff167224 */ /* 0x001fc400078e0002 */
[----:B-1----:R-:W-:Y:S02]  /*9d650*/  IMAD.MOV.U32 R20, RZ, RZ, R4 ;  /* 0x000000ffff147224 */ /* 0x002fe400078e0004 */
[----:B------:R-:W-:Y:S02]  /*9d660*/  IMAD.MOV.U32 R21, RZ, RZ, R3 ;  /* 0x000000ffff157224 */ /* 0x000fe400078e0003 */
[----:B------:R-:W-:-:S07]  /*9d670*/  IMAD.MOV.U32 R23, RZ, RZ, R0 ;  /* 0x000000ffff177224 */ /* 0x000fce00078e0000 */
[C---:B---3--:R-:W-:Y:S01]  /*9d680*/  HMMA.16816.F32.BF16 R8, R20.reuse, R14, R8 ;  /* 0x0000000e1408723c */ /* 0x048fe20000041808 */
        /* <DEDUP_REMOVED lines=18> */
[----:B----4-:R-:W-:-:S03]  /*9d7b0*/  IMAD.MOV.U32 R3, RZ, RZ, R7 ;  /* 0x000000ffff037224 */ /* 0x010fc600078e0007 */
        /* <DEDUP_REMOVED lines=31> */
[----:B---3--:R-:W-:Y:S01]  /*9d9b0*/  HMMA.16816.F32.BF16 R12, R20, R18, R12 ;  /* 0x00000012140c723c */ /* 0x008fe2000004180c */
[----:B------:R-:W-:-:S02]  /*9d9c0*/  IMAD.MOV.U32 R9, RZ, RZ, R19 ;  /* 0x000000ffff097224 */ /* 0x000fc400078e0013 */
[----:B--2---:R0:W-:Y:S01]  /*9d9d0*/  STL.64 [R1+0x6d48], R26 ;  /* 0x006d481a01007387 */ /* 0x0041e20000100a00 */
[----:B------:R-:W-:Y:S03]  /*9d9e0*/  STL.64 [R1+0x6d40], R24 ;  /* 0x006d401801007387 */ /* 0x000fe60000100a00 */
[----:B0-----:R-:W2:Y:S11]  /*9d9f0*/  LDL.64 R26, [R1+0xd8] ;  /* 0x0000d800011a7983 */ /* 0x001eb60000100a00 */
[----:B------:R-:W-:Y:S05]  /*9da00*/  @!UPT UIADD3 URZ, URZ, URZ, URZ ;  /* 0x0000003f3f3ff290 */ /* 0x000fea000fffe03f */
[----:B------:R0:W-:Y:S02]  /*9da10*/  STL.64 [R1+0x8d0], R12 ;  /* 0x0008d00c01007387 */ /* 0x0001e40000100a00 */
[----:B------:R-:W-:Y:S02]  /*9da20*/  STL.64 [R1+0x8d8], R14 ;  /* 0x0008d80e01007387 */ /* 0x000fe40000100a00 */
[----:B0-----:R-:W-:Y:S02]  /*9da30*/  IMAD.MOV.U32 R12, RZ, RZ, R18 ;  /* 0x000000ffff0c7224 */ /* 0x001fe400078e0012 */
[----:B------:R-:W3:Y:S03]  /*9da40*/  LDL.LU.64 R18, [R1+0x6d78] ;  /* 0x006d780001127983 */ /* 0x000ee60000300a00 */
[----:B------:R0:W-:Y:S02]  /*9da50*/  STL [R1+0x6d68], R12 ;  /* 0x006d680c01007387 */ /* 0x0001e40000100800 */
        /* <DEDUP_REMOVED lines=13> */
[----:B------:R-:W-:Y:S01]  /*9db30*/  STL.64 [R1+0x8c0], R8 ;  /* 0x0008c00801007387 */ /* 0x000fe20000100a00 */
[----:B------:R0:W-:Y:S03]  /*9db40*/  STL.64 [R1+0x8c8], R10 ;  /* 0x0008c80a01007387 */ /* 0x0001e60000100a00 */
[----:B0-----:R-:W4:Y:S04]  /*9db50*/  LDL.64 R10, [R1+0xb8] ;  /* 0x0000b800010a7983 */ /* 0x001f280000100a00 */
[----:B----4-:R-:W-:Y:S01]  /*9db60*/  STL.64 [R1+0x6d60], R10 ;  /* 0x006d600a01007387 */ /* 0x010fe20000100a00 */
[----:B------:R-:W-:Y:S02]  /*9db70*/  STL.64 [R1+0x6c78], R6 ;  /* 0x006c780601007387 */ /* 0x000fe40000100a00 */
[----:B------:R0:W-:Y:S02]  /*9db80*/  STL.64 [R1+0x6d70], R4 ;  /* 0x006d700401007387 */ /* 0x0001e40000100a00 */
[----:B0-----:R-:W2:Y:S01]  /*9db90*/  LDL.LU R4, [R1+0xb00] ;  /* 0x000b000001047983 */ /* 0x001ea20000300800 */
[----:B------:R-:W2:Y:S02]  /*9dba0*/  LDL.LU R5, [R1+0xb04] ;  /* 0x000b040001057983 */ /* 0x000ea40000300800 */
[----:B------:R-:W2:Y:S02]  /*9dbb0*/  LDL.LU R6, [R1+0xb08] ;  /* 0x000b080001067983 */ /* 0x000ea40000300800 */
[----:B------:R-:W2:Y:S01]  /*9dbc0*/  LDL.LU R7, [R1+0xb0c] ;  /* 0x000b0c0001077983 */ /* 0x000ea20000300800 */
[C---:B---3--:R-:W-:Y:S01]  /*9dbd0*/  HMMA.16816.F32.BF16 R8, R20.reuse, R18, R12 ;  /* 0x000000121408723c */ /* 0x048fe2000004180c */
[----:B------:R-:W3:Y:S11]  /*9dbe0*/  LDL.LU R12, [R1+0xb20] ;  /* 0x000b2000010c7983 */ /* 0x000ef60000300800 */
[----:B------:R-:W-:Y:S11]  /*9dbf0*/  @!UPT UIADD3 URZ, URZ, URZ, URZ ;  /* 0x0000003f3f3ff290 */ /* 0x000ff6000fffe03f */
[----:B------:R-:W-:Y:S01]  /*9dc00*/  STL.64 [R1+0x8b0], R8 ;  /* 0x0008b00801007387 */ /* 0x000fe20000100a00 */
[----:B------:R0:W-:Y:S02]  /*9dc10*/  STL.64 [R1+0x8b8], R10 ;  /* 0x0008b80a01007387 */ /* 0x0001e40000100a00 */
[----:B------:R-:W3:Y:S02]  /*9dc20*/  LDL.LU R13, [R1+0xb24] ;  /* 0x000b2400010d7983 */ /* 0x000ee40000300800 */
[----:B------:R-:W3:Y:S01]  /*9dc30*/  LDL.LU R14, [R1+0xb28] ;  /* 0x000b2800010e7983 */ /* 0x000ee20000300800 */
[----:B------:R-:W3:Y:S04]  /*9dc40*/  LDL.LU R15, [R1+0xb2c] ;  /* 0x000b2c00010f7983 */ /* 0x000ee80000300800 */
[----:B0-----:R-:W3:Y:S01]  /*9dc50*/  LDL.64 R10, [R1+0xc8] ;  /* 0x0000c800010a7983 */ /* 0x001ee20000100a00 */
        /* <DEDUP_REMOVED lines=13> */
[----:B------:R-:W3:Y:S01]  /*9dd30*/  LDL.LU R24, [R1+0x630] ;  /* 0x0006300001187983 */ /* 0x000ee20000300800 */
[----:B------:R-:W3:Y:S01]  /*9dd40*/  LDL.LU R25, [R1+0x634] ;  /* 0x0006340001197983 */ /* 0x000ee20000300800 */
[----:B------:R-:W3:Y:S02]  /*9dd50*/  LDL.LU R26, [R1+0x638] ;  /* 0x00063800011a7983 */ /* 0x000ee40000300800 */
[----:B------:R-:W3:Y:S02]  /*9dd60*/  LDL.LU R27, [R1+0x63c] ;  /* 0x00063c00011b7983 */ /* 0x000ee40000300800 */
[----:B------:R-:W-:Y:S01]  /*9dd70*/  STL.64 [R1+0x6cf0], R6 ;  /* 0x006cf00601007387 */ /* 0x000fe20000100a00 */
[----:B--2---:R0:W-:Y:S04]  /*9dd80*/  STL.64 [R1+0x6ce8], R4 ;  /* 0x006ce80401007387 */ /* 0x0041e80000100a00 */
[----:B0-----:R-:W2:Y:S01]  /*9dd90*/  LDL.LU R4, [R1+0xb70] ;  /* 0x000b700001047983 */ /* 0x001ea20000300800 */
[----:B------:R-:W2:Y:S02]  /*9dda0*/  LDL.LU R5, [R1+0xb74] ;  /* 0x000b740001057983 */ /* 0x000ea40000300800 */
[----:B------:R-:W2:Y:S02]  /*9ddb0*/  LDL.LU R6, [R1+0xb78] ;  /* 0x000b780001067983 */ /* 0x000ea40000300800 */
[----:B------:R-:W2:Y:S01]  /*9ddc0*/  LDL.LU R7, [R1+0xb7c] ;  /* 0x000b7c0001077983 */ /* 0x000ea20000300800 */
[----:B---3--:R-:W-:Y:S01]  /*9ddd0*/  HMMA.16816.F32.BF16 R12, R20, R10, R12 ;  /* 0x0000000a140c723c */ /* 0x008fe2000004180c */
[----:B--2---:R0:W-:Y:S01]  /*9dde0*/  STL.64 [R1+0x6d00], R6 ;  /* 0x006d000601007387 */ /* 0x0041e20000100a00 */
[----:B------:R-:W-:Y:S03]  /*9ddf0*/  STL.64 [R1+0x6cf8], R4 ;  /* 0x006cf80401007387 */ /* 0x000fe60000100a00 */
[----:B0-----:R-:W2:Y:S04]  /*9de00*/  LDL R6, [R1+0x178] ;  /* 0x0001780001067983 */ /* 0x001ea80000100800 */
[----:B------:R-:W2:Y:S04]  /*9de10*/  LDL R7, [R1+0x17c] ;  /* 0x00017c0001077983 */ /* 0x000ea80000100800 */
[----:B--2---:R0:W-:Y:S02]  /*9de20*/  STL.64 [R1+0x6d10], R6 ;  /* 0x006d100601007387 */ /* 0x0041e40000100a00 */
[----:B0-----:R-:W-:-:S02]  /*9de30*/  IMAD.MOV.U32 R6, RZ, RZ, R29 ;  /* 0x000000ffff067224 */ /* 0x001fc400078e001d */
[----:B------:R-:W-:-:S05]  /*9de40*/  IMAD.MOV.U32 R7, RZ, RZ, R28 ;  /* 0x000000ffff077224 */ /* 0x000fca00078e001c */
[----:B------:R0:W-:Y:S01]  /*9de50*/  STL.64 [R1+0x6d28], R6 ;  /* 0x006d280601007387 */ /* 0x0001e20000100a00 */
[----:B------:R-:W2:Y:S02]  /*9de60*/  LDL.LU R4, [R1+0xb40] ;  /* 0x000b400001047983 */ /* 0x000ea40000300800 */
[----:B------:R-:W2:Y:S01]  /*9de70*/  LDL.LU R5, [R1+0xb44] ;  /* 0x000b440001057983 */ /* 0x000ea20000300800 */
[----:B0-----:R-:W2:Y:S01]  /*9de80*/  LDL.LU R6, [R1+0xb48] ;  /* 0x000b480001067983 */ /* 0x001ea20000300800 */
[----:B------:R-:W2:Y:S02]  /*9de90*/  LDL.LU R7, [R1+0xb4c] ;  /* 0x000b4c0001077983 */ /* 0x000ea40000300800 */
[----:B------:R0:W-:Y:S02]  /*9dea0*/  STL.64 [R1+0x890], R12 ;  /* 0x0008900c01007387 */ /* 0x0001e40000100a00 */
[----:B------:R1:W-:Y:S01]  /*9deb0*/  STL.64 [R1+0x898], R14 ;  /* 0x0008980e01007387 */ /* 0x0003e20000100a00 */
[----:B0-----:R-:W3:Y:S01]  /*9dec0*/  LDL.LU R12, [R1+0x6d68] ;  /* 0x006d6800010c7983 */ /* 0x001ee20000300800 */
[----:B-1----:R-:W-:-:S02]  /*9ded0*/  IMAD.MOV.U32 R14, RZ, RZ, R10 ;  /* 0x000000ffff0e7224 */ /* 0x002fc400078e000a */
[----:B------:R-:W-:Y:S02]  /*9dee0*/  IMAD.MOV.U32 R13, RZ, RZ, R11 ;  /* 0x000000ffff0d7224 */ /* 0x000fe400078e000b */
[----:B------:R-:W4:Y:S02]  /*9def0*/  LDL.LU.64 R10, [R1+0x6d60] ;  /* 0x006d6000010a7983 */ /* 0x000f240000300a00 */
[C---:B----4-:R-:W-:Y:S01]  /*9df00*/  HMMA.16816.F32.BF16 R16, R20.reuse, R10, R16 ;  /* 0x0000000a1410723c */ /* 0x050fe20000041810 */
[----:B------:R-:W-:Y:S11]  /*9df10*/  IMAD.MOV.U32 R15, RZ, RZ, R11 ;  /* 0x000000ffff0f7224 */ /* 0x000ff600078e000b */
[----:B------:R-:W-:Y:S11]  /*9df20*/  @!UPT UIADD3 URZ, URZ, URZ, URZ ;  /* 0x0000003f3f3ff290 */ /* 0x000ff6000fffe03f */
[----:B------:R0:W-:Y:S01]  /*9df30*/  STL.64 [R1+0x880], R16 ;  /* 0x0008801001007387 */ /* 0x0001e20000100a00 */
[----:B------:R-:W-:Y:S02]  /*9df40*/  STL.64 [R1+0x888], R18 ;  /* 0x0008881201007387 */ /* 0x000fe40000100a00 */
[----:B0-----:R-:W-:Y:S02]  /*9df50*/  IMAD.MOV.U32 R16, RZ, RZ, R10 ;  /* 0x000000ffff107224 */ /* 0x001fe400078e000a */
[----:B------:R-:W4:Y:S01]  /*9df60*/  LDL.LU.64 R10, [R1+0x6d58] ;  /* 0x006d5800010a7983 */ /* 0x000f220000300a00 */
[----:B------:R-:W2:Y:S02]  /*9df70*/  LDL.LU.64 R8, [R1+0x6d50] ;  /* 0x006d500001087983 */ /* 0x000ea40000300a00 */
[----:B------:R-:W-:Y:S02]  /*9df80*/  STL.64 [R1+0x6d20], R14 ;  /* 0x006d200e01007387 */ /* 0x000fe40000100a00 */
[----:B---3--:R0:W-:Y:S02]  /*9df90*/  STL.64 [R1+0x6d18], R12 ;  /* 0x006d180c01007387 */ /* 0x0081e40000100a00 */
[----:B0-----:R-:W3:Y:S01]  /*9dfa0*/  LDL.LU R12, [R1+0xb50] ;  /* 0x000b5000010c7983 */ /* 0x001ee20000300800 */
[----:B------:R-:W3:Y:S02]  /*9dfb0*/  LDL.LU R13, [R1+0xb54] ;  /* 0x000b5400010d7983 */ /* 0x000ee40000300800 */
[----:B------:R-:W3:Y:S02]  /*9dfc0*/  LDL.LU R14, [R1+0xb58] ;  /* 0x000b5800010e7983 */ /* 0x000ee40000300800 */
[----:B------:R-:W3:Y:S01]  /*9dfd0*/  LDL.LU R15, [R1+0xb5c] ;  /* 0x000b5c00010f7983 */ /* 0x000ee20000300800 */
[----:B------:R0:W-:Y:S04]  /*9dfe0*/  STL [R1+0x6d08], R16 ;  /* 0x006d081001007387 */ /* 0x0001e80000100800 */
[----:B0-----:R-:W2:Y:S01]  /*9dff0*/  LDL.LU R16, [R1+0xb60] ;  /* 0x000b600001107983 */ /* 0x001ea20000300800 */
[----:B------:R-:W2:Y:S02]  /*9e000*/  LDL.LU R17, [R1+0xb64] ;  /* 0x000b640001117983 */ /* 0x000ea40000300800 */
[----:B------:R-:W2:Y:S02]  /*9e010*/  LDL.LU R18, [R1+0xb68] ;  /* 0x000b680001127983 */ /* 0x000ea40000300800 */
[----:B------:R-:W2:Y:S01]  /*9e020*/  LDL.LU R19, [R1+0xb6c] ;  /* 0x000b6c0001137983 */ /* 0x000ea20000300800 */
[----:B----4-:R-:W-:Y:S01]  /*9e030*/  HMMA.16816.F32.BF16 R20, R20, R10, R24 ;  /* 0x0000000a1414723c */ /* 0x010fe20000041818 */
[----:B------:R-:W2:Y:S01]  /*9e040*/  LDL.LU.64 R26, [R1+0x6d48] ;  /* 0x006d4800011a7983 */ /* 0x000ea20000300a00 */
[----:B------:R-:W2:Y:S11]  /*9e050*/  LDL.LU.64 R24, [R1+0x6d40] ;  /* 0x006d400001187983 */ /* 0x000eb60000300a00 */
[----:B------:R-:W-:Y:S10]  /*9e060*/  @!UPT UIADD3 URZ, URZ, URZ, URZ ;  /* 0x0000003f3f3ff290 */ /* 0x000ff4000fffe03f */
[----:B------:R-:W-:Y:S01]  /*9e070*/  STL.64 [R1+0x870], R20 ;  /* 0x0008701401007387 */ /* 0x000fe20000100a00 */
[----:B------:R0:W-:Y:S03]  /*9e080*/  STL.64 [R1+0x878], R22 ;  /* 0x0008781601007387 */ /* 0x0001e60000100a00 */
[----:B0-----:R-:W2:Y:S01]  /*9e090*/  LDL.LU.64 R22, [R1+0x6d38] ;  /* 0x006d380001167983 */ /* 0x001ea20000300a00 */
[----:B------:R-:W4:Y:S02]  /*9e0a0*/  LDL.LU.64 R20, [R1+0x6d30] ;  /* 0x006d300001147983 */ /* 0x000f240000300a00 */
[----:B------:R-:W-:Y:S01]  /*9e0b0*/  STL.64 [R1+0x6c20], R10 ;  /* 0x006c200a01007387 */ /* 0x000fe20000100a00 */
[C---:B--2---:R-:W-:Y:S11]  /*9e0c0*/  HMMA.16816.F32.BF16 R4, R24.reuse, R22, R4 ;  /* 0x000000161804723c */ /* 0x044ff60000041804 */
[----:B------:R-:W-:Y:S11]  /*9e0d0*/  @!UPT UIADD3 URZ, URZ, URZ, URZ ;  /* 0x0000003f3f3ff290 */ /* 0x000ff6000fffe03f */
[----:B------:R-:W-:Y:S01]  /*9e0e0*/  @!UPT UIADD3 URZ, URZ, URZ, URZ ;  /* 0x0000003f3f3ff290 */ /* 0x000fe2000fffe03f */
[----:B------:R-:W-:Y:S01]  /*9e0f0*/  STL.64 [R1+0x860], R4 ;  /* 0x0008600401007387 */ /* 0x000fe20000100a00 */
[----:B------:R0:W-:Y:S03]  /*9e100*/  STL.64 [R1+0x868], R6 ;  /* 0x0008680601007387 */ /* 0x0001e60000100a00 */
[----:B0-----:R-:W3:Y:S01]  /*9e110*/  LDL.LU.64 R6, [R1+0x6d28] ;  /* 0x006d280001067983 */ /* 0x001ee20000300a00 */
[----:B------:R-:W-:Y:S01]  /*9e120*/  STL.64 [R1+0x6c18], R22 ;  /* 0x006c181601007387 */ /* 0x000fe20000100a00 */
[C---:B---3--:R-:W-:Y:S02]  /*9e130*/  HMMA.16816.F32.BF16 R4, R24.reuse, R6, R12 ;  /* 0x000000061804723c */ /* 0x048fe4000004180c */
[----:B------:R-:W2:Y:S01]  /*9e140*/  LDL.LU.64 R14, [R1+0x6d20] ;  /* 0x006d2000010e7983 */ /* 0x000ea20000300a00 */
[----:B------:R-:W3:Y:S11]  /*9e150*/  LDL.LU.64 R12, [R1+0x6d18] ;  /* 0x006d1800010c7983 */ /* 0x000ef60000300a00 */
[----:B------:R-:W-:Y:S09]  /*9e160*/  @!UPT UIADD3 URZ, URZ, URZ, URZ ;  /* 0x0000003f3f3ff290 */ /* 0x000ff2000fffe03f */
[----:B------:R-:W-:Y:S01]  /*9e170*/  STL.64 [R1+0x850], R4 ;  /* 0x0008500401007387 */ /* 0x000fe20000100a00 */
[----:B------:R0:W-:Y:S03]  /*9e180*/  STL.64 [R1+0x858], R6 ;  /* 0x0008580601007387 */ /* 0x0001e60000100a00 */
[----:B0-----:R-:W2:Y:S02]  /*9e190*/  LDL.LU.64 R6, [R1+0x6d10] ;  /* 0x006d100001067983 */ /* 0x001ea40000300a00 */
[----:B--2---:R-:W-:Y:S02]  /*9e1a0*/  HMMA.16816.F32.BF16 R4, R24, R6, R16 ;  /* 0x000000061804723c */ /* 0x004fe40000041810 */
[----:B------:R-:W2:Y:S11]  /*9e1b0*/  LDL.LU R16, [R1+0x6d08] ;  /* 0x006d080001107983 */ /* 0x000eb60000300800 */
[----:B------:R-:W-:Y:S10]  /*9e1c0*/  @!UPT UIADD3 URZ, URZ, URZ, URZ ;  /* 0x0000003f3f3ff290 */ /* 0x000ff4000fffe03f */
[----:B------:R-:W-:Y:S01]  /*9e1d0*/  STL.64 [R1+0x840], R4 ;  /* 0x0008400401007387 */ /* 0x000fe20000100a00 */
[----:B------:R0:W-:Y:S03]  /*9e1e0*/  STL.64 [R1+0x848], R6 ;  /* 0x0008480601007387 */ /* 0x0001e60000100a00 */
[----:B0-----:R-:W3:Y:S01]  /*9e1f0*/  LDL.LU.64 R6, [R1+0x6d00] ;  /* 0x006d000001067983 */ /* 0x001ee20000300a00 */
[----:B------:R-:W3:Y:S02]  /*9e200*/  LDL.LU.64 R4, [R1+0x6cf8] ;  /* 0x006cf80001047983 */ /* 0x000ee40000300a00 */
[----:B----4-:R-:W-:Y:S02]  /*9e210*/  IMAD.MOV.U32 R22, RZ, RZ, R21 ;  /* 0x000000ffff167224 */ /* 0x010fe400078e0015 */
[----:B------:R-:W-:Y:S02]  /*9e220*/  IMAD.MOV.U32 R23, RZ, RZ, R20 ;  /* 0x000000ffff177224 */ /* 0x000fe400078e0014 */
[----:B------:R-:W-:-:S02]  /*9e230*/  IMAD.MOV.U32 R11, RZ, RZ, R15 ;  /* 0x000000ffff0b7224 */ /* 0x000fc400078e000f */
[----:B--2---:R-:W-:-:S03]  /*9e240*/  IMAD.MOV.U32 R10, RZ, RZ, R16 ;  /* 0x000000ffff0a7224 */ /* 0x004fc600078e0010 */
[----:B---3--:R-:W-:Y:S01]  /*9e250*/  HMMA.16816.F32.BF16 R20, R24, R22, R4 ;  /* 0x000000161814723c */ /* 0x008fe20000041804 */
[----:B------:R-:W2:Y:S01]  /*9e260*/  LDL.LU.64 R6, [R1+0x6cf0] ;  /* 0x006cf00001067983 */ /* 0x000ea20000300a00 */
[----:B------:R-:W3:Y:S11]  /*9e270*/  LDL.LU.64 R4, [R1+0x6ce8] ;  /* 0x006ce80001047983 */ /* 0x000ef60000300a00 */
[----:B------:R-:W-:Y:S10]  /*9e280*/  @!UPT UIADD3 URZ, URZ, URZ, URZ ;  /* 0x0000003f3f3ff290 */ /* 0x000ff4000fffe03f */
[----:B------:R0:W-:Y:S01]  /*9e290*/  STL.64 [R1+0x830], R20 ;  /* 0x0008301401007387 */ /* 0x0001e20000100a00 */
[----:B------:R1:W-:Y:S02]  /*9e2a0*/  STL.64 [R1+0x838], R22 ;  /* 0x0008381601007387 */ /* 0x0003e40000100a00 */
[----:B------:R4:W-:Y:S01]  /*9e2b0*/  STL.64 [R1+0x6c38], R10 ;  /* 0x006c380a01007387 */ /* 0x0009e20000100a00 */
[----:B0-----:R-:W2:Y:S01]  /*9e2c0*/  LDL.LU R20, [R1+0x390] ;  /* 0x0003900001147983 */ /* 0x001ea20000300800 */
[----:B------:R-:W2:Y:S02]  /*9e2d0*/  LDL.LU R21, [R1+0x394] ;  /* 0x0003940001157983 */ /* 0x000ea40000300800 */
[----:B-1----:R-:W2:Y:S02]  /*9e2e0*/  LDL.LU R22, [R1+0x398] ;  /* 0x0003980001167983 */ /* 0x002ea40000300800 */
[----:B------:R-:W2:Y:S02]  /*9e2f0*/  LDL.LU R23, [R1+0x39c] ;  /* 0x00039c0001177983 */ /* 0x000ea40000300800 */
[----:B----4-:R-:W-:-:S02]  /*9e300*/  IMAD.MOV.U32 R10, RZ, RZ, R14 ;  /* 0x000000ffff0a7224 */ /* 0x010fc400078e000e */
[----:B------:R-:W-:-:S05]  /*9e310*/  IMAD.MOV.U32 R11, RZ, RZ, R13 ;  /* 0x000000ffff0b7224 */ /* 0x000fca00078e000d */
[----:B------:R-:W-:Y:S04]  /*9e320*/  STL.64 [R1+0x6c50], R10 ;  /* 0x006c500a01007387 */ /* 0x000fe80000100a00 */
[----:B--2---:R-:W-:Y:S01]  /*9e330*/  STL.64 [R1+0x6c30], R22 ;  /* 0x006c301601007387 */ /* 0x004fe20000100a00 */
[----:B------:R0:W-:Y:S03]  /*9e340*/  STL.64 [R1+0x6c28], R20 ;  /* 0x006c281401007387 */ /* 0x0001e60000100a00 */
        /* <DEDUP_REMOVED lines=8> */
[----:B------:R-:W-:-:S02]  /*9e3d0*/  IMAD.MOV.U32 R10, RZ, RZ, R7 ;  /* 0x000000ffff0a7224 */ /* 0x000fc400078e0007 */
[----:B------:R-:W-:Y:S02]  /*9e3e0*/  IMAD.MOV.U32 R11, RZ, RZ, R6 ;  /* 0x000000ffff0b7224 */ /* 0x000fe400078e0006 */
[----:B---3--:R-:W-:Y:S02]  /*9e3f0*/  IMAD.MOV.U32 R26, RZ, RZ, R5 ;  /* 0x000000ffff1a7224 */ /* 0x008fe400078e0005 */
[----:B------:R-:W-:Y:S02]  /*9e400*/  IMAD.MOV.U32 R27, RZ, RZ, R4 ;  /* 0x000000ffff1b7224 */ /* 0x000fe400078e0004 */
[----:B------:R-:W-:Y:S02]  /*9e410*/  IMAD.MOV.U32 R6, RZ, RZ, R12 ;  /* 0x000000ffff067224 */ /* 0x000fe400078e000c */
[----:B------:R-:W-:Y:S01]  /*9e420*/  IMAD.MOV.U32 R7, RZ, RZ, R9 ;  /* 0x000000ffff077224 */ /* 0x000fe200078e0009 */
[----:B--2---:R-:W-:Y:S01]  /*9e430*/  STL.64 [R1+0x6c88], R18 ;  /* 0x006c881201007387 */ /* 0x004fe20000100a00 */
        /* <DEDUP_REMOVED lines=37> */
[----:B------:R-:W2:Y:S03]  /*9e690*/  LDL.LU.64 R8, [R1+0x380] ;  /* 0x0003800001087983 */ /* 0x000ea60000300a00 */
[----:B0-----:R-:W2:Y:S01]  /*9e6a0*/  LDL.LU.64 R10, [R1+0x388] ;  /* 0x00038800010a7983 */ /* 0x001ea20000300a00 */
[----:B----4-:R-:W-:Y:S02]  /*9e6b0*/  STL.64 [R1+0x6c48], R22 ;  /* 0x006c481601007387 */ /* 0x010fe40000100a00 */
[----:B------:R0:W-:Y:S02]  /*9e6c0*/  STL.64 [R1+0x6c40], R20 ;  /* 0x006c401401007387 */ /* 0x0001e40000100a00 */
[----:B0-----:R-:W4:Y:S01]  /*9e6d0*/  LDL.LU R20, [R1+0xe10] ;  /* 0x000e100001147983 */ /* 0x001f220000300800 */
[----:B------:R-:W4:Y:S02]  /*9e6e0*/  LDL.LU R21, [R1+0xe14] ;  /* 0x000e140001157983 */ /* 0x000f240000300800 */
[----:B------:R-:W3:Y:S02]  /*9e6f0*/  LDL.LU R22, [R1+0xe18] ;  /* 0x000e180001167983 */ /* 0x000ee40000300800 */
[----:B------:R-:W3:Y:S02]  /*9e700*/  LDL.LU R23, [R1+0xe1c] ;  /* 0x000e1c0001177983 */ /* 0x000ee40000300800 */
[----:B------:R-:W-:-:S02]  /*9e710*/  IMAD.MOV.U32 R14, RZ, RZ, R2 ;  /* 0x000000ffff0e7224 */ /* 0x000fc400078e0002 */
[----:B------:R-:W-:-:S07]  /*9e720*/  IMAD.MOV.U32 R15, RZ, RZ, R0 ;  /* 0x000000ffff0f7224 */ /* 0x000fce00078e0000 */
[C---:B--2---:R-:W-:Y:S01]  /*9e730*/  HMMA.16816.F32.BF16 R12, R8.reuse, R14, R24 ;  /* 0x0000000e080c723c */ /* 0x044fe20000041818 */
[----:B---3--:R-:W-:Y:S01]  /*9e740*/  STL.64 [R1+0x6c60], R22 ;  /* 0x006c601601007387 */ /* 0x008fe20000100a00 */
[----:B----4-:R0:W-:Y:S03]  /*9e750*/  STL.64 [R1+0x6c58], R20 ;  /* 0x006c581401007387 */ /* 0x0101e60000100a00 */
        /* <DEDUP_REMOVED lines=59> */
[----:B------:R-:W-:Y:S02]  /*9eb10*/  IMAD.MOV.U32 R2, RZ, RZ, R10 ;  /* 0x000000ffff027224 */ /* 0x000fe400078e000a */
[----:B------:R-:W-:Y:S01]  /*9eb20*/  IMAD.MOV.U32 R0, RZ, RZ, R11 ;  /* 0x000000ffff007224 */ /* 0x000fe200078e000b */
[----:B--2---:R-:W-:Y:S11]  /*9eb30*/  HMMA.16816.F32.BF16 R24, R8, R18, R24 ;  /* 0x000000120818723c */ /* 0x004ff60000041818 */
[----:B------:R-:W-:Y:S11]  /*9eb40*/  @!UPT UIADD3 URZ, URZ, URZ, URZ ;  /* 0x0000003f3f3ff290 */ /* 0x000ff6000fffe03f */
[----:B------:R-:W-:Y:S01]  /*9eb50*/  @!UPT UIADD3 URZ, URZ, URZ, URZ ;  /* 0x0000003f3f3ff290 */ /* 0x000fe2000fffe03f */
[----:B------:R-:W-:Y:S01]  /*9eb60*/  STL.64 [R1+0x7b0], R24 ;  /* 0x0007b01801007387 */ /* 0x000fe20000100a00 */
[----:B------:R1:W-:Y:S02]  /*9eb70*/  STL.64 [R1+0x7b8], R26 ;  /* 0x0007b81a01007387 */ /* 0x0003e40000100a00 */
[----:B------:R-:W2:Y:S02]  /*9eb80*/  LDL.LU.64 R10, [R1+0x6c68] ;  /* 0x006c6800010a7983 */ /* 0x000ea40000300a00 */
[----:B------:R-:W-:Y:S02]  /*9eb90*/  IMAD.MOV.U32 R4, RZ, RZ, R8 ;  /* 0x000000ffff047224 */ /* 0x000fe400078e0008 */
[----:B------:R-:W-:Y:S01]  /*9eba0*/  IMAD.MOV.U32 R3, RZ, RZ, R9 ;  /* 0x000000ffff037224 */ /* 0x000fe200078e0009 */
[----:B0-----:R-:W3:Y:S04]  /*9ebb0*/  LDL.64 R6, [R1+0x188] ;  /* 0x0001880001067983 */ /* 0x001ee80000100a00 */
[----:B-1----:R-:W2:Y:S01]  /*9ebc0*/  LDL.64 R26, [R1+0x138] ;  /* 0x00013800011a7983 */ /* 0x002ea20000100a00 */
[----:B------:R-:W-:-:S02]  /*9ebd0*/  IMAD.MOV.U32 R24, RZ, RZ, R4 ;  /* 0x000000ffff187224 */ /* 0x000fc400078e0004 */
[----:B------:R-:W-:Y:S01]  /*9ebe0*/  IMAD.MOV.U32 R25, RZ, RZ, R3 ;  /* 0x000000ffff197224 */ /* 0x000fe200078e0003 */
[----:B--2---:R0:W-:Y:S02]  /*9ebf0*/  STL.64 [R1+0x6bc8], R26 ;  /* 0x006bc81a01007387 */ /* 0x0041e40000100a00 */
[----:B0-----:R-:W-:Y:S02]  /*9ec00*/  IMAD.MOV.U32 R26, RZ, RZ, R2 ;  /* 0x000000ffff1a7224 */ /* 0x001fe400078e0002 */
[----:B------:R-:W-:-:S07]  /*9ec10*/  IMAD.MOV.U32 R27, RZ, RZ, R0 ;  /* 0x000000ffff1b7224 */ /* 0x000fce00078e0000 */
[C---:B------:R-:W-:Y:S01]  /*9ec20*/  HMMA.16816.F32.BF16 R8, R24.reuse, R10, R20 ;  /* 0x0000000a1808723c */ /* 0x040fe20000041814 */
[----:B------:R0:W-:Y:S01]  /*9ec30*/  STL.64 [R1+0x6b88], R18 ;  /* 0x006b881201007387 */ /* 0x0001e20000100a00 */
[----:B------:R-:W4:Y:S02]  /*9ec40*/  LDL R16, [R1+0x5d0] ;  /* 0x0005d00001107983 */ /* 0x000f240000100800 */
[----:B------:R-:W4:Y:S01]  /*9ec50*/  LDL R17, [R1+0x5d4] ;  /* 0x0005d40001117983 */ /* 0x000f220000100800 */
[----:B0-----:R-:W4:Y:S04]  /*9ec60*/  LDL R18, [R1+0x5d8] ;  /* 0x0005d80001127983 */ /* 0x001f280000100800 */
[----:B------:R-:W4:Y:S01]  /*9ec70*/  LDL R19, [R1+0x5dc] ;  /* 0x0005dc0001137983 */ /* 0x000f220000100800 */
[----:B------:R-:W2:Y:S02]  /*9ec80*/  LDL.LU.64 R22, [R1+0x6c60] ;  /* 0x006c600001167983 */ /* 0x000ea40000300a00 */
[----:B------:R-:W2:Y:S11]  /*9ec90*/  LDL.LU.64 R20, [R1+0x6c58] ;  /* 0x006c580001147983 */ /* 0x000eb60000300a00 */
        /* <DEDUP_REMOVED lines=18> */
[----:B------:R-:W4:Y:S01]  /*9edc0*/  LDL.LU.64 R22, [R1+0x6c18] ;  /* 0x006c180001167983 */ /* 0x000f220000300a00 */
[----:B------:R0:W-:Y:S02]  /*9edd0*/  STL.64 [R1+0x6b60], R10 ;  /* 0x006b600a01007387 */ /* 0x0001e40000100a00 */
[----:B------:R-:W3:Y:S11]  /*9ede0*/  LDL.LU R8, [R1+0xe40] ;  /* 0x000e400001087983 */ /* 0x000ef60000300800 */
[----:B------:R-:W-:Y:S07]  /*9edf0*/  @!UPT UIADD3 URZ, URZ, URZ, URZ ;  /* 0x0000003f3f3ff290 */ /* 0x000fee000fffe03f */
[----:B------:R1:W-:Y:S01]  /*9ee00*/  STL.64 [R1+0x770], R24 ;  /* 0x0007701801007387 */ /* 0x0003e20000100a00 */
[----:B------:R2:W-:Y:S02]  /*9ee10*/  STL.64 [R1+0x778], R26 ;  /* 0x0007781a01007387 */ /* 0x0005e40000100a00 */
[----:B------:R-:W3:Y:S02]  /*9ee20*/  LDL.LU R9, [R1+0xe44] ;  /* 0x000e440001097983 */ /* 0x000ee40000300800 */
[----:B0-----:R-:W3:Y:S01]  /*9ee30*/  LDL.LU R10, [R1+0xe48] ;  /* 0x000e4800010a7983 */ /* 0x001ee20000300800 */
[----:B------:R-:W3:Y:S04]  /*9ee40*/  LDL.LU R11, [R1+0xe4c] ;  /* 0x000e4c00010b7983 */ /* 0x000ee80000300800 */
[----:B-1----:R-:W3:Y:S01]  /*9ee50*/  LDL.LU R24, [R1+0xea0] ;  /* 0x000ea00001187983 */ /* 0x002ee20000300800 */
[C---:B----4-:R-:W-:Y:S11]  /*9ee60*/  HMMA.16816.F32.BF16 R12, R16.reuse, R22, R12 ;  /* 0x00000016100c723c */ /* 0x050ff6000004180c */
[----:B------:R-:W-:Y:S11]  /*9ee70*/  @!UPT UIADD3 URZ, URZ, URZ, URZ ;  /* 0x0000003f3f3ff290 */ /* 0x000ff6000fffe03f */
[----:B------:R-:W-:Y:S01]  /*9ee80*/  @!UPT UIADD3 URZ, URZ, URZ, URZ ;  /* 0x0000003f3f3ff290 */ /* 0x000fe2000fffe03f */
[----:B------:R0:W-:Y:S01]  /*9ee90*/  STL.64 [R1+0x760], R12 ;  /* 0x0007600c01007387 */ /* 0x0001e20000100a00 */
[----:B------:R1:W-:Y:S02]  /*9eea0*/  STL.64 [R1+0x768], R14 ;  /* 0x0007680e01007387 */ /* 0x0003e40000100a00 */
[----:B------:R-:W3:Y:S02]  /*9eeb0*/  LDL.LU R25, [R1+0xea4] ;  /* 0x000ea40001197983 */ /* 0x000ee40000300800 */
[----:B--2---:R-:W2:Y:S01]  /*9eec0*/  LDL.LU R26, [R1+0xea8] ;  /* 0x000ea800011a7983 */ /* 0x004ea20000300800 */
[----:B------:R-:W2:Y:S04]  /*9eed0*/  LDL.LU R27, [R1+0xeac] ;  /* 0x000eac00011b7983 */ /* 0x000ea80000300800 */
[----:B0-----:R-:W4:Y:S01]  /*9eee0*/  LDL.LU R12, [R1+0xe70] ;  /* 0x000e7000010c7983 */ /* 0x001f220000300800 */
[----:B------:R-:W4:Y:S02]  /*9eef0*/  LDL.LU R13, [R1+0xe74] ;  /* 0x000e7400010d7983 */ /* 0x000f240000300800 */
[----:B-1----:R-:W2:Y:S02]  /*9ef00*/  LDL.LU R14, [R1+0xe78] ;  /* 0x000e7800010e7983 */ /* 0x002ea40000300800 */
[----:B------:R-:W2:Y:S02]  /*9ef10*/  LDL.LU R15, [R1+0xe7c] ;  /* 0x000e7c00010f7983 */ /* 0x000ea40000300800 */
[----:B--2---:R0:W-:Y:S01]  /*9ef20*/  STL.64 [R1+0x6c08], R14 ;  /* 0x006c080e01007387 */ /* 0x0041e20000100a00 */
[----:B----4-:R-:W-:Y:S03]  /*9ef30*/  STL.64 [R1+0x6c00], R12 ;  /* 0x006c000c01007387 */ /* 0x010fe60000100a00 */
[----:B0-----:R-:W2:Y:S01]  /*9ef40*/  LDL.64 R14, [R1+0x178] ;  /* 0x00017800010e7983 */ /* 0x001ea20000100a00 */
[----:B------:R0:W-:Y:S02]  /*9ef50*/  STL.64 [R1+0x6bd8], R26 ;  /* 0x006bd81a01007387 */ /* 0x0001e40000100a00 */
[----:B---3--:R-:W-:Y:S01]  /*9ef60*/  STL.64 [R1+0x6bd0], R24 ;  /* 0x006bd01801007387 */ /* 0x008fe20000100a00 */
[----:B0-----:R-:W3:Y:S01]  /*9ef70*/  LDL.64 R26, [R1+0x158] ;  /* 0x00015800011a7983 */ /* 0x001ee20000100a00 */
[----:B------:R-:W-:Y:S03]  /*9ef80*/  HMMA.16816.F32.BF16 R8, R16, R6, R8 ;  /* 0x000000061008723c */ /* 0x000fe60000041808 */
[----:B---3--:R0:W-:Y:S04]  /*9ef90*/  STL.64 [R1+0x6bf0], R26 ;  /* 0x006bf01a01007387 */ /* 0x0081e80000100a00 */
[----:B0-----:R-:W3:Y:S04]  /*9efa0*/  LDL.64 R26, [R1+0x168] ;  /* 0x00016800011a7983 */ /* 0x001ee80000100a00 */
[----:B---3--:R0:W-:Y:S01]  /*9efb0*/  STL.64 [R1+0x6c10], R26 ;  /* 0x006c101a01007387 */ /* 0x0081e20000100a00 */
[----:B------:R-:W3:Y:S02]  /*9efc0*/  LDL.LU R24, [R1+0xe60] ;  /* 0x000e600001187983 */ /* 0x000ee40000300800 */
[----:B------:R-:W3:Y:S01]  /*9efd0*/  LDL.LU R25, [R1+0xe64] ;  /* 0x000e640001197983 */ /* 0x000ee20000300800 */
[----:B0-----:R-:W3:Y:S01]  /*9efe0*/  LDL.LU R26, [R1+0xe68] ;  /* 0x000e6800011a7983 */ /* 0x001ee20000300800 */
[----:B------:R-:W3:Y:S02]  /*9eff0*/  LDL.LU R27, [R1+0xe6c] ;  /* 0x000e6c00011b7983 */ /* 0x000ee40000300800 */
[----:B------:R0:W-:Y:S05]  /*9f000*/  STL.64 [R1+0x6b48], R22 ;  /* 0x006b481601007387 */ /* 0x0001ea0000100a00 */
[----:B------:R-:W-:Y:S01]  /*9f010*/  STL.64 [R1+0x750], R8 ;  /* 0x0007500801007387 */ /* 0x000fe20000100a00 */
[----:B------:R-:W-:Y:S01]  /*9f020*/  STL.64 [R1+0x758], R10 ;  /* 0x0007580a01007387 */ /* 0x000fe20000100a00 */
[----:B0-----:R-:W-:-:S02]  /*9f030*/  IMAD.MOV.U32 R23, RZ, RZ, R6 ;  /* 0x000000ffff177224 */ /* 0x001fc400078e0006 */
[----:B------:R-:W-:-:S05]  /*9f040*/  IMAD.MOV.U32 R22, RZ, RZ, R7 ;  /* 0x000000ffff167224 */ /* 0x000fca00078e0007 */
        /* <DEDUP_REMOVED lines=17> */
[----:B0-----:R-:W3:Y:S01]  /*9f160*/  LDL.LU.64 R8, [R1+0x5d0] ;  /* 0x0005d00001087983 */ /* 0x001ee20000300a00 */
[----:B------:R-:W3:Y:S02]  /*9f170*/  LDL.LU.64 R10, [R1+0x5d8] ;  /* 0x0005d800010a7983 */ /* 0x000ee40000300a00 */
[----:B------:R-:W2:Y:S02]  /*9f180*/  LDL.64 R18, [R1+0x128] ;  /* 0x0001280001127983 */ /* 0x000ea40000100a00 */
[----:B------:R-:W4:Y:S01]  /*9f190*/  LDL.LU R4, [R1+0xee0] ;  /* 0x000ee00001047983 */ /* 0x000f220000300800 */
[----:B------:R-:W4:Y:S01]  /*9f1a0*/  LDL.LU R5, [R1+0xee4] ;  /* 0x000ee40001057983 */ /* 0x000f220000300800 */
[----:B------:R-:W4:Y:S02]  /*9f1b0*/  LDL.LU R6, [R1+0xee8] ;  /* 0x000ee80001067983 */ /* 0x000f240000300800 */
[----:B------:R-:W4:Y:S02]  /*9f1c0*/  LDL.LU R7, [R1+0xeec] ;  /* 0x000eec0001077983 */ /* 0x000f240000300800 */
        /* <DEDUP_REMOVED lines=11> */
[----:B------:R-:W-:Y:S11]  /*9f280*/  IMAD.MOV.U32 R3, RZ, RZ, R27 ;  /* 0x000000ffff037224 */ /* 0x000ff600078e001b */
[----:B------:R-:W-:Y:S11]  /*9f290*/  @!UPT UIADD3 URZ, URZ, URZ, URZ ;  /* 0x0000003f3f3ff290 */ /* 0x000ff6000fffe03f */
[----:B------:R0:W-:Y:S01]  /*9f2a0*/  STL.64 [R1+0x730], R12 ;  /* 0x0007300c01007387 */ /* 0x0001e20000100a00 */
[----:B------:R1:W-:Y:S02]  /*9f2b0*/  STL.64 [R1+0x738], R14 ;  /* 0x0007380e01007387 */ /* 0x0003e40000100a00 */
[----:B0-----:R-:W-:Y:S01]  /*9f2c0*/  IMAD.MOV.U32 R12, RZ, RZ, R26 ;  /* 0x000000ffff0c7224 */ /* 0x001fe200078e001a */
[----:B-1----:R-:W3:Y:S01]  /*9f2d0*/  LDL.LU.64 R14, [R1+0x6bf8] ;  /* 0x006bf800010e7983 */ /* 0x002ee20000300a00 */
        /* <DEDUP_REMOVED lines=10> */
[----:B------:R-:W3:Y:S02]  /*9f380*/  LDL.LU.64 R24, [R1+0x6bd0] ;  /* 0x006bd00001187983 */ /* 0x000ee40000300a00 */
[C---:B---3--:R-:W-:Y:S11]  /*9f390*/  HMMA.16816.F32.BF16 R24, R8.reuse, R14, R24 ;  /* 0x0000000e0818723c */ /* 0x048ff60000041818 */
[----:B------:R-:W-:Y:S11]  /*9f3a0*/  @!UPT UIADD3 URZ, URZ, URZ, URZ ;  /* 0x0000003f3f3ff290 */ /* 0x000ff6000fffe03f */
[----:B------:R-:W-:Y:S01]  /*9f3b0*/  @!UPT UIADD3 URZ, URZ, URZ, URZ ;  /* 0x0000003f3f3ff290 */ /* 0x000fe2000fffe03f */
[----:B------:R-:W-:Y:S01]  /*9f3c0*/  STL.64 [R1+0x710], R24 ;  /* 0x0007101801007387 */ /* 0x000fe20000100a00 */
[----:B------:R0:W-:Y:S03]  /*9f3d0*/  STL.64 [R1+0x718], R26 ;  /* 0x0007181a01007387 */ /* 0x0001e60000100a00 */
[----:B0-----:R-:W2:Y:S01]  /*9f3e0*/  LDL.LU.64 R26, [R1+0x6bc8] ;  /* 0x006bc800011a7983 */ /* 0x001ea20000300a00 */
[----:B------:R-:W-:Y:S01]  /*9f3f0*/  STL.64 [R1+0x6ab0], R14 ;  /* 0x006ab00e01007387 */ /* 0x000fe20000100a00 */
[----:B--2---:R-:W-:Y:S11]  /*9f400*/  HMMA.16816.F32.BF16 R20, R8, R26, R20 ;  /* 0x0000001a0814723c */ /* 0x004ff60000041814 */
        /* <DEDUP_REMOVED lines=9> */
[----:B------:R-:W-:Y:S02]  /*9f4a0*/  IMAD.MOV.U32 R21, RZ, RZ, R8 ;  /* 0x000000ffff157224 */ /* 0x000fe400078e0008 */
[----:B------:R-:W-:Y:S01]  /*9f4b0*/  IMAD.MOV.U32 R20, RZ, RZ, R9 ;  /* 0x000000ffff147224 */ /* 0x000fe200078e0009 */
[----:B------:R-:W3:Y:S01]  /*9f4c0*/  LDL.LU.64 R10, [R1+0x6bb8] ;  /* 0x006bb800010a7983 */ /* 0x000ee20000300a00 */
[----:B------:R-:W3:Y:S02]  /*9f4d0*/  LDL.LU.64 R8, [R1+0x6bb0] ;  /* 0x006bb00001087983 */ /* 0x000ee40000300a00 */
[----:B------:R-:W4:Y:S02]  /*9f4e0*/  LDL.LU.64 R26, [R1+0x6ba8] ;  /* 0x006ba800011a7983 */ /* 0x000f240000300a00 */
[----:B------:R2:W-:Y:S01]  /*9f4f0*/  STL.64 [R1+0x6b00], R14 ;  /* 0x006b000e01007387 */ /* 0x0005e20000100a00 */
[----:B------:R0:W-:Y:S01]  /*9f500*/  STL.64 [R1+0x6af8], R12 ;  /* 0x006af80c01007387 */ /* 0x0001e20000100a00 */
[----:B--2---:R-:W-:-:S02]  /*9f510*/  IMAD.MOV.U32 R14, RZ, RZ, R23 ;  /* 0x000000ffff0e7224 */ /* 0x004fc400078e0017 */
[----:B------:R-:W-:-:S05]  /*9f520*/  IMAD.MOV.U32 R15, RZ, RZ, R22 ;  /* 0x000000ffff0f7224 */ /* 0x000fca00078e0016 */
[----:B------:R1:W-:Y:S01]  /*9f530*/  STL.64 [R1+0x6b10], R14 ;  /* 0x006b100e01007387 */ /* 0x0003e20000100a00 */
[----:B0-----:R-:W2:Y:S02]  /*9f540*/  LDL.LU R12, [R1+0xf70] ;  /* 0x000f7000010c7983 */ /* 0x001ea40000300800 */
[----:B------:R-:W2:Y:S01]  /*9f550*/  LDL.LU R13, [R1+0xf74] ;  /* 0x000f7400010d7983 */ /* 0x000ea20000300800 */
[----:B-1----:R-:W2:Y:S01]  /*9f560*/  LDL.LU R14, [R1+0xf78] ;  /* 0x000f7800010e7983 */ /* 0x002ea20000300800 */
[----:B------:R-:W2:Y:S02]  /*9f570*/  LDL.LU R15, [R1+0xf7c] ;  /* 0x000f7c00010f7983 */ /* 0x000ea40000300800 */
[----:B------:R-:W-:Y:S02]  /*9f580*/  IMAD.MOV.U32 R25, RZ, RZ, R18 ;  /* 0x000000ffff197224 */ /* 0x000fe400078e0012 */
[----:B------:R-:W-:Y:S01]  /*9f590*/  IMAD.MOV.U32 R24, RZ, RZ, R19 ;  /* 0x000000ffff187224 */ /* 0x000fe200078e0013 */
[----:B--2---:R0:W-:Y:S01]  /*9f5a0*/  STL.64 [R1+0x6b20], R14 ;  /* 0x006b200e01007387 */ /* 0x0041e20000100a00 */
[----:B------:R1:W-:Y:S02]  /*9f5b0*/  STL.64 [R1+0x6b18], R12 ;  /* 0x006b180c01007387 */ /* 0x0003e40000100a00 */
[----:B0-----:R-:W-:-:S02]  /*9f5c0*/  IMAD.MOV.U32 R14, RZ, RZ, R17 ;  /* 0x000000ffff0e7224 */ /* 0x001fc400078e0011 */
[----:B-1----:R-:W-:Y:S02]  /*9f5d0*/  IMAD.MOV.U32 R12, RZ, RZ, R21 ;  /* 0x000000ffff0c7224 */ /* 0x002fe400078e0015 */
[----:B------:R-:W-:Y:S02]  /*9f5e0*/  IMAD.MOV.U32 R13, RZ, RZ, R20 ;  /* 0x000000ffff0d7224 */ /* 0x000fe400078e0014 */
[----:B------:R-:W-:-:S07]  /*9f5f0*/  IMAD.MOV.U32 R15, RZ, RZ, R16 ;  /* 0x000000ffff0f7224 */ /* 0x000fce00078e0010 */
[C---:B---3--:R-:W-:Y:S08]  /*9f600*/  HMMA.16816.F32.BF16 R8, R12.reuse, R18, R8 ;  /* 0x000000120c08723c */ /* 0x048ff00000041808 */
[C---:B----4-:R-:W-:Y:S11]  /*9f610*/  HMMA.16816.F32.BF16 R4, R12.reuse, R26, R4 ;  /* 0x0000001a0c04723c */ /* 0x050ff60000041804 */
[----:B------:R-:W-:Y:S04]  /*9f620*/  @!UPT UIADD3 URZ, URZ, URZ, URZ ;  /* 0x0000003f3f3ff290 */ /* 0x000fe8000fffe03f */
[----:B------:R0:W-:Y:S01]  /*9f630*/  STL.64 [R1+0x6f0], R8 ;  /* 0x0006f00801007387 */ /* 0x0001e20000100a00 */
[----:B------:R1:W-:Y:S02]  /*9f640*/  STL.64 [R1+0x6f8], R10 ;  /* 0x0006f80a01007387 */ /* 0x0003e40000100a00 */
[----:B------:R-:W2:Y:S05]  /*9f650*/  LDL.LU R20, [R1+0xf60] ;  /* 0x000f600001147983 */ /* 0x000eaa0000300800 */
[----:B------:R3:W-:Y:S01]  /*9f660*/  STL.64 [R1+0x6e0], R4 ;  /* 0x0006e00401007387 */ /* 0x0007e20000100a00 */
[----:B------:R4:W-:Y:S01]  /*9f670*/  STL.64 [R1+0x6e8], R6 ;  /* 0x0006e80601007387 */ /* 0x0009e20000100a00 */
[----:B------:R-:W2:Y:S02]  /*9f680*/  LDL.LU R21, [R1+0xf64] ;  /* 0x000f640001157983 */ /* 0x000ea40000300800 */
[----:B------:R-:W2:Y:S02]  /*9f690*/  LDL.LU R22, [R1+0xf68] ;  /* 0x000f680001167983 */ /* 0x000ea40000300800 */
[----:B------:R-:W2:Y:S01]  /*9f6a0*/  LDL.LU R23, [R1+0xf6c] ;  /* 0x000f6c0001177983 */ /* 0x000ea20000300800 */
[----:B0-----:R-:W2:Y:S01]  /*9f6b0*/  LDL.LU R8, [R1+0xf50] ;  /* 0x000f500001087983 */ /* 0x001ea20000300800 */
[----:B------:R-:W2:Y:S02]  /*9f6c0*/  LDL.LU R9, [R1+0xf54] ;  /* 0x000f540001097983 */ /* 0x000ea40000300800 */
[----:B-1----:R-:W2:Y:S02]  /*9f6d0*/  LDL.LU R10, [R1+0xf58] ;  /* 0x000f5800010a7983 */ /* 0x002ea40000300800 */
[----:B------:R-:W2:Y:S01]  /*9f6e0*/  LDL.LU R11, [R1+0xf5c] ;  /* 0x000f5c00010b7983 */ /* 0x000ea20000300800 */
[----:B------:R-:W2:Y:S01]  /*9f6f0*/  LDL.LU R16, [R1+0xf10] ;  /* 0x000f100001107983 */ /* 0x000ea20000300800 */
[----:B------:R-:W2:Y:S02]  /*9f700*/  LDL.LU R17, [R1+0xf14] ;  /* 0x000f140001117983 */ /* 0x000ea40000300800 */
[----:B------:R-:W2:Y:S02]  /*9f710*/  LDL.LU R18, [R1+0xf18] ;  /* 0x000f180001127983 */ /* 0x000ea40000300800 */
[----:B------:R-:W2:Y:S01]  /*9f720*/  LDL.LU R19, [R1+0xf1c] ;  /* 0x000f1c0001137983 */ /* 0x000ea20000300800 */
[----:B---3--:R-:W3:Y:S01]  /*9f730*/  LDL.LU R4, [R1+0xf00] ;  /* 0x000f000001047983 */ /* 0x008ee20000300800 */
[----:B------:R-:W3:Y:S02]  /*9f740*/  LDL.LU R5, [R1+0xf04] ;  /* 0x000f040001057983 */ /* 0x000ee40000300800 */
[----:B----4-:R-:W3:Y:S02]  /*9f750*/  LDL.LU R6, [R1+0xf08] ;  /* 0x000f080001067983 */ /* 0x010ee40000300800 */
[----:B------:R-:W3:Y:S01]  /*9f760*/  LDL.LU R7, [R1+0xf0c] ;  /* 0x000f0c0001077983 */ /* 0x000ee20000300800 */
[----:B--2---:R0:W-:Y:S01]  /*9f770*/  STL.64 [R1+0x6b98], R18 ;  /* 0x006b981201007387 */ /* 0x0041e20000100a00 */
[----:B------:R-:W-:Y:S03]  /*9f780*/  STL.64 [R1+0x6b90], R16 ;  /* 0x006b901001007387 */ /* 0x000fe60000100a00 */
[----:B0-----:R-:W3:Y:S01]  /*9f790*/  LDL.64 R18, [R1+0x108] ;  /* 0x0001080001127983 */ /* 0x001ee20000100a00 */
        /* <DEDUP_REMOVED lines=9> */
[----:B------:R1:W-:Y:S01]  /*9f830*/  STL.64 [R1+0x6b50], R20 ;  /* 0x006b501401007387 */ /* 0x0003e20000100a00 */
[----:B0-----:R-:W4:Y:S04]  /*9f840*/  LDL.64 R22, [R1+0xc8] ;  /* 0x0000c80001167983 */ /* 0x001f280000100a00 */
[----:B----4-:R0:W-:Y:S01]  /*9f850*/  STL.64 [R1+0x6b78], R22 ;  /* 0x006b781601007387 */ /* 0x0101e20000100a00 */
[----:B-1----:R-:W4:Y:S02]  /*9f860*/  LDL.LU R20, [R1+0xf40] ;  /* 0x000f400001147983 */ /* 0x002f240000300800 */
[----:B------:R-:W4:Y:S01]  /*9f870*/  LDL.LU R21, [R1+0xf44] ;  /* 0x000f440001157983 */ /* 0x000f220000300800 */
[----:B0-----:R-:W4:Y:S01]  /*9f880*/  LDL.LU R22, [R1+0xf48] ;  /* 0x000f480001167983 */ /* 0x001f220000300800 */
[----:B------:R-:W4:Y:S02]  /*9f890*/  LDL.LU R23, [R1+0xf4c] ;  /* 0x000f4c0001177983 */ /* 0x000f240000300800 */
[----:B------:R-:W-:Y:S02]  /*9f8a0*/  STL.64 [R1+0x6a78], R26 ;  /* 0x006a781a01007387 */ /* 0x000fe40000100a00 */
[----:B------:R0:W-:Y:S02]  /*9f8b0*/  STL.64 [R1+0x6b08], R24 ;  /* 0x006b081801007387 */ /* 0x0001e40000100a00 */
        /* <DEDUP_REMOVED lines=11> */
[----:B---3--:R0:W-:Y:S01]  /*9f970*/  STL.64 [R1+0x6b40], R26 ;  /* 0x006b401a01007387 */ /* 0x0081e20000100a00 */
[----:B--2---:R-:W-:Y:S03]  /*9f980*/  STL.64 [R1+0x6b38], R24 ;  /* 0x006b381801007387 */ /* 0x004fe60000100a00 */
[----:B0-----:R-:W2:Y:S07]  /*9f990*/  LDL.64 R26, [R1+0xb8] ;  /* 0x0000b800011a7983 */ /* 0x001eae0000100a00 */
[----:B------:R0:W-:Y:S02]  /*9f9a0*/  STL.64 [R1+0x6d0], R4 ;  /* 0x0006d00401007387 */ /* 0x0001e40000100a00 */
[----:B------:R1:W-:Y:S02]  /*9f9b0*/  STL.64 [R1+0x6d8], R6 ;  /* 0x0006d80601007387 */ /* 0x0003e40000100a00 */
[----:B0-----:R-:W-:Y:S01]  /*9f9c0*/  IMAD.MOV.U32 R5, RZ, RZ, R18 ;  /* 0x000000ffff057224 */ /* 0x001fe200078e0012 */
[----:B-1----:R-:W3:Y:S01]  /*9f9d0*/  LDL.LU.64 R6, [R1+0x6ba0] ;  /* 0x006ba00001067983 */ /* 0x002ee20000300a00 */
[----:B------:R-:W-:-:S02]  /*9f9e0*/  IMAD.MOV.U32 R4, RZ, RZ, R19 ;  /* 0x000000ffff047224 */ /* 0x000fc400078e0013 */
        /* <DEDUP_REMOVED lines=15> */
[----:B------:R0:W-:Y:S02]  /*9fae0*/  STL.64 [R1+0x6a40], R18 ;  /* 0x006a401201007387 */ /* 0x0001e40000100a00 */
[----:B------:R-:W3:Y:S01]  /*9faf0*/  LDL.LU.64 R16, [R1+0x330] ;  /* 0x0003300001107983 */ /* 0x000ee20000300a00 */
[----:B0-----:R-:W3:Y:S01]  /*9fb00*/  LDL.LU.64 R18, [R1+0x338] ;  /* 0x0003380001127983 */ /* 0x001ee20000300a00 */
        /* <DEDUP_REMOVED lines=28> */
[----:B------:R-:W4:Y:S02]  /*9fcd0*/  LDL.LU.64 R24, [R1+0x6b38] ;  /* 0x006b380001187983 */ /* 0x000f240000300a00 */
[----:B----4-:R-:W-:Y:S01]  /*9fce0*/  HMMA.16816.F32.BF16 R12, R12, R10, R24 ;  /* 0x0000000a0c0c723c */ /* 0x010fe20000041818 */
[----:B------:R-:W2:Y:S01]  /*9fcf0*/  LDL.LU.64 R26, [R1+0x6b30] ;  /* 0x006b3000011a7983 */ /* 0x000ea20000300a00 */
[----:B------:R-:W2:Y:S11]  /*9fd00*/  LDL.LU.64 R24, [R1+0x6b28] ;  /* 0x006b280001187983 */ /* 0x000eb60000300a00 */
[----:B------:R-:W-:Y:S10]  /*9fd10*/  @!UPT UIADD3 URZ, URZ, URZ, URZ ;  /* 0x0000003f3f3ff290 */ /* 0x000ff4000fffe03f */
[----:B------:R-:W-:Y:S01]  /*9fd20*/  STL.64 [R1+0x630], R12 ;  /* 0x0006300c01007387 */ /* 0x000fe20000100a00 */
[----:B------:R0:W-:Y:S03]  /*9fd30*/  STL.64 [R1+0x638], R14 ;  /* 0x0006380e01007387 */ /* 0x0001e60000100a00 */
[----:B0-----:R-:W3:Y:S01]  /*9fd40*/  LDL.LU.64 R14, [R1+0x6b20] ;  /* 0x006b2000010e7983 */ /* 0x001ee20000300a00 */
[----:B------:R-:W3:Y:S02]  /*9fd50*/  LDL.LU.64 R12, [R1+0x6b18] ;  /* 0x006b1800010c7983 */ /* 0x000ee40000300a00 */
[----:B------:R-:W-:Y:S01]  /*9fd60*/  STL.64 [R1+0x69f8], R10 ;  /* 0x0069f80a01007387 */ /* 0x000fe20000100a00 */
[C---:B---3--:R-:W-:Y:S11]  /*9fd70*/  HMMA.16816.F32.BF16 R12, R16.reuse, R22, R12 ;  /* 0x00000016100c723c */ /* 0x048ff6000004180c */
[----:B------:R-:W-:Y:S11]  /*9fd80*/  @!UPT UIADD3 URZ, URZ, URZ, URZ ;  /* 0x0000003f3f3ff290 */ /* 0x000ff6000fffe03f */
[----:B------:R-:W-:Y:S01]  /*9fd90*/  @!UPT UIADD3 URZ, URZ, URZ, URZ ;  /* 0x0000003f3f3ff290 */ /* 0x000fe2000fffe03f */
[----:B------:R-:W-:Y:S01]  /*9fda0*/  STL.64 [R1+0x620], R12 ;  /* 0x0006200c01007387 */ /* 0x000fe20000100a00 */
[----:B------:R0:W-:Y:S03]  /*9fdb0*/  STL.64 [R1+0x628], R14 ;  /* 0x0006280e01007387 */ /* 0x0001e60000100a00 */
[----:B0-----:R-:W2:Y:S01]  /*9fdc0*/  LDL.LU.64 R14, [R1+0x6b10] ;  /* 0x006b1000010e7983 */ /* 0x001ea20000300a00 */
[----:B------:R-:W-:Y:S02]  /*9fdd0*/  STL.64 [R1+0x6a00], R22 ;  /* 0x006a001601007387 */ /* 0x000fe40000100a00 */
[----:B------:R-:W-:Y:S02]  /*9fde0*/  IMAD.MOV.U32 R10, RZ, RZ, R21 ;  /* 0x000000ffff0a7224 */ /* 0x000fe400078e0015 */
[----:B------:R-:W-:Y:S01]  /*9fdf0*/  IMAD.MOV.U32 R11, RZ, RZ, R20 ;  /* 0x000000ffff0b7224 */ /* 0x000fe200078e0014 */
[----:B--2---:R-:W-:Y:S01]  /*9fe00*/  HMMA.16816.F32.BF16 R12, R16, R14, R24 ;  /* 0x0000000e100c723c */ /* 0x004fe20000041818 */
[----:B------:R-:W2:Y:S11]  /*9fe10*/  LDL.LU.64 R24, [R1+0x6b08] ;  /* 0x006b080001187983 */ /* 0x000eb60000300a00 */
[----:B------:R-:W-:Y:S11]  /*9fe20*/  @!UPT UIADD3 URZ, URZ, URZ, URZ ;  /* 0x0000003f3f3ff290 */ /* 0x000ff6000fffe03f */
[----:B------:R-:W-:Y:S01]  /*9fe30*/  STL.64 [R1+0x5f0], R12 ;  /* 0x0005f00c01007387 */ /* 0x000fe20000100a00 */
[----:B------:R0:W-:Y:S03]  /*9fe40*/  STL.64 [R1+0x5f8], R14 ;  /* 0x0005f80e01007387 */ /* 0x0001e60000100a00 */
[----:B0-----:R-:W3:Y:S01]  /*9fe50*/  LDL.LU.64 R14, [R1+0x6b00] ;  /* 0x006b0000010e7983 */ /* 0x001ee20000300a00 */
[----:B------:R-:W4:Y:S02]  /*9fe60*/  LDL.LU.64 R12, [R1+0x6af8] ;  /* 0x006af800010c7983 */ /* 0x000f240000300a00 */
        /* <DEDUP_REMOVED lines=9> */
[----:B------:R-:W-:Y:S02]  /*9ff00*/  IMAD.MOV.U32 R11, RZ, RZ, R6 ;  /* 0x000000ffff0b7224 */ /* 0x000fe400078e0006 */
[----:B------:R-:W-:-:S02]  /*9ff10*/  IMAD.MOV.U32 R6, RZ, RZ, R5 ;  /* 0x000000ffff067224 */ /* 0x000fc400078e0005 */
[----:B------:R-:W-:Y:S01]  /*9ff20*/  IMAD.MOV.U32 R7, RZ, RZ, R4 ;  /* 0x000000ffff077224 */ /* 0x000fe200078e0004 */
[----:B------:R0:W-:Y:S01]  /*9ff30*/  STL.64 [R1+0x6a38], R10 ;  /* 0x006a380a01007387 */ /* 0x0001e20000100a00 */
[----:B------:R-:W3:Y:S02]  /*9ff40*/  LDL.LU R8, [R1+0x1060] ;  /* 0x0010600001087983 */ /* 0x000ee40000300800 */
[----:B------:R-:W3:Y:S01]  /*9ff50*/  LDL.LU R9, [R1+0x1064] ;  /* 0x0010640001097983 */ /* 0x000ee20000300800 */
[----:B0-----:R-:W3:Y:S01]  /*9ff60*/  LDL.LU R10, [R1+0x1068] ;  /* 0x00106800010a7983 */ /* 0x001ee20000300800 */
[----:B------:R-:W3:Y:S02]  /*9ff70*/  LDL.LU R11, [R1+0x106c] ;  /* 0x00106c00010b7983 */ /* 0x000ee40000300800 */
[----:B------:R0:W-:Y:S02]  /*9ff80*/  STL.64 [R1+0x6a70], R6 ;  /* 0x006a700601007387 */ /* 0x0001e40000100a00 */
[----:B------:R-:W3:Y:S01]  /*9ff90*/  LDL.LU R4, [R1+0x1010] ;  /* 0x0010100001047983 */ /* 0x000ee20000300800 */
[----:B------:R-:W3:Y:S04]  /*9ffa0*/  LDL.LU R5, [R1+0x1014] ;  /* 0x0010140001057983 */ /* 0x000ee80000300800 */
[----:B0-----:R-:W3:Y:S01]  /*9ffb0*/  LDL.LU R6, [R1+0x1018] ;  /* 0x0010180001067983 */ /* 0x001ee20000300800 */
[----:B------:R-:W3:Y:S02]  /*9ffc0*/  LDL.LU R7, [R1+0x101c] ;  /* 0x00101c0001077983 */ /* 0x000ee40000300800 */
[----:B--2---:R-:W-:-:S02]  /*9ffd0*/  IMAD.MOV.U32 R26, RZ, RZ, R25 ;  /* 0x000000ffff1a7224 */ /* 0x004fc400078e0019 */
[----:B------:R-:W-:Y:S01]  /*9ffe0*/  IMAD.MOV.U32 R27, RZ, RZ, R24 ;  /* 0x000000ffff1b7224 */ /* 0x000fe200078e0018 */
[----:B---3--:R-:W-:Y:S01]  /*9fff0*/  STL.64 [R1+0x6a88], R6 ;  /* 0x006a880601007387 */ /* 0x008fe20000100a00 */
        /* <DEDUP_REMOVED lines=9> */
[----:B--2---:R-:W-:Y:S03]  /*a0090*/  STL.64 [R1+0x6a98], R4 ;  /* 0x006a980401007387 */ /* 0x004fe60000100a00 */
[----:B------:R0:W-:Y:S02]  /*a00a0*/  STL.64 [R1+0x6aa8], R26 ;  /* 0x006aa81a01007387 */ /* 0x0001e40000100a00 */
[----:B------:R-:W2:Y:S01]  /*a00b0*/  LDL.LU R24, [R1+0xfd0] ;  /* 0x000fd00001187983 */ /* 0x000ea20000300800 */
[----:B------:R-:W2:Y:S04]  /*a00c0*/  LDL.LU R25, [R1+0xfd4] ;  /* 0x000fd40001197983 */ /* 0x000ea80000300800 */
[----:B0-----:R-:W3:Y:S01]  /*a00d0*/  LDL.LU R26, [R1+0xfd8] ;  /* 0x000fd800011a7983 */ /* 0x001ee20000300800 */
[----:B------:R-:W3:Y:S02]  /*a00e0*/  LDL.LU R27, [R1+0xfdc] ;  /* 0x000fdc00011b7983 */ /* 0x000ee40000300800 */
[----:B------:R-:W-:-:S02]  /*a00f0*/  IMAD.MOV.U32 R14, RZ, RZ, R28 ;  /* 0x000000ffff0e7224 */ /* 0x000fc400078e001c */
[----:B----4-:R-:W-:Y:S01]  /*a0100*/  IMAD.MOV.U32 R15, RZ, RZ, R13 ;  /* 0x000000ffff0f7224 */ /* 0x010fe200078e000d */
[----:B---3--:R-:W-:Y:S01]  /*a0110*/  STL.64 [R1+0x6ac0], R26 ;  /* 0x006ac01a01007387 */ /* 0x008fe20000100a00 */
[----:B--2---:R-:W-:Y:S03]  /*a0120*/  STL.64 [R1+0x6ab8], R24 ;  /* 0x006ab81801007387 */ /* 0x004fe60000100a00 */
[----:B------:R0:W-:Y:S02]  /*a0130*/  STL.64 [R1+0x6ac8], R14 ;  /* 0x006ac80e01007387 */ /* 0x0001e40000100a00 */
[----:B0-----:R-:W-:Y:S02]  /*a0140*/  IMAD.MOV.U32 R14, RZ, RZ, R12 ;  /* 0x000000ffff0e7224 */ /* 0x001fe400078e000c */
[----:B------:R-:W-:-:S05]  /*a0150*/  IMAD.MOV.U32 R15, RZ, RZ, R3 ;  /* 0x000000ffff0f7224 */ /* 0x000fca00078e0003 */
[----:B------:R-:W-:Y:S01]  /*a0160*/  STL.64 [R1+0x6ae0], R14 ;  /* 0x006ae00e01007387 */ /* 0x000fe20000100a00 */
[----:B------:R-:W2:Y:S02]  /*a0170*/  LDL.LU R24, [R1+0xfc0] ;  /* 0x000fc00001187983 */ /* 0x000ea40000300800 */
[----:B------:R-:W2:Y:S02]  /*a0180*/  LDL.LU R25, [R1+0xfc4] ;  /* 0x000fc40001197983 */ /* 0x000ea40000300800 */
[----:B------:R-:W3:Y:S01]  /*a0190*/  LDL.LU R26, [R1+0xfc8] ;  /* 0x000fc800011a7983 */ /* 0x000ee20000300800 */
[----:B------:R-:W3:Y:S04]  /*a01a0*/  LDL.LU R27, [R1+0xfcc] ;  /* 0x000fcc00011b7983 */ /* 0x000ee80000300800 */
        /* <DEDUP_REMOVED lines=35> */
[----:B------:R-:W2:Y:S01]  /*a03e0*/  LDL.LU R23, [R1+0x109c] ;  /* 0x00109c0001177983 */ /* 0x000ea20000300800 */
[C---:B------:R-:W-:Y:S01]  /*a03f0*/  HMMA.16816.F32.BF16 R12, R16.reuse, R14, R24 ;  /* 0x0000000e100c723c */ /* 0x040fe20000041818 */
[----:B--2---:R-:W-:Y:S01]  /*a0400*/  STL.64 [R1+0x6a30], R22 ;  /* 0x006a301601007387 */ /* 0x004fe20000100a00 */
[----:B----4-:R0:W-:Y:S03]  /*a0410*/  STL.64 [R1+0x6a28], R20 ;  /* 0x006a281401007387 */ /* 0x0101e60000100a00 */
[----:B0-----:R-:W2:Y:S01]  /*a0420*/  LDL.LU R20, [R1+0x1070] ;  /* 0x0010700001147983 */ /* 0x001ea20000300800 */
[----:B------:R-:W2:Y:S02]  /*a0430*/  LDL.LU R21, [R1+0x1074] ;  /* 0x0010740001157983 */ /* 0x000ea40000300800 */
[----:B------:R-:W2:Y:S02]  /*a0440*/  LDL.LU R22, [R1+0x1078] ;  /* 0x0010780001167983 */ /* 0x000ea40000300800 */
[----:B------:R-:W2:Y:S01]  /*a0450*/  LDL.LU R23, [R1+0x107c] ;  /* 0x00107c0001177983 */ /* 0x000ea20000300800 */
[----:B------:R-:W4:Y:S01]  /*a0460*/  LDL.LU.64 R26, [R1+0x6af0] ;  /* 0x006af000011a7983 */ /* 0x000f220000300a00 */
[----:B------:R-:W4:Y:S11]  /*a0470*/  LDL.LU.64 R24, [R1+0x6ae8] ;  /* 0x006ae80001187983 */ /* 0x000f360000300a00 */
        /* <DEDUP_REMOVED lines=22> */
[----:B0-----:R-:W3:Y:S01]  /*a05e0*/  LDL.LU.64 R26, [R1+0x6aa8] ;  /* 0x006aa800011a7983 */ /* 0x001ee20000300a00 */
[----:B------:R0:W-:Y:S02]  /*a05f0*/  STL.64 [R1+0x69b0], R14 ;  /* 0x0069b00e01007387 */ /* 0x0001e40000100a00 */
[----:B------:R-:W4:Y:S01]  /*a0600*/  LDL.LU.64 R12, [R1+0x580] ;  /* 0x00058000010c7983 */ /* 0x000f220000300a00 */
[----:B0-----:R-:W4:Y:S01]  /*a0610*/  LDL.LU.64 R14, [R1+0x588] ;  /* 0x00058800010e7983 */ /* 0x001f220000300a00 */
        /* <DEDUP_REMOVED lines=31> */
[----:B0-----:R-:W3:Y:S01]  /*a0810*/  LDL.LU.64 R6, [R1+0x6a58] ;  /* 0x006a580001067983 */ /* 0x001ee20000300a00 */
[----:B------:R-:W-:Y:S02]  /*a0820*/  IMAD.MOV.U32 R2, RZ, RZ, R18 ;  /* 0x000000ffff027224 */ /* 0x000fe400078e0012 */
        /* <DEDUP_REMOVED lines=8> */
[----:B------:R-:W3:Y:S02]  /*a08b0*/  LDL.LU.64 R18, [R1+0x6a40] ;  /* 0x006a400001127983 */ /* 0x000ee40000300a00 */
[----:B------:R-:W-:Y:S01]  /*a08c0*/  IMAD.MOV.U32 R3, RZ, RZ, R17 ;  /* 0x000000ffff037224 */ /* 0x000fe200078e0011 */
[----:B------:R0:W-:Y:S01]  /*a08d0*/  STL.64 [R1+0x6978], R6 ;  /* 0x0069780601007387 */ /* 0x0001e20000100a00 */
[----:B------:R-:W-:-:S02]  /*a08e0*/  IMAD.MOV.U32 R4, RZ, RZ, R16 ;  /* 0x000000ffff047224 */ /* 0x000fc400078e0010 */
[----:B------:R-:W-:Y:S02]  /*a08f0*/  IMAD.MOV.U32 R5, RZ, RZ, R3 ;  /* 0x000000ffff057224 */ /* 0x000fe400078e0003 */
[----:B0-----:R-:W-:Y:S02]  /*a0900*/  IMAD.MOV.U32 R6, RZ, RZ, R2 ;  /* 0x000000ffff067224 */ /* 0x001fe400078e0002 */
[----:B------:R-:W-:-:S07]  /*a0910*/  IMAD.MOV.U32 R7, RZ, RZ, R0 ;  /* 0x000000ffff077224 */ /* 0x000fce00078e0000 */
        /* <DEDUP_REMOVED lines=26> */
[----:B------:R-:W4:Y:S11]  /*a0ac0*/  LDL.LU.64 R22, [R1+0x6a00] ;  /* 0x006a000001167983 */ /* 0x000f360000300a00 */
[----:B------:R-:W-:Y:S10]  /*a0ad0*/  @!UPT UIADD3 URZ, URZ, URZ, URZ ;  /* 0x0000003f3f3ff290 */ /* 0x000ff4000fffe03f */
[----:B------:R-:W-:Y:S01]  /*a0ae0*/  STL.64 [R1+0x440], R8 ;  /* 0x0004400801007387 */ /* 0x000fe20000100a00 */
[----:B------:R0:W-:Y:S03]  /*a0af0*/  STL.64 [R1+0x448], R10 ;  /* 0x0004480a01007387 */ /* 0x0001e60000100a00 */
[----:B0-----:R-:W3:Y:S02]  /*a0b00*/  LDL.LU.64 R10, [R1+0x69f8] ;  /* 0x0069f800010a7983 */ /* 0x001ee40000300a00 */
[----:B---3--:R-:W-:Y:S02]  /*a0b10*/  HMMA.16816.F32.BF16 R4, R4, R10, R16 ;  /* 0x0000000a0404723c */ /* 0x008fe40000041810 */
[----:B------:R-:W-:Y:S01]  /*a0b20*/  STL.64 [R1+0x69c8], R10 ;  /* 0x0069c80a01007387 */ /* 0x000fe20000100a00 */
[----:B------:R-:W2:Y:S11]  /*a0b30*/  LDL.64 R18, [R1+0x108] ;  /* 0x0001080001127983 */ /* 0x000eb60000100a00 */
[----:B------:R-:W-:Y:S09]  /*a0b40*/  @!UPT UIADD3 URZ, URZ, URZ, URZ ;  /* 0x0000003f3f3ff290 */ /* 0x000ff2000fffe03f */
[----:B------:R-:W-:Y:S01]  /*a0b50*/  STL.64 [R1+0x430], R4 ;  /* 0x0004300401007387 */ /* 0x000fe20000100a00 */
[----:B------:R4:W-:Y:S02]  /*a0b60*/  STL.64 [R1+0x438], R6 ;  /* 0x0004380601007387 */ /* 0x0009e40000100a00 */
[----:B----4-:R-:W-:Y:S01]  /*a0b70*/  HMMA.16816.F32.BF16 R4, R12, R22, R24 ;  /* 0x000000160c04723c */ /* 0x010fe20000041818 */
[----:B------:R-:W-:Y:S02]  /*a0b80*/  IMAD.MOV.U32 R20, RZ, RZ, R12 ;  /* 0x000000ffff147224 */ /* 0x000fe400078e000c */
[----:B------:R-:W-:Y:S02]  /*a0b90*/  IMAD.MOV.U32 R3, RZ, RZ, R13 ;  /* 0x000000ffff037224 */ /* 0x000fe400078e000d */
[----:B------:R-:W-:Y:S02]  /*a0ba0*/  IMAD.MOV.U32 R2, RZ, RZ, R14 ;  /* 0x000000ffff027224 */ /* 0x000fe400078e000e */
[----:B------:R-:W-:Y:S01]  /*a0bb0*/  IMAD.MOV.U32 R0, RZ, RZ, R15 ;  /* 0x000000ffff007224 */ /* 0x000fe200078e000f */
[----:B--2---:R0:W-:Y:S11]  /*a0bc0*/  STL.64 [R1+0x6960], R18 ;  /* 0x0069601201007387 */ /* 0x0041f60000100a00 */
[----:B------:R-:W-:Y:S04]  /*a0bd0*/  @!UPT UIADD3 URZ, URZ, URZ, URZ ;  /* 0x0000003f3f3ff290 */ /* 0x000fe8000fffe03f */
[----:B------:R1:W-:Y:S02]  /*a0be0*/  STL.64 [R1+0x420], R4 ;  /* 0x0004200401007387 */ /* 0x0003e40000100a00 */
[----:B------:R2:W-:Y:S02]  /*a0bf0*/  STL.64 [R1+0x428], R6 ;  /* 0x0004280601007387 */ /* 0x0005e40000100a00 */
[----:B------:R-:W3:Y:S01]  /*a0c00*/  LDL.LU R16, [R1+0x1170] ;  /* 0x0011700001107983 */ /* 0x000ee20000300800 */
[----:B------:R-:W3:Y:S04]  /*a0c10*/  LDL.LU R17, [R1+0x1174] ;  /* 0x0011740001117983 */ /* 0x000ee80000300800 */
[----:B0-----:R-:W4:Y:S01]  /*a0c20*/  LDL.LU R18, [R1+0x1178] ;  /* 0x0011780001127983 */ /* 0x001f220000300800 */
[----:B------:R-:W4:Y:S02]  /*a0c30*/  LDL.LU R19, [R1+0x117c] ;  /* 0x00117c0001137983 */ /* 0x000f240000300800 */
[----:B-1----:R-:W3:Y:S02]  /*a0c40*/  LDL.LU R4, [R1+0x1160] ;  /* 0x0011600001047983 */ /* 0x002ee40000300800 */
[----:B------:R-:W3:Y:S01]  /*a0c50*/  LDL.LU R5, [R1+0x1164] ;  /* 0x0011640001057983 */ /* 0x000ee20000300800 */
        /* <DEDUP_REMOVED lines=10> */
[----:B------:R-:W3:Y:S01]  /*a0d00*/  LDL.64 R26, [R1+0x188] ;  /* 0x00018800011a7983 */ /* 0x000ee20000100a00 */
        /* <DEDUP_REMOVED lines=17> */
[----:B---3--:R1:W-:Y:S01]  /*a0e20*/  STL.64 [R1+0x6980], R4 ;  /* 0x0069800401007387 */ /* 0x0083e20000100a00 */
[----:B0-----:R-:W3:Y:S04]  /*a0e30*/  LDL.64 R6, [R1+0x138] ;  /* 0x0001380001067983 */ /* 0x001ee80000100a00 */
[----:B---3--:R0:W-:Y:S01]  /*a0e40*/  STL.64 [R1+0x6998], R6 ;  /* 0x0069980601007387 */ /* 0x0081e20000100a00 */
[----:B-1----:R-:W3:Y:S02]  /*a0e50*/  LDL.LU R4, [R1+0x1130] ;  /* 0x0011300001047983 */ /* 0x002ee40000300800 */
[----:B------:R-:W3:Y:S01]  /*a0e60*/  LDL.LU R5, [R1+0x1134] ;  /* 0x0011340001057983 */ /* 0x000ee20000300800 */
[----:B0-----:R-:W2:Y:S01]  /*a0e70*/  LDL.LU R6, [R1+0x1138] ;  /* 0x0011380001067983 */ /* 0x001ea20000300800 */
[----:B------:R-:W2:Y:S03]  /*a0e80*/  LDL.LU R7, [R1+0x113c] ;  /* 0x00113c0001077983 */ /* 0x000ea60000300800 */
[----:B--2---:R0:W-:Y:S01]  /*a0e90*/  STL.64 [R1+0x69a8], R6 ;  /* 0x0069a80601007387 */ /* 0x0041e20000100a00 */
[----:B---3--:R-:W-:Y:S03]  /*a0ea0*/  STL.64 [R1+0x69a0], R4 ;  /* 0x0069a00401007387 */ /* 0x008fe60000100a00 */
[----:B0-----:R-:W2:Y:S01]  /*a0eb0*/  LDL.64 R6, [R1+0x158] ;  /* 0x0001580001067983 */ /* 0x001ea20000100a00 */
[----:B----4-:R0:W-:Y:S02]  /*a0ec0*/  STL.64 [R1+0x6970], R18 ;  /* 0x0069701201007387 */ /* 0x0101e40000100a00 */
[----:B------:R1:W-:Y:S01]  /*a0ed0*/  STL.64 [R1+0x6968], R16 ;  /* 0x0069681001007387 */ /* 0x0003e20000100a00 */
[----:B0-----:R-:W3:Y:S01]  /*a0ee0*/  LDL.64 R18, [R1+0x128] ;  /* 0x0001280001127983 */ /* 0x001ee20000100a00 */
[----:B------:R-:W-:-:S03]  /*a0ef0*/  IMAD.MOV.U32 R21, RZ, RZ, R3 ;  /* 0x000000ffff157224 */ /* 0x000fc600078e0003 */
[----:B---3--:R0:W-:Y:S01]  /*a0f00*/  STL.64 [R1+0x6990], R18 ;  /* 0x0069901201007387 */ /* 0x0081e20000100a00 */
[----:B-1----:R-:W3:Y:S02]  /*a0f10*/  LDL.LU R16, [R1+0x1140] ;  /* 0x0011400001107983 */ /* 0x002ee40000300800 */
[----:B------:R-:W3:Y:S01]  /*a0f20*/  LDL.LU R17, [R1+0x1144] ;  /* 0x0011440001117983 */ /* 0x000ee20000300800 */
[----:B0-----:R-:W3:Y:S01]  /*a0f30*/  LDL.LU R18, [R1+0x1148] ;  /* 0x0011480001127983 */ /* 0x001ee20000300800 */
[----:B------:R-:W3:Y:S02]  /*a0f40*/  LDL.LU R19, [R1+0x114c] ;  /* 0x00114c0001137983 */ /* 0x000ee40000300800 */
[----:B------:R0:W-:Y:S02]  /*a0f50*/  STL.64 [R1+0x68f8], R22 ;  /* 0x0068f81601007387 */ /* 0x0001e40000100a00 */
[----:B0-----:R-:W-:Y:S02]  /*a0f60*/  IMAD.MOV.U32 R22, RZ, RZ, R2 ;  /* 0x000000ffff167224 */ /* 0x001fe400078e0002 */
[----:B------:R-:W-:-:S07]  /*a0f70*/  IMAD.MOV.U32 R23, RZ, RZ, R0 ;  /* 0x000000ffff177224 */ /* 0x000fce00078e0000 */
[C---:B------:R-:W-:Y:S11]  /*a0f80*/  HMMA.16816.F32.BF16 R8, R20.reuse, R26, R8 ;  /* 0x0000001a1408723c */ /* 0x040ff60000041808 */
[----:B------:R-:W-:Y:S11]  /*a0f90*/  @!UPT UIADD3 URZ, URZ, URZ, URZ ;  /* 0x0000003f3f3ff290 */ /* 0x000ff6000fffe03f */
[----:B------:R-:W-:Y:S01]  /*a0fa0*/  @!UPT UIADD3 URZ, URZ, URZ, URZ ;  /* 0x0000003f3f3ff290 */ /* 0x000fe2000fffe03f */
[----:B------:R-:W-:Y:S01]  /*a0fb0*/  STL.64 [R1+0x3f0], R8 ;  /* 0x0003f00801007387 */ /* 0x000fe20000100a00 */
[----:B------:R0:W-:Y:S03]  /*a0fc0*/  STL.64 [R1+0x3f8], R10 ;  /* 0x0003f80a01007387 */ /* 0x0001e60000100a00 */
[----:B0-----:R-:W4:Y:S01]  /*a0fd0*/  LDL.LU.64 R10, [R1+0x69f0] ;  /* 0x0069f000010a7983 */ /* 0x001f220000300a00 */
[----:B------:R-:W-:Y:S02]  /*a0fe0*/  IMAD.MOV.U32 R28, RZ, RZ, R26 ;  /* 0x000000ffff1c7224 */ /* 0x000fe400078e001a */
[----:B------:R-:W-:Y:S02]  /*a0ff0*/  IMAD.MOV.U32 R25, RZ, RZ, R27 ;  /* 0x000000ffff197224 */ /* 0x000fe400078e001b */
        /* <DEDUP_REMOVED lines=13> */
[----:B------:R0:W-:Y:S01]  /*a10d0*/  STL.64 [R1+0x3d0], R8 ;  /* 0x0003d00801007387 */ /* 0x0001e20000100a00 */
[----:B------:R1:W-:Y:S02]  /*a10e0*/  STL.64 [R1+0x3d8], R10 ;  /* 0x0003d80a01007387 */ /* 0x0003e40000100a00 */
[----:B0-----:R-:W-:Y:S01]  /*a10f0*/  IMAD.MOV.U32 R8, RZ, RZ, R14 ;  /* 0x000000ffff087224 */ /* 0x001fe200078e000e */
[----:B-1----:R-:W4:Y:S01]  /*a1100*/  LDL.LU.64 R10, [R1+0x69c8] ;  /* 0x0069c800010a7983 */ /* 0x002f220000300a00 */
[----:B------:R-:W3:Y:S02]  /*a1110*/  LDL.LU.64 R14, [R1+0x69c0] ;  /* 0x0069c000010e7983 */ /* 0x000ee40000300a00 */
[----:B------:R-:W3:Y:S02]  /*a1120*/  LDL.LU.64 R12, [R1+0x69b8] ;  /* 0x0069b800010c7983 */ /* 0x000ee40000300a00 */
[----:B--2---:R-:W-:Y:S01]  /*a1130*/  IMAD.MOV.U32 R9, RZ, RZ, R7 ;  /* 0x000000ffff097224 */ /* 0x004fe200078e0007 */
[C---:B---3--:R-:W-:Y:S11]  /*a1140*/  HMMA.16816.F32.BF16 R12, R20.reuse, R6, R12 ;  /* 0x00000006140c723c */ /* 0x048ff6000004180c */
[----:B------:R-:W-:Y:S11]  /*a1150*/  @!UPT UIADD3 URZ, URZ, URZ, URZ ;  /* 0x0000003f3f3ff290 */ /* 0x000ff6000fffe03f */
[----:B------:R-:W-:Y:S01]  /*a1160*/  @!UPT UIADD3 URZ, URZ, URZ, URZ ;  /* 0x0000003f3f3ff290 */ /* 0x000fe2000fffe03f */
[----:B------:R0:W-:Y:S01]  /*a1170*/  STL.64 [R1+0x3a0], R12 ;  /* 0x0003a00c01007387 */ /* 0x0001e20000100a00 */
[----:B------:R1:W-:Y:S02]  /*a1180*/  STL.64 [R1+0x3a8], R14 ;  /* 0x0003a80e01007387 */ /* 0x0003e40000100a00 */
[----:B0-----:R-:W-:Y:S01]  /*a1190*/  IMAD.MOV.U32 R12, RZ, RZ, R6 ;  /* 0x000000ffff0c7224 */ /* 0x001fe200078e0006 */
[----:B-1----:R-:W2:Y:S01]  /*a11a0*/  LDL.LU.64 R14, [R1+0x69b0] ;  /* 0x0069b000010e7983 */ /* 0x002ea20000300a00 */
[----:B------:R-:W2:Y:S02]  /*a11b0*/  LDL.LU.64 R6, [R1+0x69a8] ;  /* 0x0069a80001067983 */ /* 0x000ea40000300a00 */
[----:B------:R-:W2:Y:S02]  /*a11c0*/  LDL.LU.64 R4, [R1+0x69a0] ;  /* 0x0069a00001047983 */ /* 0x000ea40000300a00 */
[----:B----4-:R-:W-:Y:S01]  /*a11d0*/  STL.64 [R1+0x6918], R10 ;  /* 0x0069180a01007387 */ /* 0x010fe20000100a00 */
[----:B------:R0:W-:Y:S04]  /*a11e0*/  STL.64 [R1+0x6910], R8 ;  /* 0x0069100801007387 */ /* 0x0001e80000100a00 */
[----:B0-----:R-:W3:Y:S01]  /*a11f0*/  LDL.LU R8, [R1+0x1180] ;  /* 0x0011800001087983 */ /* 0x001ee20000300800 */
[----:B------:R-:W3:Y:S02]  /*a1200*/  LDL.LU R9, [R1+0x1184] ;  /* 0x0011840001097983 */ /* 0x000ee40000300800 */
[----:B------:R-:W3:Y:S02]  /*a1210*/  LDL.LU R10, [R1+0x1188] ;  /* 0x00118800010a7983 */ /* 0x000ee40000300800 */
[----:B------:R-:W3:Y:S01]  /*a1220*/  LDL.LU R11, [R1+0x118c] ;  /* 0x00118c00010b7983 */ /* 0x000ee20000300800 */
        /* <DEDUP_REMOVED lines=25> */
[----:B------:R-:W4:Y:S02]  /*a13c0*/  LDL.LU.64 R16, [R1+0x6968] ;  /* 0x0069680001107983 */ /* 0x000f240000300a00 */
[C---:B----4-:R-:W-:Y:S11]  /*a13d0*/  HMMA.16816.F32.BF16 R16, R20.reuse, R26, R16 ;  /* 0x0000001a1410723c */ /* 0x050ff60000041810 */
[----:B------:R-:W-:Y:S11]  /*a13e0*/  @!UPT UIADD3 URZ, URZ, URZ, URZ ;  /* 0x0000003f3f3ff290 */ /* 0x000ff6000fffe03f */
[----:B------:R-:W-:Y:S01]  /*a13f0*/  @!UPT UIADD3 URZ, URZ, URZ, URZ ;  /* 0x0000003f3f3ff290 */ /* 0x000fe2000fffe03f */
[----:B------:R-:W-:Y:S01]  /*a1400*/  STL.64 [R1+0x340], R16 ;  /* 0x0003401001007387 */ /* 0x000fe20000100a00 */
[----:B------:R0:W-:Y:S03]  /*a1410*/  STL.64 [R1+0x348], R18 ;  /* 0x0003481201007387 */ /* 0x0001e60000100a00 */
[----:B0-----:R-:W3:Y:S01]  /*a1420*/  LDL.LU.64 R18, [R1+0x6960] ;  /* 0x0069600001127983 */ /* 0x001ee20000300a00 */
[----:B------:R-:W-:Y:S01]  /*a1430*/  STL.64 [R1+0x6848], R26 ;  /* 0x0068481a01007387 */ /* 0x000fe20000100a00 */
[----:B---3--:R-:W-:Y:S11]  /*a1440*/  HMMA.16816.F32.BF16 R8, R20, R18, R8 ;  /* 0x000000121408723c */ /* 0x008ff60000041808 */
[----:B------:R-:W-:Y:S11]  /*a1450*/  @!UPT UIADD3 URZ, URZ, URZ, URZ ;  /* 0x0000003f3f3ff290 */ /* 0x000ff6000fffe03f */
[----:B------:R-:W-:Y:S01]  /*a1460*/  @!UPT UIADD3 URZ, URZ, URZ, URZ ;  /* 0x0000003f3f3ff290 */ /* 0x000fe2000fffe03f */
[----:B------:R-:W-:Y:S01]  /*a1470*/  STL.64 [R1+0x330], R8 ;  /* 0x0003300801007387 */ /* 0x000fe20000100a00 */
[----:B------:R0:W-:Y:S03]  /*a1480*/  STL.64 [R1+0x338], R10 ;  /* 0x0003380a01007387 */ /* 0x0001e60000100a00 */
[----:B0-----:R-:W3:Y:S01]  /*a1490*/  LDL.64 R10, [R1+0xb8] ;  /* 0x0000b800010a7983 */ /* 0x001ee20000100a00 */
[----:B------:R-:W-:-:S03]  /*a14a0*/  IMAD.MOV.U32 R15, RZ, RZ, R19 ;  /* 0x000000ffff0f7224 */ /* 0x000fc600078e0013 */
[----:B---3--:R-:W-:Y:S02]  /*a14b0*/  STL.64 [R1+0x6930], R10 ;  /* 0x0069300a01007387 */ /* 0x008fe40000100a00 */
[----:B------:R-:W-:Y:S02]  /*a14c0*/  STL.64 [R1+0x68d8], R14 ;  /* 0x0068d80e01007387 */ /* 0x000fe40000100a00 */
[----:B------:R0:W-:Y:S02]  /*a14d0*/  STL.64 [R1+0x68d0], R12 ;  /* 0x0068d00c01007387 */ /* 0x0001e40000100a00 */
[----:B0-----:R-:W3:Y:S01]  /*a14e0*/  LDL.LU R12, [R1+0x1220] ;  /* 0x00122000010c7983 */ /* 0x001ee20000300800 */
[----:B------:R-:W3:Y:S02]  /*a14f0*/  LDL.LU R13, [R1+0x1224] ;  /* 0x00122400010d7983 */ /* 0x000ee40000300800 */
[----:B------:R-:W4:Y:S02]  /*a1500*/  LDL.LU R14, [R1+0x1228] ;  /* 0x00122800010e7983 */ /* 0x000f240000300800 */
[----:B------:R-:W4:Y:S01]  /*a1510*/  LDL.LU R15, [R1+0x122c] ;  /* 0x00122c00010f7983 */ /* 0x000f220000300800 */
[----:B------:R-:W2:Y:S04]  /*a1520*/  LDL.64 R10, [R1+0xc8] ;  /* 0x0000c800010a7983 */ /* 0x000ea80000100a00 */
        /* <DEDUP_REMOVED lines=8> */
[----:B------:R-:W2:Y:S02]  /*a15b0*/  LDL.LU R16, [R1+0x1190] ;  /* 0x0011900001107983 */ /* 0x000ea40000300800 */
[----:B------:R-:W2:Y:S01]  /*a15c0*/  LDL.LU R17, [R1+0x1194] ;  /* 0x0011940001117983 */ /* 0x000ea20000300800 */
[----:B------:R-:W2:Y:S01]  /*a15d0*/  LDL.LU R18, [R1+0x1198] ;  /* 0x0011980001127983 */ /* 0x000ea20000300800 */
[----:B------:R-:W2:Y:S02]  /*a15e0*/  LDL.LU R19, [R1+0x119c] ;  /* 0x00119c0001137983 */ /* 0x000ea40000300800 */
[----:B----4-:R0:W-:Y:S02]  /*a15f0*/  STL.64 [R1+0x68e8], R14 ;  /* 0x0068e80e01007387 */ /* 0x0101e40000100a00 */
[----:B---3--:R1:W-:Y:S01]  /*a1600*/  STL.64 [R1+0x68e0], R12 ;  /* 0x0068e00c01007387 */ /* 0x0083e20000100a00 */
[----:B0-----:R-:W3:Y:S04]  /*a1610*/  LDL.64 R14, [R1+0x2e8] ;  /* 0x0002e800010e7983 */ /* 0x001ee80000100a00 */
[----:B-1----:R-:W4:Y:S04]  /*a1620*/  LDL.64 R12, [R1+0x2e0] ;  /* 0x0002e000010c7983 */ /* 0x002f280000100a00 */
[----:B---3--:R-:W-:Y:S01]  /*a1630*/  STL.64 [R1+0x6908], R14 ;  /* 0x0069080e01007387 */ /* 0x008fe20000100a00 */
[----:B----4-:R0:W-:Y:S03]  /*a1640*/  STL.64 [R1+0x6900], R12 ;  /* 0x0069000c01007387 */ /* 0x0101e60000100a00 */
[----:B0-----:R-:W3:Y:S01]  /*a1650*/  LDL.LU R12, [R1+0x11e0] ;  /* 0x0011e000010c7983 */ /* 0x001ee20000300800 */
[----:B------:R-:W3:Y:S02]  /*a1660*/  LDL.LU R13, [R1+0x11e4] ;  /* 0x0011e400010d7983 */ /* 0x000ee40000300800 */
[----:B------:R-:W4:Y:S02]  /*a1670*/  LDL.LU R14, [R1+0x11e8] ;  /* 0x0011e800010e7983 */ /* 0x000f240000300800 */
[----:B------:R-:W4:Y:S01]  /*a1680*/  LDL.LU R15, [R1+0x11ec] ;  /* 0x0011ec00010f7983 */ /* 0x000f220000300800 */
[----:B--2---:R-:W-:Y:S01]  /*a1690*/  HMMA.16816.F32.BF16 R16, R20, R6, R16 ;  /* 0x000000061410723c */ /* 0x004fe20000041810 */
[----:B----4-:R-:W-:Y:S01]  /*a16a0*/  STL.64 [R1+0x6928], R14 ;  /* 0x0069280e01007387 */ /* 0x010fe20000100a00 */
[----:B---3--:R0:W-:Y:S03]  /*a16b0*/  STL.64 [R1+0x6920], R12 ;  /* 0x0069200c01007387 */ /* 0x0081e60000100a00 */
        /* <DEDUP_REMOVED lines=12> */
[----:B------:R0:W-:Y:S01]  /*a1780*/  STL [R1+0x68c8], R24 ;  /* 0x0068c81801007387 */ /* 0x0001e20000100800 */
[----:B------:R1:W-:Y:S03]  /*a1790*/  STL.64 [R1+0x68f0], R26 ;  /* 0x0068f01a01007387 */ /* 0x0003e60000100a00 */
[----:B0-----:R-:W3:Y:S01]  /*a17a0*/  LDL.LU R24, [R1+0x1210] ;  /* 0x0012100001187983 */ /* 0x001ee20000300800 */
[----:B------:R-:W3:Y:S02]  /*a17b0*/  LDL.LU R25, [R1+0x1214] ;  /* 0x0012140001197983 */ /* 0x000ee40000300800 */
[----:B-1----:R-:W3:Y:S02]  /*a17c0*/  LDL.LU R26, [R1+0x1218] ;  /* 0x00121800011a7983 */ /* 0x002ee40000300800 */
[----:B------:R-:W3:Y:S01]  /*a17d0*/  LDL.LU R27, [R1+0x121c] ;  /* 0x00121c00011b7983 */ /* 0x000ee20000300800 */
        /* <DEDUP_REMOVED lines=24> */
[C---:B----4-:R-:W-:Y:S11]  /*a1960*/  HMMA.16816.F32.BF16 R16, R20.reuse, R10, R16 ;  /* 0x0000000a1410723c */ /* 0x050ff60000041810 */
[----:B------:R-:W-:Y:S11]  /*a1970*/  @!UPT UIADD3 URZ, URZ, URZ, URZ ;  /* 0x0000003f3f3ff290 */ /* 0x000ff6000fffe03f */
[----:B------:R-:W-:Y:S01]  /*a1980*/  @!UPT UIADD3 URZ, URZ, URZ, URZ ;  /* 0x0000003f3f3ff290 */ /* 0x000fe2000fffe03f */
[----:B------:R0:W-:Y:S01]  /*a1990*/  STL.64 [R1+0x2a0], R16 ;  /* 0x0002a01001007387 */ /* 0x0001e20000100a00 */
[----:B------:R1:W-:Y:S02]  /*a19a0*/  STL.64 [R1+0x2a8], R18 ;  /* 0x0002a81201007387 */ /* 0x0003e40000100a00 */
[----:B0-----:R-:W-:Y:S02]  /*a19b0*/  IMAD.MOV.U32 R17, RZ, RZ, R10 ;  /* 0x000000ffff117224 */ /* 0x001fe400078e000a */
[----:B------:R-:W-:Y:S02]  /*a19c0*/  IMAD.MOV.U32 R16, RZ, RZ, R11 ;  /* 0x000000ffff107224 */ /* 0x000fe400078e000b */
[----:B------:R-:W2:Y:S02]  /*a19d0*/  LDL.LU.64 R10, [R1+0x6930] ;  /* 0x00693000010a7983 */ /* 0x000ea40000300a00 */
[----:B--2---:R-:W-:Y:S01]  /*a19e0*/  HMMA.16816.F32.BF16 R12, R20, R10, R12 ;  /* 0x0000000a140c723c */ /* 0x004fe2000004180c */
[----:B-1----:R-:W-:-:S02]  /*a19f0*/  IMAD.MOV.U32 R19, RZ, RZ, R10 ;  /* 0x000000ffff137224 */ /* 0x002fc400078e000a */
[----:B------:R-:W-:Y:S11]  /*a1a00*/  IMAD.MOV.U32 R18, RZ, RZ, R11 ;  /* 0x000000ffff127224 */ /* 0x000ff600078e000b */
[----:B------:R-:W-:Y:S09]  /*a1a10*/  @!UPT UIADD3 URZ, URZ, URZ, URZ ;  /* 0x0000003f3f3ff290 */ /* 0x000ff2000fffe03f */
[----:B------:R-:W-:Y:S01]  /*a1a20*/  STL.64 [R1+0x290], R12 ;  /* 0x0002900c01007387 */ /* 0x000fe20000100a00 */
[----:B------:R0:W-:Y:S03]  /*a1a30*/  STL.64 [R1+0x298], R14 ;  /* 0x0002980e01007387 */ /* 0x0001e60000100a00 */
[----:B0-----:R-:W2:Y:S01]  /*a1a40*/  LDL.LU.64 R14, [R1+0x6928] ;  /* 0x00692800010e7983 */ /* 0x001ea20000300a00 */
[----:B------:R-:W2:Y:S02]  /*a1a50*/  LDL.LU.64 R12, [R1+0x6920] ;  /* 0x00692000010c7983 */ /* 0x000ea40000300a00 */
[----:B------:R-:W2:Y:S02]  /*a1a60*/  LDL.LU.64 R10, [R1+0x6918] ;  /* 0x00691800010a7983 */ /* 0x000ea40000300a00 */
[----:B------:R-:W4:Y:S01]  /*a1a70*/  LDL.LU.64 R8, [R1+0x6910] ;  /* 0x0069100001087983 */ /* 0x000f220000300a00 */
[----:B--2---:R-:W-:Y:S01]  /*a1a80*/  HMMA.16816.F32.BF16 R20, R20, R10, R12 ;  /* 0x0000000a1414723c */ /* 0x004fe2000004180c */
[----:B------:R-:W2:Y:S01]  /*a1a90*/  LDL.LU.64 R14, [R1+0x6908] ;  /* 0x00690800010e7983 */ /* 0x000ea20000300a00 */
[----:B------:R-:W3:Y:S11]  /*a1aa0*/  LDL.LU.64 R12, [R1+0x6900] ;  /* 0x00690000010c7983 */ /* 0x000ef60000300a00 */
[----:B------:R-:W-:Y:S10]  /*a1ab0*/  @!UPT UIADD3 URZ, URZ, URZ, URZ ;  /* 0x0000003f3f3ff290 */ /* 0x000ff4000fffe03f */
[----:B------:R-:W-:Y:S01]  /*a1ac0*/  STL.64 [R1+0x250], R20 ;  /* 0x0002501401007387 */ /* 0x000fe20000100a00 */
[----:B------:R0:W-:Y:S03]  /*a1ad0*/  STL.64 [R1+0x258], R22 ;  /* 0x0002581601007387 */ /* 0x0001e60000100a00 */
[----:B0-----:R-:W4:Y:S01]  /*a1ae0*/  LDL.LU.64 R22, [R1+0x68f8] ;  /* 0x0068f80001167983 */ /* 0x001f220000300a00 */
[----:B------:R2:W-:Y:S02]  /*a1af0*/  STL.64 [R1+0x67c8], R10 ;  /* 0x0067c80a01007387 */ /* 0x0005e40000100a00 */
[----:B--2---:R-:W-:Y:S02]  /*a1b00*/  IMAD.MOV.U32 R11, RZ, RZ, R14 ;  /* 0x000000ffff0b7224 */ /* 0x004fe400078e000e */
[----:B------:R-:W-:Y:S02]  /*a1b10*/  IMAD.MOV.U32 R10, RZ, RZ, R15 ;  /* 0x000000ffff0a7224 */ /* 0x000fe400078e000f */
[----:B---3--:R-:W-:-:S02]  /*a1b20*/  IMAD.MOV.U32 R20, RZ, RZ, R12 ;  /* 0x000000ffff147224 */ /* 0x008fc400078e000c */
[----:B------:R-:W-:Y:S01]  /*a1b30*/  IMAD.MOV.U32 R21, RZ, RZ, R13 ;  /* 0x000000ffff157224 */ /* 0x000fe200078e000d */
[----:B----4-:R-:W-:Y:S11]  /*a1b40*/  HMMA.16816.F32.BF16 R24, R12, R22, R24 ;  /* 0x000000160c18723c */ /* 0x010ff60000041818 */
[----:B------:R-:W-:Y:S11]  /*a1b50*/  @!UPT UIADD3 URZ, URZ, URZ, URZ ;  /* 0x0000003f3f3ff290 */ /* 0x000ff6000fffe03f */
[----:B------:R-:W-:Y:S01]  /*a1b60*/  @!UPT UIADD3 URZ, URZ, URZ, URZ ;  /* 0x0000003f3f3ff290 */ /* 0x000fe2000fffe03f */
[----:B------:R-:W-:Y:S01]  /*a1b70*/  STL.64 [R1+0x240], R24 ;  /* 0x0002401801007387 */ /* 0x000fe20000100a00 */
[----:B------:R0:W-:Y:S03]  /*a1b80*/  STL.64 [R1+0x248], R26 ;  /* 0x0002481a01007387 */ /* 0x0001e60000100a00 */
[----:B0-----:R-:W2:Y:S01]  /*a1b90*/  LDL.LU.64 R26, [R1+0x68f0] ;  /* 0x0068f000011a7983 */ /* 0x001ea20000300a00 */
[----:B------:R-:W2:Y:S02]  /*a1ba0*/  LDL.LU.64 R14, [R1+0x68e8] ;  /* 0x0068e800010e7983 */ /* 0x000ea40000300a00 */
[----:B------:R-:W2:Y:S02]  /*a1bb0*/  LDL.LU.64 R12, [R1+0x68e0] ;  /* 0x0068e000010c7983 */ /* 0x000ea40000300a00 */
[----:B------:R0:W-:Y:S02]  /*a1bc0*/  STL.64 [R1+0x67d0], R22 ;  /* 0x0067d01601007387 */ /* 0x0001e40000100a00 */
[----:B0-----:R-:W-:-:S02]  /*a1bd0*/  IMAD.MOV.U32 R22, RZ, RZ, R11 ;  /* 0x000000ffff167224 */ /* 0x001fc400078e000b */
[----:B------:R-:W-:Y:S02]  /*a1be0*/  IMAD.MOV.U32 R23, RZ, RZ, R10 ;  /* 0x000000ffff177224 */ /* 0x000fe400078e000a */
[----:B------:R-:W-:Y:S02]  /*a1bf0*/  IMAD.MOV.U32 R10, RZ, RZ, R19 ;  /* 0x000000ffff0a7224 */ /* 0x000fe400078e0013 */
[----:B------:R-:W-:-:S03]  /*a1c00*/  IMAD.MOV.U32 R11, RZ, RZ, R18 ;  /* 0x000000ffff0b7224 */ /* 0x000fc600078e0012 */
        /* <DEDUP_REMOVED lines=19> */
[----:B0-----:R-:W-:-:S02]  /*a1d40*/  IMAD.MOV.U32 R10, RZ, RZ, R7 ;  /* 0x000000ffff0a7224 */ /* 0x001fc400078e0007 */
[----:B------:R-:W-:Y:S02]  /*a1d50*/  IMAD.MOV.U32 R11, RZ, RZ, R6 ;  /* 0x000000ffff0b7224 */ /* 0x000fe400078e0006 */
[----:B------:R-:W-:Y:S02]  /*a1d60*/  IMAD.MOV.U32 R26, RZ, RZ, R5 ;  /* 0x000000ffff1a7224 */ /* 0x000fe400078e0005 */
[----:B------:R-:W-:Y:S02]  /*a1d70*/  IMAD.MOV.U32 R27, RZ, RZ, R4 ;  /* 0x000000ffff1b7224 */ /* 0x000fe400078e0004 */
[----:B--2---:R-:W-:Y:S02]  /*a1d80*/  IMAD.MOV.U32 R7, RZ, RZ, R15 ;  /* 0x000000ffff077224 */ /* 0x004fe400078e000f */
[----:B----4-:R-:W-:Y:S01]  /*a1d90*/  IMAD.MOV.U32 R6, RZ, RZ, R24 ;  /* 0x000000ffff067224 */ /* 0x010fe200078e0018 */
[----:B---3--:R-:W-:Y:S01]  /*a1da0*/  STL.64 [R1+0x6828], R18 ;  /* 0x0068281201007387 */ /* 0x008fe20000100a00 */
[----:B------:R0:W-:Y:S03]  /*a1db0*/  STL.64 [R1+0x6820], R16 ;  /* 0x0068201001007387 */ /* 0x0001e60000100a00 */
[----:B------:R1:W-:Y:S01]  /*a1dc0*/  STL.64 [R1+0x6840], R6 ;  /* 0x0068400601007387 */ /* 0x0003e20000100a00 */
[----:B0-----:R-:W2:Y:S01]  /*a1dd0*/  LDL.LU R16, [R1+0x12e0] ;  /* 0x0012e00001107983 */ /* 0x001ea20000300800 */
[----:B------:R-:W2:Y:S02]  /*a1de0*/  LDL.LU R17, [R1+0x12e4] ;  /* 0x0012e40001117983 */ /* 0x000ea40000300800 */
[----:B------:R-:W3:Y:S02]  /*a1df0*/  LDL.LU R18, [R1+0x12e8] ;  /* 0x0012e80001127983 */ /* 0x000ee40000300800 */
[----:B------:R-:W3:Y:S01]  /*a1e00*/  LDL.LU R19, [R1+0x12ec] ;  /* 0x0012ec0001137983 */ /* 0x000ee20000300800 */
[----:B------:R0:W-:Y:S01]  /*a1e10*/  STL.64 [R1+0x6860], R26 ;  /* 0x0068601a01007387 */ /* 0x0001e20000100a00 */
[----:B------:R-:W4:Y:S02]  /*a1e20*/  LDL.LU R4, [R1+0x12d0] ;  /* 0x0012d00001047983 */ /* 0x000f240000300800 */
[----:B------:R-:W4:Y:S02]  /*a1e30*/  LDL.LU R5, [R1+0x12d4] ;  /* 0x0012d40001057983 */ /* 0x000f240000300800 */
[----:B-1----:R-:W2:Y:S01]  /*a1e40*/  LDL.LU R6, [R1+0x12d8] ;  /* 0x0012d80001067983 */ /* 0x002ea20000300800 */
[----:B------:R-:W2:Y:S01]  /*a1e50*/  LDL.LU R7, [R1+0x12dc] ;  /* 0x0012dc0001077983 */ /* 0x000ea20000300800 */
[----:B------:R-:W-:-:S02]  /*a1e60*/  IMAD.MOV.U32 R15, RZ, RZ, R9 ;  /* 0x000000ffff0f7224 */ /* 0x000fc400078e0009 */
[----:B0-----:R-:W-:Y:S02]  /*a1e70*/  IMAD.MOV.U32 R26, RZ, RZ, R14 ;  /* 0x000000ffff1a7224 */ /* 0x001fe400078e000e */
[----:B------:R-:W-:Y:S02]  /*a1e80*/  IMAD.MOV.U32 R27, RZ, RZ, R13 ;  /* 0x000000ffff1b7224 */ /* 0x000fe400078e000d */
[----:B------:R-:W-:-:S03]  /*a1e90*/  IMAD.MOV.U32 R14, RZ, RZ, R12 ;  /* 0x000000ffff0e7224 */ /* 0x000fc600078e000c */
[----:B------:R-:W-:Y:S04]  /*a1ea0*/  STL.64 [R1+0x6878], R26 ;  /* 0x0068781a01007387 */ /* 0x000fe80000100a00 */
        /* <DEDUP_REMOVED lines=8> */
[----:B------:R-:W2:Y:S02]  /*a1f30*/  LDL.LU R25, [R1+0x1284] ;  /* 0x0012840001197983 */ /* 0x000ea40000300800 */
[----:B------:R-:W2:Y:S01]  /*a1f40*/  LDL.LU R26, [R1+0x1288] ;  /* 0x00128800011a7983 */ /* 0x000ea20000300800 */
[----:B------:R-:W2:Y:S01]  /*a1f50*/  LDL.LU R27, [R1+0x128c] ;  /* 0x00128c00011b7983 */ /* 0x000ea20000300800 */
[----:B0-----:R-:W-:-:S02]  /*a1f60*/  IMAD.MOV.U32 R14, RZ, RZ, R8 ;  /* 0x000000ffff0e7224 */ /* 0x001fc400078e0008 */
        /* <DEDUP_REMOVED lines=24> */
[----:B------:R-:W4:Y:S02]  /*a20f0*/  LDL.LU R6, [R1+0x12a8] ;  /* 0x0012a80001067983 */ /* 0x000f240000300800 */
[----:B------:R-:W4:Y:S01]  /*a2100*/  LDL.LU R7, [R1+0x12ac] ;  /* 0x0012ac0001077983 */ /* 0x000f220000300800 */
[----:B---3--:R-:W-:Y:S01]  /*a2110*/  STL.64 [R1+0x6838], R18 ;  /* 0x0068381201007387 */ /* 0x008fe20000100a00 */
        /* <DEDUP_REMOVED lines=51> */
[C---:B----4-:R-:W-:Y:S03]  /*a2450*/  HMMA.16816.F32.BF16 R24, R16.reuse, R26, R4 ;  /* 0x0000001a1018723c */ /* 0x050fe60000041804 */
[----:B------:R-:W4:Y:S01]  /*a2460*/  LDL.LU.64 R6, [R1+0x6870] ;  /* 0x0068700001067983 */ /* 0x000f220000300a00 */
[----:B------:R-:W4:Y:S11]  /*a2470*/  LDL.LU.64 R4, [R1+0x6868] ;  /* 0x0068680001047983 */ /* 0x000f360000300a00 */
[----:B------:R-:W-:Y:S08]  /*a2480*/  @!UPT UIADD3 URZ, URZ, URZ, URZ ;  /* 0x0000003f3f3ff290 */ /* 0x000ff0000fffe03f */
        /* <DEDUP_REMOVED lines=23> */
[----:B------:R-:W-:-:S02]  /*a2600*/  IMAD.MOV.U32 R24, RZ, RZ, R4 ;  /* 0x000000ffff187224 */ /* 0x000fc400078e0004 */
[----:B------:R-:W-:Y:S02]  /*a2610*/  IMAD.MOV.U32 R25, RZ, RZ, R3 ;  /* 0x000000ffff197224 */ /* 0x000fe400078e0003 */
[----:B0-----:R-:W-:Y:S02]  /*a2620*/  IMAD.MOV.U32 R26, RZ, RZ, R2 ;  /* 0x000000ffff1a7224 */ /* 0x001fe400078e0002 */
[----:B------:R-:W-:-:S07]  /*a2630*/  IMAD.MOV.U32 R27, RZ, RZ, R0 ;  /* 0x000000ffff1b7224 */ /* 0x000fce00078e0000 */
        /* <DEDUP_REMOVED lines=49> */
[----:B----4-:R-:W-:Y:S02]  /*a2950*/  HMMA.16816.F32.BF16 R16, R24, R10, R16 ;  /* 0x0000000a1810723c */ /* 0x010fe40000041810 */
[----:B------:R-:W2:Y:S04]  /*a2960*/  LDL.64 R26, [R1+0x128] ;  /* 0x00012800011a7983 */ /* 0x000ea80000100a00 */
[----:B--2---:R-:W-:Y:S11]  /*a2970*/  STL.64 [R1+0x6760], R26 ;  /* 0x0067601a01007387 */ /* 0x004ff60000100a00 */
[----:B------:R-:W-:Y:S06]  /*a2980*/  @!UPT UIADD3 URZ, URZ, URZ, URZ ;  /* 0x0000003f3f3ff290 */ /* 0x000fec000fffe03f */
[----:B------:R-:W-:Y:S02]  /*a2990*/  STL.64 [R1+0x2e0], R16 ;  /* 0x0002e01001007387 */ /* 0x000fe40000100a00 */
[----:B------:R-:W-:Y:S02]  /*a29a0*/  STL.64 [R1+0x2e8], R18 ;  /* 0x0002e81201007387 */ /* 0x000fe40000100a00 */
[----:B------:R3:W-:Y:S02]  /*a29b0*/  STL.64 [R1+0x6730], R10 ;  /* 0x0067300a01007387 */ /* 0x0007e40000100a00 */
[----:B---3--:R-:W-:Y:S11]  /*a29c0*/  HMMA.16816.F32.BF16 R8, R12, R22, R4 ;  /* 0x000000160c08723c */ /* 0x008ff60000041804 */
        /* <DEDUP_REMOVED lines=8> */
[----:B------:R-:W3:Y:S04]  /*a2a50*/  LDL.64 R26, [R1+0x138] ;  /* 0x00013800011a7983 */ /* 0x000ee80000100a00 */
[----:B------:R-:W2:Y:S01]  /*a2a60*/  LDL.64 R6, [R1+0x188] ;  /* 0x0001880001067983 */ /* 0x000ea20000100a00 */
[----:B------:R-:W-:-:S02]  /*a2a70*/  IMAD.MOV.U32 R4, RZ, RZ, R12 ;  /* 0x000000ffff047224 */ /* 0x000fc400078e000c */
[----:B------:R-:W-:Y:S02]  /*a2a80*/  IMAD.MOV.U32 R3, RZ, RZ, R13 ;  /* 0x000000ffff037224 */ /* 0x000fe400078e000d */
[----:B------:R-:W-:Y:S02]  /*a2a90*/  IMAD.MOV.U32 R2, RZ, RZ, R14 ;  /* 0x000000ffff027224 */ /* 0x000fe400078e000e */
[----:B------:R-:W-:Y:S01]  /*a2aa0*/  IMAD.MOV.U32 R0, RZ, RZ, R15 ;  /* 0x000000ffff007224 */ /* 0x000fe200078e000f */
[----:B---3--:R-:W-:Y:S01]  /*a2ab0*/  STL.64 [R1+0x6778], R26 ;  /* 0x0067781a01007387 */ /* 0x008fe20000100a00 */
[----:B------:R-:W-:Y:S02]  /*a2ac0*/  STL.64 [R1+0x66b8], R22 ;  /* 0x0066b81601007387 */ /* 0x000fe40000100a00 */
[----:B------:R-:W3:Y:S02]  /*a2ad0*/  LDL.LU R12, [R1+0x13a0] ;  /* 0x0013a000010c7983 */ /* 0x000ee40000300800 */
[----:B------:R-:W3:Y:S01]  /*a2ae0*/  LDL.LU R13, [R1+0x13a4] ;  /* 0x0013a400010d7983 */ /* 0x000ee20000300800 */
[----:B------:R-:W4:Y:S01]  /*a2af0*/  LDL.LU R14, [R1+0x13a8] ;  /* 0x0013a800010e7983 */ /* 0x000f220000300800 */
[----:B------:R-:W4:Y:S03]  /*a2b00*/  LDL.LU R15, [R1+0x13ac] ;  /* 0x0013ac00010f7983 */ /* 0x000f260000300800 */
[----:B----4-:R0:W-:Y:S01]  /*a2b10*/  STL.64 [R1+0x67b0], R14 ;  /* 0x0067b00e01007387 */ /* 0x0101e20000100a00 */
[----:B---3--:R-:W-:Y:S03]  /*a2b20*/  STL.64 [R1+0x67a8], R12 ;  /* 0x0067a80c01007387 */ /* 0x008fe60000100a00 */
[----:B0-----:R-:W3:Y:S01]  /*a2b30*/  LDL.64 R14, [R1+0x178] ;  /* 0x00017800010e7983 */ /* 0x001ee20000100a00 */
[----:B------:R-:W4:Y:S02]  /*a2b40*/  LDL.LU R24, [R1+0x13c0] ;  /* 0x0013c00001187983 */ /* 0x000f240000300800 */
[----:B------:R-:W4:Y:S02]  /*a2b50*/  LDL.LU R25, [R1+0x13c4] ;  /* 0x0013c40001197983 */ /* 0x000f240000300800 */
[----:B------:R-:W3:Y:S01]  /*a2b60*/  LDL.LU R26, [R1+0x13c8] ;  /* 0x0013c800011a7983 */ /* 0x000ee20000300800 */
[----:B------:R-:W3:Y:S01]  /*a2b70*/  LDL.LU R27, [R1+0x13cc] ;  /* 0x0013cc00011b7983 */ /* 0x000ee20000300800 */
[----:B------:R-:W3:Y:S02]  /*a2b80*/  LDL.LU R16, [R1+0x13b0] ;  /* 0x0013b00001107983 */ /* 0x000ee40000300800 */
[----:B------:R-:W3:Y:S02]  /*a2b90*/  LDL.LU R17, [R1+0x13b4] ;  /* 0x0013b40001117983 */ /* 0x000ee40000300800 */
[----:B------:R-:W3:Y:S01]  /*a2ba0*/  LDL.LU R18, [R1+0x13b8] ;  /* 0x0013b80001127983 */ /* 0x000ee20000300800 */
[----:B------:R-:W3:Y:S01]  /*a2bb0*/  LDL.LU R19, [R1+0x13bc] ;  /* 0x0013bc0001137983 */ /* 0x000ee20000300800 */
[----:B------:R-:W-:-:S02]  /*a2bc0*/  IMAD.MOV.U32 R20, RZ, RZ, R4 ;  /* 0x000000ffff147224 */ /* 0x000fc400078e0004 */
[----:B------:R-:W-:Y:S02]  /*a2bd0*/  IMAD.MOV.U32 R21, RZ, RZ, R3 ;  /* 0x000000ffff157224 */ /* 0x000fe400078e0003 */
[----:B------:R-:W-:Y:S02]  /*a2be0*/  IMAD.MOV.U32 R22, RZ, RZ, R2 ;  /* 0x000000ffff167224 */ /* 0x000fe400078e0002 */
[----:B------:R-:W-:-:S07]  /*a2bf0*/  IMAD.MOV.U32 R23, RZ, RZ, R0 ;  /* 0x000000ffff177224 */ /* 0x000fce00078e0000 */
[----:B--2---:R-:W-:Y:S01]  /*a2c00*/  HMMA.16816.F32.BF16 R8, R20, R6, R8 ;  /* 0x000000061408723c */ /* 0x004fe20000041808 */
[----:B---3--:R0:W-:Y:S01]  /*a2c10*/  STL.64 [R1+0x6798], R18 ;  /* 0x0067981201007387 */ /* 0x0081e20000100a00 */
[----:B------:R1:W-:Y:S03]  /*a2c20*/  STL.64 [R1+0x6790], R16 ;  /* 0x0067901001007387 */ /* 0x0003e60000100a00 */
[----:B0-----:R-:W2:Y:S01]  /*a2c30*/  LDL.64 R18, [R1+0x168] ;  /* 0x0001680001127983 */ /* 0x001ea20000100a00 */
[----:B------:R-:W-:-:S03]  /*a2c40*/  IMAD.MOV.U32 R5, RZ, RZ, R7 ;  /* 0x000000ffff057224 */ /* 0x000fc600078e0007 */
[----:B--2---:R0:W-:Y:S01]  /*a2c50*/  STL.64 [R1+0x67b8], R18 ;  /* 0x0067b81201007387 */ /* 0x0041e20000100a00 */
[----:B-1----:R-:W2:Y:S02]  /*a2c60*/  LDL.LU R16, [R1+0x1390] ;  /* 0x0013900001107983 */ /* 0x002ea40000300800 */
[----:B------:R-:W2:Y:S01]  /*a2c70*/  LDL.LU R17, [R1+0x1394] ;  /* 0x0013940001117983 */ /* 0x000ea20000300800 */
[----:B0-----:R-:W2:Y:S01]  /*a2c80*/  LDL.LU R18, [R1+0x1398] ;  /* 0x0013980001127983 */ /* 0x001ea20000300800 */
[----:B------:R-:W2:Y:S02]  /*a2c90*/  LDL.LU R19, [R1+0x139c] ;  /* 0x00139c0001137983 */ /* 0x000ea40000300800 */
[----:B------:R0:W-:Y:S02]  /*a2ca0*/  STL.64 [R1+0x6788], R26 ;  /* 0x0067881a01007387 */ /* 0x0001e40000100a00 */
[----:B----4-:R-:W-:Y:S01]  /*a2cb0*/  STL.64 [R1+0x6780], R24 ;  /* 0x0067801801007387 */ /* 0x010fe20000100a00 */
[----:B0-----:R-:W3:Y:S04]  /*a2cc0*/  LDL.64 R26, [R1+0x158] ;  /* 0x00015800011a7983 */ /* 0x001ee80000100a00 */
[----:B------:R0:W-:Y:S02]  /*a2cd0*/  STL.64 [R1+0xbb0], R8 ;  /* 0x000bb00801007387 */ /* 0x0001e40000100a00 */
[----:B------:R-:W-:Y:S02]  /*a2ce0*/  STL.64 [R1+0xbb8], R10 ;  /* 0x000bb80a01007387 */ /* 0x000fe40000100a00 */
[----:B0-----:R-:W-:-:S02]  /*a2cf0*/  IMAD.MOV.U32 R8, RZ, RZ, R6 ;  /* 0x000000ffff087224 */ /* 0x001fc400078e0006 */
[----:B------:R-:W4:Y:S04]  /*a2d00*/  LDL.LU.64 R6, [R1+0x67c0] ;  /* 0x0067c00001067983 */ /* 0x000f280000300a00 */
[----:B----4-:R-:W-:Y:S01]  /*a2d10*/  STL.64 [R1+0x6758], R6 ;  /* 0x0067580601007387 */ /* 0x010fe20000100a00 */
[----:B------:R0:W-:Y:S02]  /*a2d20*/  STL [R1+0x6750], R5 ;  /* 0x0067500501007387 */ /* 0x0001e40000100800 */
[----:B------:R-:W4:Y:S01]  /*a2d30*/  LDL.LU R4, [R1+0x13f0] ;  /* 0x0013f00001047983 */ /* 0x000f220000300800 */
[----:B0-----:R-:W4:Y:S01]  /*a2d40*/  LDL.LU R5, [R1+0x13f4] ;  /* 0x0013f40001057983 */ /* 0x001f220000300800 */
[----:B------:R-:W3:Y:S02]  /*a2d50*/  LDL.LU R6, [R1+0x13f8] ;  /* 0x0013f80001067983 */ /* 0x000ee40000300800 */
[----:B------:R-:W3:Y:S01]  /*a2d60*/  LDL.LU R7, [R1+0x13fc] ;  /* 0x0013fc0001077983 */ /* 0x000ee20000300800 */
[----:B--2---:R-:W-:Y:S01]  /*a2d70*/  HMMA.16816.F32.BF16 R16, R20, R14, R16 ;  /* 0x0000000e1410723c */ /* 0x004fe20000041810 */
[----:B------:R-:W-:-:S02]  /*a2d80*/  IMAD.MOV.U32 R10, RZ, RZ, R14 ;  /* 0x000000ffff0a7224 */ /* 0x000fc400078e000e */
[----:B------:R-:W-:Y:S01]  /*a2d90*/  IMAD.MOV.U32 R9, RZ, RZ, R15 ;  /* 0x000000ffff097224 */ /* 0x000fe200078e000f */
[----:B---3--:R-:W-:Y:S01]  /*a2da0*/  STL.64 [R1+0x6770], R6 ;  /* 0x0067700601007387 */ /* 0x008fe20000100a00 */
[----:B----4-:R0:W-:Y:S03]  /*a2db0*/  STL.64 [R1+0x6768], R4 ;  /* 0x0067680401007387 */ /* 0x0101e60000100a00 */
[----:B0-----:R-:W2:Y:S01]  /*a2dc0*/  LDL.LU R4, [R1+0x13e0] ;  /* 0x0013e00001047983 */ /* 0x001ea20000300800 */
[----:B------:R-:W2:Y:S02]  /*a2dd0*/  LDL.LU R5, [R1+0x13e4] ;  /* 0x0013e40001057983 */ /* 0x000ea40000300800 */
[----:B------:R-:W2:Y:S02]  /*a2de0*/  LDL.LU R6, [R1+0x13e8] ;  /* 0x0013e80001067983 */ /* 0x000ea40000300800 */
[----:B------:R-:W2:Y:S10]  /*a2df0*/  LDL.LU R7, [R1+0x13ec] ;  /* 0x0013ec0001077983 */ /* 0x000eb40000300800 */
[----:B------:R-:W-:Y:S01]  /*a2e00*/  STL.64 [R1+0xcb0], R16 ;  /* 0x000cb01001007387 */ /* 0x000fe20000100a00 */
[----:B------:R0:W-:Y:S03]  /*a2e10*/  STL.64 [R1+0xcb8], R18 ;  /* 0x000cb81201007387 */ /* 0x0001e60000100a00 */
[----:B0-----:R-:W3:Y:S01]  /*a2e20*/  LDL.LU.64 R18, [R1+0x67b8] ;  /* 0x0067b80001127983 */ /* 0x001ee20000300a00 */
[----:B------:R-:W3:Y:S02]  /*a2e30*/  LDL.LU.64 R14, [R1+0x67b0] ;  /* 0x0067b000010e7983 */ /* 0x000ee40000300a00 */
[----:B------:R-:W3:Y:S02]  /*a2e40*/  LDL.LU.64 R12, [R1+0x67a8] ;  /* 0x0067a800010c7983 */ /* 0x000ee40000300a00 */
[----:B---3--:R-:W-:Y:S01]  /*a2e50*/  HMMA.16816.F32.BF16 R12, R20, R18, R12 ;  /* 0x00000012140c723c */ /* 0x008fe2000004180c */
[----:B------:R-:W-:Y:S11]  /*a2e60*/  IMAD.MOV.U32 R11, RZ, RZ, R19 ;  /* 0x000000ffff0b7224 */ /* 0x000ff600078e0013 */
[----:B------:R-:W-:Y:S11]  /*a2e70*/  @!UPT UIADD3 URZ, URZ, URZ, URZ ;  /* 0x0000003f3f3ff290 */ /* 0x000ff6000fffe03f */
[----:B------:R0:W-:Y:S01]  /*a2e80*/  STL.64 [R1+0xcd0], R12 ;  /* 0x000cd00c01007387 */ /* 0x0001e20000100a00 */
[----:B------:R1:W-:Y:S02]  /*a2e90*/  STL.64 [R1+0xcd8], R14 ;  /* 0x000cd80e01007387 */ /* 0x0003e40000100a00 */
[----:B0-----:R-:W-:Y:S01]  /*a2ea0*/  IMAD.MOV.U32 R12, RZ, RZ, R18 ;  /* 0x000000ffff0c7224 */ /* 0x001fe200078e0012 */
[----:B-1----:R-:W3:Y:S01]  /*a2eb0*/  LDL.LU.64 R14, [R1+0x67a0] ;  /* 0x0067a000010e7983 */ /* 0x002ee20000300a00 */
[----:B------:R-:W4:Y:S02]  /*a2ec0*/  LDL.LU.64 R18, [R1+0x6798] ;  /* 0x0067980001127983 */ /* 0x000f240000300a00 */
[----:B------:R-:W4:Y:S02]  /*a2ed0*/  LDL.LU.64 R16, [R1+0x6790] ;  /* 0x0067900001107983 */ /* 0x000f240000300a00 */
[----:B------:R-:W-:Y:S01]  /*a2ee0*/  STL.64 [R1+0x6740], R10 ;  /* 0x0067400a01007387 */ /* 0x000fe20000100a00 */
[----:B------:R0:W-:Y:S01]  /*a2ef0*/  STL.64 [R1+0x6738], R8 ;  /* 0x0067380801007387 */ /* 0x0001e20000100a00 */
[----:B------:R-:W-:-:S03]  /*a2f00*/  IMAD.MOV.U32 R13, RZ, RZ, R27 ;  /* 0x000000ffff0d7224 */ /* 0x000fc600078e001b */
        /* <DEDUP_REMOVED lines=10> */
[----:B------:R-:W3:Y:S01]  /*a2fb0*/  LDL.LU.64 R26, [R1+0x6788] ;  /* 0x00678800011a7983 */ /* 0x000ee20000300a00 */
        /* <DEDUP_REMOVED lines=24> */
[----:B------:R-:W3:Y:S02]  /*a3140*/  LDL.LU R5, [R1+0x6750] ;  /* 0x0067500001057983 */ /* 0x000ee40000300800 */
[----:B------:R-:W4:Y:S02]  /*a3150*/  LDL.LU.64 R26, [R1+0x6748] ;  /* 0x00674800011a7983 */ /* 0x000f240000300a00 */
[----:B------:R-:W-:Y:S02]  /*a3160*/  IMAD.MOV.U32 R14, RZ, RZ, R16 ;  /* 0x000000ffff0e7224 */ /* 0x000fe400078e0010 */
[----:B------:R-:W-:Y:S01]  /*a3170*/  IMAD.MOV.U32 R15, RZ, RZ, R13 ;  /* 0x000000ffff0f7224 */ /* 0x000fe200078e000d */
[----:B----4-:R-:W-:Y:S01]  /*a3180*/  HMMA.16816.F32.BF16 R8, R20, R26, R8 ;  /* 0x0000001a1408723c */ /* 0x010fe20000041808 */
[----:B--2---:R-:W-:Y:S01]  /*a3190*/  STL.64 [R1+0x6728], R6 ;  /* 0x0067280601007387 */ /* 0x004fe20000100a00 */
[----:B------:R-:W-:Y:S11]  /*a31a0*/  STL [R1+0x6720], R4 ;  /* 0x0067200401007387 */ /* 0x000ff60000100800 */
[----:B------:R-:W-:Y:S10]  /*a31b0*/  @!UPT UIADD3 URZ, URZ, URZ, URZ ;  /* 0x0000003f3f3ff290 */ /* 0x000ff4000fffe03f */
[----:B------:R-:W-:Y:S01]  /*a31c0*/  STL.64 [R1+0xe00], R8 ;  /* 0x000e000801007387 */ /* 0x000fe20000100a00 */
[----:B------:R0:W-:Y:S03]  /*a31d0*/  STL.64 [R1+0xe08], R10 ;  /* 0x000e080a01007387 */ /* 0x0001e60000100a00 */
[----:B0-----:R-:W2:Y:S01]  /*a31e0*/  LDL.LU.64 R10, [R1+0x6740] ;  /* 0x00674000010a7983 */ /* 0x001ea20000300a00 */
[----:B------:R-:W4:Y:S02]  /*a31f0*/  LDL.LU.64 R8, [R1+0x6738] ;  /* 0x0067380001087983 */ /* 0x000f240000300a00 */
[----:B------:R-:W-:Y:S02]  /*a3200*/  STL.64 [R1+0x6658], R14 ;  /* 0x0066580e01007387 */ /* 0x000fe40000100a00 */
[----:B------:R0:W-:Y:S01]  /*a3210*/  STL.64 [R1+0x6610], R26 ;  /* 0x0066101a01007387 */ /* 0x0001e20000100a00 */
[----:B------:R-:W3:Y:S01]  /*a3220*/  LDL.LU R24, [R1+0x1530] ;  /* 0x0015300001187983 */ /* 0x000ee20000300800 */
[----:B------:R-:W3:Y:S03]  /*a3230*/  LDL.LU R25, [R1+0x1534] ;  /* 0x0015340001197983 */ /* 0x000ee60000300800 */
[----:B0-----:R-:W3:Y:S01]  /*a3240*/  LDL.LU R26, [R1+0x1538] ;  /* 0x00153800011a7983 */ /* 0x001ee20000300800 */
[----:B------:R-:W3:Y:S02]  /*a3250*/  LDL.LU R27, [R1+0x153c] ;  /* 0x00153c00011b7983 */ /* 0x000ee40000300800 */
[----:B------:R-:W-:-:S02]  /*a3260*/  IMAD.MOV.U32 R14, RZ, RZ, R12 ;  /* 0x000000ffff0e7224 */ /* 0x000fc400078e000c */
[----:B--2---:R-:W-:-:S05]  /*a3270*/  IMAD.MOV.U32 R15, RZ, RZ, R11 ;  /* 0x000000ffff0f7224 */ /* 0x004fca00078e000b */
[----:B------:R-:W-:Y:S04]  /*a3280*/  STL.64 [R1+0x6670], R14 ;  /* 0x0066700e01007387 */ /* 0x000fe80000100a00 */
[----:B---3--:R-:W-:Y:S01]  /*a3290*/  STL.64 [R1+0x6650], R26 ;  /* 0x0066501a01007387 */ /* 0x008fe20000100a00 */
[----:B------:R0:W-:Y:S03]  /*a32a0*/  STL.64 [R1+0x6648], R24 ;  /* 0x0066481801007387 */ /* 0x0001e60000100a00 */
[----:B0-----:R-:W2:Y:S01]  /*a32b0*/  LDL.LU R24, [R1+0x1510] ;  /* 0x0015100001187983 */ /* 0x001ea20000300800 */
[----:B------:R-:W2:Y:S02]  /*a32c0*/  LDL.LU R25, [R1+0x1514] ;  /* 0x0015140001197983 */ /* 0x000ea40000300800 */
[----:B------:R-:W3:Y:S02]  /*a32d0*/  LDL.LU R26, [R1+0x1518] ;  /* 0x00151800011a7983 */ /* 0x000ee40000300800 */
[----:B------:R-:W3:Y:S02]  /*a32e0*/  LDL.LU R27, [R1+0x151c] ;  /* 0x00151c00011b7983 */ /* 0x000ee40000300800 */
[----:B------:R-:W-:-:S02]  /*a32f0*/  IMAD.MOV.U32 R14, RZ, RZ, R10 ;  /* 0x000000ffff0e7224 */ /* 0x000fc400078e000a */
[----:B----4-:R-:W-:-:S05]  /*a3300*/  IMAD.MOV.U32 R15, RZ, RZ, R9 ;  /* 0x000000ffff0f7224 */ /* 0x010fca00078e0009 */
[----:B------:R0:W-:Y:S02]  /*a3310*/  STL.64 [R1+0x6688], R14 ;  /* 0x0066880e01007387 */ /* 0x0001e40000100a00 */
[----:B0-----:R-:W-:Y:S02]  /*a3320*/  IMAD.MOV.U32 R14, RZ, RZ, R8 ;  /* 0x000000ffff0e7224 */ /* 0x001fe400078e0008 */
[----:B------:R-:W-:Y:S01]  /*a3330*/  IMAD.MOV.U32 R15, RZ, RZ, R5 ;  /* 0x000000ffff0f7224 */ /* 0x000fe200078e0005 */
[----:B---3--:R-:W-:Y:S01]  /*a3340*/  STL.64 [R1+0x6668], R26 ;  /* 0x0066681a01007387 */ /* 0x008fe20000100a00 */
[----:B--2---:R0:W-:Y:S03]  /*a3350*/  STL.64 [R1+0x6660], R24 ;  /* 0x0066601801007387 */ /* 0x0041e60000100a00 */
[----:B0-----:R-:W2:Y:S01]  /*a3360*/  LDL.LU R24, [R1+0x1500] ;  /* 0x0015000001187983 */ /* 0x001ea20000300800 */
[----:B------:R-:W2:Y:S02]  /*a3370*/  LDL.LU R25, [R1+0x1504] ;  /* 0x0015040001197983 */ /* 0x000ea40000300800 */
[----:B------:R-:W3:Y:S02]  /*a3380*/  LDL.LU R26, [R1+0x1508] ;  /* 0x00150800011a7983 */ /* 0x000ee40000300800 */
[----:B------:R-:W3:Y:S01]  /*a3390*/  LDL.LU R27, [R1+0x150c] ;  /* 0x00150c00011b7983 */ /* 0x000ee20000300800 */
        /* <DEDUP_REMOVED lines=9> */
[----:B------:R-:W4:Y:S02]  /*a3430*/  LDL.LU R14, [R1+0x1498] ;  /* 0x00149800010e7983 */ /* 0x000f240000300800 */
[----:B------:R-:W4:Y:S02]  /*a3440*/  LDL.LU R15, [R1+0x149c] ;  /* 0x00149c00010f7983 */ /* 0x000f240000300800 */
[----:B----4-:R0:W-:Y:S01]  /*a3450*/  STL.64 [R1+0x66d8], R14 ;  /* 0x0066d80e01007387 */ /* 0x0101e20000100a00 */
[----:B--2---:R-:W-:Y:S03]  /*a3460*/  STL.64 [R1+0x66d0], R12 ;  /* 0x0066d00c01007387 */ /* 0x004fe60000100a00 */
[----:B0-----:R-:W2:Y:S04]  /*a3470*/  LDL.64 R14, [R1+0xb8] ;  /* 0x0000b800010e7983 */ /* 0x001ea80000100a00 */
[----:B--2---:R0:W-:Y:S04]  /*a3480*/  STL.64 [R1+0x66f0], R14 ;  /* 0x0066f00e01007387 */ /* 0x0041e80000100a00 */
[----:B0-----:R-:W2:Y:S04]  /*a3490*/  LDL.64 R14, [R1+0xc8] ;  /* 0x0000c800010e7983 */ /* 0x001ea80000100a00 */
[----:B--2---:R0:W-:Y:S04]  /*a34a0*/  STL.64 [R1+0x66f8], R14 ;  /* 0x0066f80e01007387 */ /* 0x0041e80000100a00 */
[----:B0-----:R-:W2:Y:S04]  /*a34b0*/  LDL.64 R14, [R1+0xd8] ;  /* 0x0000d800010e7983 */ /* 0x001ea80000100a00 */
[----:B--2---:R0:W-:Y:S01]  /*a34c0*/  STL.64 [R1+0x6710], R14 ;  /* 0x0067100e01007387 */ /* 0x0041e20000100a00 */
[----:B------:R-:W2:Y:S02]  /*a34d0*/  LDL.LU R12, [R1+0x1450] ;  /* 0x00145000010c7983 */ /* 0x000ea40000300800 */
[----:B------:R-:W2:Y:S01]  /*a34e0*/  LDL.LU R13, [R1+0x1454] ;  /* 0x00145400010d7983 */ /* 0x000ea20000300800 */
[----:B0-----:R-:W2:Y:S01]  /*a34f0*/  LDL.LU R14, [R1+0x1458] ;  /* 0x00145800010e7983 */ /* 0x001ea20000300800 */
[----:B------:R-:W2:Y:S02]  /*a3500*/  LDL.LU R15, [R1+0x145c] ;  /* 0x00145c00010f7983 */ /* 0x000ea40000300800 */
[----:B------:R-:W4:Y:S02]  /*a3510*/  LDL.LU R8, [R1+0x1420] ;  /* 0x0014200001087983 */ /* 0x000f240000300800 */
[----:B------:R-:W4:Y:S01]  /*a3520*/  LDL.LU R9, [R1+0x1424] ;  /* 0x0014240001097983 */ /* 0x000f220000300800 */
[----:B------:R-:W4:Y:S01]  /*a3530*/  LDL.LU R10, [R1+0x1428] ;  /* 0x00142800010a7983 */ /* 0x000f220000300800 */
[----:B------:R-:W4:Y:S02]  /*a3540*/  LDL.LU R11, [R1+0x142c] ;  /* 0x00142c00010b7983 */ /* 0x000f240000300800 */
[----:B------:R-:W4:Y:S02]  /*a3550*/  LDL.64 R6, [R1+0x108] ;  /* 0x0001080001067983 */ /* 0x000f240000100a00 */
[----:B------:R-:W2:Y:S01]  /*a3560*/  LDL.LU R16, [R1+0x1440] ;  /* 0x0014400001107983 */ /* 0x000ea20000300800 */
[----:B------:R-:W2:Y:S01]  /*a3570*/  LDL.LU R17, [R1+0x1444] ;  /* 0x0014440001117983 */ /* 0x000ea20000300800 */
[----:B------:R-:W2:Y:S02]  /*a3580*/  LDL.LU R18, [R1+0x1448] ;  /* 0x0014480001127983 */ /* 0x000ea40000300800 */
[----:B------:R-:W2:Y:S02]  /*a3590*/  LDL.LU R19, [R1+0x144c] ;  /* 0x00144c0001137983 */ /* 0x000ea40000300800 */
[----:B---3--:R-:W-:Y:S01]  /*a35a0*/  STL.64 [R1+0x6680], R26 ;  /* 0x0066801a01007387 */ /* 0x008fe20000100a00 */
[----:B------:R0:W-:Y:S04]  /*a35b0*/  STL.64 [R1+0x6678], R24 ;  /* 0x0066781801007387 */ /* 0x0001e80000100a00 */
        /* <DEDUP_REMOVED lines=12> */
[----:B0-----:R-:W2:Y:S01]  /*a3680*/  LDL.LU.64 R24, [R1+0x280] ;  /* 0x0002800001187983 */ /* 0x001ea20000300a00 */
[----:B------:R-:W3:Y:S01]  /*a3690*/  LDL.LU.64 R26, [R1+0x288] ;  /* 0x00028800011a7983 */ /* 0x000ee20000300a00 */
[C---:B----4-:R-:W-:Y:S02]  /*a36a0*/  HMMA.16816.F32.BF16 R8, R20.reuse, R6, R8 ;  /* 0x000000061408723c */ /* 0x050fe40000041808 */
        /* <DEDUP_REMOVED lines=17> */
[----:B------:R-:W4:Y:S02]  /*a37c0*/  LDL.LU.64 R6, [R1+0x6728] ;  /* 0x0067280001067983 */ /* 0x000f240000300a00 */
[----:B------:R-:W2:Y:S01]  /*a37d0*/  LDL.LU R4, [R1+0x6720] ;  /* 0x0067200001047983 */ /* 0x000ea20000300800 */
[C---:B----4-:R-:W-:Y:S11]  /*a37e0*/  HMMA.16816.F32.BF16 R16, R20.reuse, R6, R16 ;  /* 0x000000061410723c */ /* 0x050ff60000041810 */
[----:B------:R-:W-:Y:S11]  /*a37f0*/  @!UPT UIADD3 URZ, URZ, URZ, URZ ;  /* 0x0000003f3f3ff290 */ /* 0x000ff6000fffe03f */
[----:B------:R-:W-:Y:S01]  /*a3800*/  @!UPT UIADD3 URZ, URZ, URZ, URZ ;  /* 0x0000003f3f3ff290 */ /* 0x000fe2000fffe03f */
        /* <DEDUP_REMOVED lines=24> */
[C---:B----4-:R-:W-:Y:S01]  /*a3990*/  HMMA.16816.F32.BF16 R16, R20.reuse, R14, R16 ;  /* 0x0000000e1410723c */ /* 0x050fe20000041810 */
[----:B------:R-:W-:Y:S11]  /*a39a0*/  IMAD.MOV.U32 R9, RZ, RZ, R15 ;  /* 0x000000ffff097224 */ /* 0x000ff600078e000f */
[----:B------:R-:W-:Y:S11]  /*a39b0*/  @!UPT UIADD3 URZ, URZ, URZ, URZ ;  /* 0x0000003f3f3ff290 */ /* 0x000ff6000fffe03f */
[----:B------:R0:W-:Y:S01]  /*a39c0*/  STL.64 [R1+0xed0], R16 ;  /* 0x000ed01001007387 */ /* 0x0001e20000100a00 */
[----:B------:R1:W-:Y:S02]  /*a39d0*/  STL.64 [R1+0xed8], R18 ;  /* 0x000ed81201007387 */ /* 0x0003e40000100a00 */
[----:B0-----:R-:W-:Y:S02]  /*a39e0*/  IMAD.MOV.U32 R16, RZ, RZ, R14 ;  /* 0x000000ffff107224 */ /* 0x001fe400078e000e */
[----:B------:R-:W2:Y:S02]  /*a39f0*/  LDL.LU.64 R14, [R1+0x66f0] ;  /* 0x0066f000010e7983 */ /* 0x000ea40000300a00 */
[C---:B--2---:R-:W-:Y:S01]  /*a3a00*/  HMMA.16816.F32.BF16 R24, R20.reuse, R14, R24 ;  /* 0x0000000e1418723c */ /* 0x044fe20000041818 */
[----:B-1----:R-:W-:Y:S02]  /*a3a10*/  IMAD.MOV.U32 R18, RZ, RZ, R14 ;  /* 0x000000ffff127224 */ /* 0x002fe400078e000e */
[----:B------:R-:W-:Y:S11]  /*a3a20*/  IMAD.MOV.U32 R17, RZ, RZ, R15 ;  /* 0x000000ffff117224 */ /* 0x000ff600078e000f */
[----:B------:R-:W-:Y:S09]  /*a3a30*/  @!UPT UIADD3 URZ, URZ, URZ, URZ ;  /* 0x0000003f3f3ff290 */ /* 0x000ff2000fffe03f */
[----:B------:R-:W-:Y:S01]  /*a3a40*/  STL.64 [R1+0xf00], R24 ;  /* 0x000f001801007387 */ /* 0x000fe20000100a00 */
[----:B------:R0:W-:Y:S03]  /*a3a50*/  STL.64 [R1+0xf08], R26 ;  /* 0x000f081a01007387 */ /* 0x0001e60000100a00 */
[----:B0-----:R-:W2:Y:S01]  /*a3a60*/  LDL.LU.64 R26, [R1+0x66e8] ;  /* 0x0066e800011a7983 */ /* 0x001ea20000300a00 */
[----:B------:R-:W4:Y:S02]  /*a3a70*/  LDL.LU.64 R24, [R1+0x66e0] ;  /* 0x0066e00001187983 */ /* 0x000f240000300a00 */
[----:B------:R-:W3:Y:S02]  /*a3a80*/  LDL.LU.64 R14, [R1+0x66d8] ;  /* 0x0066d800010e7983 */ /* 0x000ee40000300a00 */
[----:B------:R-:W3:Y:S02]  /*a3a90*/  LDL.LU.64 R12, [R1+0x66d0] ;  /* 0x0066d000010c7983 */ /* 0x000ee40000300a00 */
[----:B---3--:R-:W-:Y:S01]  /*a3aa0*/  HMMA.16816.F32.BF16 R20, R20, R10, R12 ;  /* 0x0000000a1414723c */ /* 0x008fe2000004180c */
[----:B------:R-:W4:Y:S01]  /*a3ab0*/  LDL.LU.64 R14, [R1+0x66c8] ;  /* 0x0066c800010e7983 */ /* 0x000f220000300a00 */
[----:B------:R-:W4:Y:S11]  /*a3ac0*/  LDL.LU.64 R12, [R1+0x66c0] ;  /* 0x0066c000010c7983 */ /* 0x000f360000300a00 */
[----:B------:R-:W-:Y:S10]  /*a3ad0*/  @!UPT UIADD3 URZ, URZ, URZ, URZ ;  /* 0x0000003f3f3ff290 */ /* 0x000ff4000fffe03f */
[----:B------:R-:W-:Y:S01]  /*a3ae0*/  STL.64 [R1+0x530], R20 ;  /* 0x0005301401007387 */ /* 0x000fe20000100a00 */
[----:B------:R0:W-:Y:S03]  /*a3af0*/  STL.64 [R1+0x538], R22 ;  /* 0x0005381601007387 */ /* 0x0001e60000100a00 */
[----:B0-----:R-:W4:Y:S01]  /*a3b00*/  LDL.LU.64 R22, [R1+0x66b8] ;  /* 0x0066b80001167983 */ /* 0x001f220000300a00 */
[----:B------:R2:W-:Y:S02]  /*a3b10*/  STL.64 [R1+0x6598], R10 ;  /* 0x0065980a01007387 */ /* 0x0005e40000100a00 */
[----:B--2---:R-:W-:Y:S02]  /*a3b20*/  IMAD.MOV.U32 R11, RZ, RZ, R26 ;  /* 0x000000ffff0b7224 */ /* 0x004fe400078e001a */
[----:B------:R-:W-:Y:S01]  /*a3b30*/  IMAD.MOV.U32 R10, RZ, RZ, R27 ;  /* 0x000000ffff0a7224 */ /* 0x000fe200078e001b */
[----:B----4-:R-:W-:Y:S11]  /*a3b40*/  HMMA.16816.F32.BF16 R12, R24, R22, R12 ;  /* 0x00000016180c723c */ /* 0x010ff6000004180c */
        /* <DEDUP_REMOVED lines=8> */
[----:B------:R-:W2:Y:S01]  /*a3bd0*/  LDL.LU.64 R24, [R1+0x66a0] ;  /* 0x0066a00001187983 */ /* 0x000ea20000300a00 */
        /* <DEDUP_REMOVED lines=38> */
[----:B------:R-:W-:Y:S02]  /*a3e40*/  STL.64 [R1+0xfd8], R26 ;  /* 0x000fd81a01007387 */ /* 0x000fe40000100a00 */
[----:B---3--:R-:W-:Y:S02]  /*a3e50*/  STL [R1+0x6458], R12 ;  /* 0x0064580c01007387 */ /* 0x008fe40000100800 */
[----:B------:R-:W2:Y:S02]  /*a3e60*/  LDL.LU R13, [R1+0x224] ;  /* 0x00022400010d7983 */ /* 0x000ea40000300800 */
[----:B--2---:R-:W-:Y:S01]  /*a3e70*/  STL [R1+0x645c], R13 ;  /* 0x00645c0d01007387 */ /* 0x004fe20000100800 */
[----:B------:R-:W2:Y:S02]  /*a3e80*/  LDL.LU R14, [R1+0x228] ;  /* 0x00022800010e7983 */ /* 0x000ea40000300800 */
[----:B------:R-:W-:-:S02]  /*a3e90*/  IMAD.MOV.U32 R10, RZ, RZ, R18 ;  /* 0x000000ffff0a7224 */ /* 0x000fc400078e0012 */
[----:B------:R-:W-:Y:S01]  /*a3ea0*/  IMAD.MOV.U32 R11, RZ, RZ, R17 ;  /* 0x000000ffff0b7224 */ /* 0x000fe200078e0011 */
[----:B--2---:R-:W-:Y:S01]  /*a3eb0*/  STL [R1+0x6460], R14 ;  /* 0x0064600e01007387 */ /* 0x004fe20000100800 */
[----:B------:R-:W2:Y:S03]  /*a3ec0*/  LDL.LU R15, [R1+0x22c] ;  /* 0x00022c00010f7983 */ /* 0x000ea60000300800 */
[----:B------:R0:W-:Y:S02]  /*a3ed0*/  STL.64 [R1+0x65b0], R10 ;  /* 0x0065b00a01007387 */ /* 0x0001e40000100a00 */
[----:B0-----:R-:W-:Y:S02]  /*a3ee0*/  IMAD.MOV.U32 R10, RZ, RZ, R16 ;  /* 0x000000ffff0a7224 */ /* 0x001fe400078e0010 */
[----:B------:R-:W-:-:S05]  /*a3ef0*/  IMAD.MOV.U32 R11, RZ, RZ, R9 ;  /* 0x000000ffff0b7224 */ /* 0x000fca00078e0009 */
[----:B------:R-:W-:Y:S04]  /*a3f00*/  STL.64 [R1+0x65c8], R10 ;  /* 0x0065c80a01007387 */ /* 0x000fe80000100a00 */
[----:B--2---:R0:W-:Y:S04]  /*a3f10*/  STL [R1+0x6478], R15 ;  /* 0x0064780f01007387 */ /* 0x0041e80000100800 */
[----:B0-----:R-:W2:Y:S04]  /*a3f20*/  LDL.64 R14, [R1+0x188] ;  /* 0x00018800010e7983 */ /* 0x001ea80000100a00 */
[----:B--2---:R0:W-:Y:S01]  /*a3f30*/  STL.64 [R1+0x6590], R14 ;  /* 0x0065900e01007387 */ /* 0x0041e20000100a00 */
[----:B------:R-:W2:Y:S02]  /*a3f40*/  LDL.LU R12, [R1+0x1600] ;  /* 0x00160000010c7983 */ /* 0x000ea40000300800 */
[----:B------:R-:W2:Y:S01]  /*a3f50*/  LDL.LU R13, [R1+0x1604] ;  /* 0x00160400010d7983 */ /* 0x000ea20000300800 */
[----:B0-----:R-:W3:Y:S01]  /*a3f60*/  LDL.LU R14, [R1+0x1608] ;  /* 0x00160800010e7983 */ /* 0x001ee20000300800 */
[----:B------:R-:W3:Y:S02]  /*a3f70*/  LDL.LU R15, [R1+0x160c] ;  /* 0x00160c00010f7983 */ /* 0x000ee40000300800 */
[----:B------:R-:W4:Y:S02]  /*a3f80*/  LDL.LU R16, [R1+0x15a0] ;  /* 0x0015a00001107983 */ /* 0x000f240000300800 */
[----:B------:R-:W4:Y:S01]  /*a3f90*/  LDL.LU R17, [R1+0x15a4] ;  /* 0x0015a40001117983 */ /* 0x000f220000300800 */
[----:B------:R-:W2:Y:S01]  /*a3fa0*/  LDL.LU R18, [R1+0x15a8] ;  /* 0x0015a80001127983 */ /* 0x000ea20000300800 */
[----:B------:R-:W2:Y:S02]  /*a3fb0*/  LDL.LU R19, [R1+0x15ac] ;  /* 0x0015ac0001137983 */ /* 0x000ea40000300800 */
[----:B------:R-:W-:-:S02]  /*a3fc0*/  IMAD.MOV.U32 R10, RZ, RZ, R7 ;  /* 0x000000ffff0a7224 */ /* 0x000fc400078e0007 */
[----:B------:R-:W-:Y:S02]  /*a3fd0*/  IMAD.MOV.U32 R11, RZ, RZ, R6 ;  /* 0x000000ffff0b7224 */ /* 0x000fe400078e0006 */
[----:B------:R-:W-:Y:S02]  /*a3fe0*/  IMAD.MOV.U32 R26, RZ, RZ, R4 ;  /* 0x000000ffff1a7224 */ /* 0x000fe400078e0004 */
[----:B------:R-:W-:Y:S02]  /*a3ff0*/  IMAD.MOV.U32 R27, RZ, RZ, R3 ;  /* 0x000000ffff1b7224 */ /* 0x000fe400078e0003 */
[----:B------:R-:W-:Y:S02]  /*a4000*/  IMAD.MOV.U32 R6, RZ, RZ, R8 ;  /* 0x000000ffff067224 */ /* 0x000fe400078e0008 */
[----:B------:R-:W-:Y:S01]  /*a4010*/  IMAD.MOV.U32 R7, RZ, RZ, R5 ;  /* 0x000000ffff077224 */ /* 0x000fe200078e0005 */
[----:B--2---:R-:W-:Y:S01]  /*a4020*/  STL.64 [R1+0x6600], R18 ;  /* 0x0066001201007387 */ /* 0x004fe20000100a00 */
[----:B----4-:R-:W-:Y:S02]  /*a4030*/  STL.64 [R1+0x65f8], R16 ;  /* 0x0065f81001007387 */ /* 0x010fe40000100a00 */
[----:B------:R-:W-:Y:S02]  /*a4040*/  STL.64 [R1+0x6628], R26 ;  /* 0x0066281a01007387 */ /* 0x000fe40000100a00 */
[----:B------:R0:W-:Y:S01]  /*a4050*/  STL.64 [R1+0x6608], R6 ;  /* 0x0066080601007387 */ /* 0x0001e20000100a00 */
[----:B------:R-:W2:Y:S01]  /*a4060*/  LDL.LU R4, [R1+0x1570] ;  /* 0x0015700001047983 */ /* 0x000ea20000300800 */
[----:B------:R-:W2:Y:S03]  /*a4070*/  LDL.LU R5, [R1+0x1574] ;  /* 0x0015740001057983 */ /* 0x000ea60000300800 */
[----:B0-----:R-:W4:Y:S01]  /*a4080*/  LDL.LU R6, [R1+0x1578] ;  /* 0x0015780001067983 */ /* 0x001f220000300800 */
[----:B------:R-:W4:Y:S03]  /*a4090*/  LDL.LU R7, [R1+0x157c] ;  /* 0x00157c0001077983 */ /* 0x000f260000300800 */
        /* <DEDUP_REMOVED lines=16> */
[----:B------:R0:W-:Y:S01]  /*a41a0*/  STL.64 [R1+0x65e0], R10 ;  /* 0x0065e00a01007387 */ /* 0x0001e20000100a00 */
[----:B------:R-:W2:Y:S02]  /*a41b0*/  LDL.LU R8, [R1+0x15c0] ;  /* 0x0015c00001087983 */ /* 0x000ea40000300800 */
[----:B------:R-:W2:Y:S01]  /*a41c0*/  LDL.LU R9, [R1+0x15c4] ;  /* 0x0015c40001097983 */ /* 0x000ea20000300800 */
[----:B0-----:R-:W2:Y:S01]  /*a41d0*/  LDL.LU R10, [R1+0x15c8] ;  /* 0x0015c800010a7983 */ /* 0x001ea20000300800 */
[----:B------:R-:W2:Y:S02]  /*a41e0*/  LDL.LU R11, [R1+0x15cc] ;  /* 0x0015cc00010b7983 */ /* 0x000ea40000300800 */
[----:B---3--:R-:W-:Y:S02]  /*a41f0*/  STL.64 [R1+0x65a8], R14 ;  /* 0x0065a80e01007387 */ /* 0x008fe40000100a00 */
[----:B------:R0:W-:Y:S02]  /*a4200*/  STL.64 [R1+0x65a0], R12 ;  /* 0x0065a00c01007387 */ /* 0x0001e40000100a00 */
[----:B0-----:R-:W3:Y:S01]  /*a4210*/  LDL.LU R12, [R1+0x1610] ;  /* 0x00161000010c7983 */ /* 0x001ee20000300800 */
[----:B------:R-:W3:Y:S02]  /*a4220*/  LDL.LU R13, [R1+0x1614] ;  /* 0x00161400010d7983 */ /* 0x000ee40000300800 */
[----:B------:R-:W2:Y:S02]  /*a4230*/  LDL.LU R14, [R1+0x1618] ;  /* 0x00161800010e7983 */ /* 0x000ea40000300800 */
[----:B------:R-:W2:Y:S02]  /*a4240*/  LDL.LU R15, [R1+0x161c] ;  /* 0x00161c00010f7983 */ /* 0x000ea40000300800 */
[----:B------:R-:W-:-:S02]  /*a4250*/  IMAD.MOV.U32 R26, RZ, RZ, R2 ;  /* 0x000000ffff1a7224 */ /* 0x000fc400078e0002 */
[----:B------:R-:W-:Y:S01]  /*a4260*/  IMAD.MOV.U32 R27, RZ, RZ, R0 ;  /* 0x000000ffff1b7224 */ /* 0x000fe200078e0000 */
        /* <DEDUP_REMOVED lines=32> */
[----:B------:R-:W3:Y:S02]  /*a4470*/  LDL R24, [R1+0x4d0] ;  /* 0x0004d00001187983 */ /* 0x000ee40000100800 */
[----:B------:R-:W3:Y:S01]  /*a4480*/  LDL R25, [R1+0x4d4] ;  /* 0x0004d40001197983 */ /* 0x000ee20000100800 */
[----:B0-----:R-:W3:Y:S04]  /*a4490*/  LDL R26, [R1+0x4d8] ;  /* 0x0004d800011a7983 */ /* 0x001ee80000100800 */
[----:B------:R-:W3:Y:S01]  /*a44a0*/  LDL R27, [R1+0x4dc] ;  /* 0x0004dc00011b7983 */ /* 0x000ee20000100800 */
[C---:B----4-:R-:W-:Y:S03]  /*a44b0*/  HMMA.16816.F32.BF16 R4, R20.reuse, R6, R16 ;  /* 0x000000061404723c */ /* 0x050fe60000041810 */
[----:B------:R-:W4:Y:S01]  /*a44c0*/  LDL.LU.64 R18, [R1+0x6600] ;  /* 0x0066000001127983 */ /* 0x000f220000300a00 */
[----:B------:R-:W4:Y:S11]  /*a44d0*/  LDL.LU.64 R16, [R1+0x65f8] ;  /* 0x0065f80001107983 */ /* 0x000f360000300a00 */
[----:B------:R-:W-:Y:S08]  /*a44e0*/  @!UPT UIADD3 URZ, URZ, URZ, URZ ;  /* 0x0000003f3f3ff290 */ /* 0x000ff0000fffe03f */
        /* <DEDUP_REMOVED lines=47> */
[----:B------:R-:W3:Y:S11]  /*a47e0*/  LDL.LU.64 R14, [R1+0x6590] ;  /* 0x00659000010e7983 */ /* 0x000ef60000300a00 */
[----:B------:R-:W-:Y:S10]  /*a47f0*/  @!UPT UIADD3 URZ, URZ, URZ, URZ ;  /* 0x0000003f3f3ff290 */ /* 0x000ff4000fffe03f */
[----:B------:R-:W-:Y:S01]  /*a4800*/  STL.64 [R1+0x280], R20 ;  /* 0x0002801401007387 */ /* 0x000fe20000100a00 */
[----:B------:R0:W-:Y:S03]  /*a4810*/  STL.64 [R1+0x288], R22 ;  /* 0x0002881601007387 */ /* 0x0001e60000100a00 */
[----:B0-----:R-:W4:Y:S01]  /*a4820*/  LDL.LU.64 R22, [R1+0x6588] ;  /* 0x0065880001167983 */ /* 0x001f220000300a00 */
[----:B------:R-:W-:Y:S02]  /*a4830*/  STL [R1+0x6484], R10 ;  /* 0x0064840a01007387 */ /* 0x000fe40000100800 */
[----:B------:R4:W-:Y:S01]  /*a4840*/  STL [R1+0x6480], R11 ;  /* 0x0064800b01007387 */ /* 0x0009e20000100800 */
[C---:B---3--:R-:W-:Y:S08]  /*a4850*/  HMMA.16816.F32.BF16 R4, R24.reuse, R14, R4 ;  /* 0x0000000e1804723c */ /* 0x048ff00000041804 */
[----:B----4-:R-:W-:Y:S01]  /*a4860*/  HMMA.16816.F32.BF16 R8, R24, R22, R16 ;  /* 0x000000161808723c */ /* 0x010fe20000041810 */
[----:B------:R-:W-:Y:S11]  /*a4870*/  STL.64 [R1+0x6580], R22 ;  /* 0x0065801601007387 */ /* 0x000ff60000100a00 */
[----:B------:R-:W-:Y:S11]  /*a4880*/  @!UPT UIADD3 URZ, URZ, URZ, URZ ;  /* 0x0000003f3f3ff290 */ /* 0x000ff6000fffe03f */
[----:B------:R0:W-:Y:S01]  /*a4890*/  STL.64 [R1+0x1170], R8 ;  /* 0x0011700801007387 */ /* 0x0001e20000100a00 */
[----:B------:R1:W-:Y:S02]  /*a48a0*/  STL.64 [R1+0x1178], R10 ;  /* 0x0011780a01007387 */ /* 0x0003e40000100a00 */
[----:B------:R-:W-:Y:S02]  /*a48b0*/  STL.64 [R1+0x1190], R4 ;  /* 0x0011900401007387 */ /* 0x000fe40000100a00 */
[----:B------:R-:W-:Y:S01]  /*a48c0*/  STL.64 [R1+0x1198], R6 ;  /* 0x0011980601007387 */ /* 0x000fe20000100a00 */
[----:B0-----:R-:W2:Y:S01]  /*a48d0*/  LDL.LU R8, [R1+0x1760] ;  /* 0x0017600001087983 */ /* 0x001ea20000300800 */
[----:B------:R-:W2:Y:S02]  /*a48e0*/  LDL.LU R9, [R1+0x1764] ;  /* 0x0017640001097983 */ /* 0x000ea40000300800 */
[----:B-1----:R-:W3:Y:S02]  /*a48f0*/  LDL.LU R10, [R1+0x1768] ;  /* 0x00176800010a7983 */ /* 0x002ee40000300800 */
[----:B------:R-:W3:Y:S02]  /*a4900*/  LDL.LU R11, [R1+0x176c] ;  /* 0x00176c00010b7983 */ /* 0x000ee40000300800 */
[----:B------:R-:W-:-:S02]  /*a4910*/  IMAD.MOV.U32 R2, RZ, RZ, R14 ;  /* 0x000000ffff027224 */ /* 0x000fc400078e000e */
        /* <DEDUP_REMOVED lines=24> */
[----:B------:R-:W-:Y:S03]  /*a4aa0*/  STL.64 [R1+0x6570], R24 ;  /* 0x0065701801007387 */ /* 0x000fe60000100a00 */
[----:B0-----:R-:W2:Y:S01]  /*a4ab0*/  LDL.64 R26, [R1+0x178] ;  /* 0x00017800011a7983 */ /* 0x001ea20000100a00 */
[----:B------:R0:W-:Y:S02]  /*a4ac0*/  STL.64 [R1+0x6550], R14 ;  /* 0x0065500e01007387 */ /* 0x0001e40000100a00 */
[----:B------:R-:W-:Y:S01]  /*a4ad0*/  STL.64 [R1+0x6548], R12 ;  /* 0x0065480c01007387 */ /* 0x000fe20000100a00 */
[----:B0-----:R-:W2:Y:S04]  /*a4ae0*/  LDL.64 R14, [R1+0x158] ;  /* 0x00015800010e7983 */ /* 0x001ea80000100a00 */
[----:B--2---:R0:W-:Y:S04]  /*a4af0*/  STL.64 [R1+0x6560], R14 ;  /* 0x0065600e01007387 */ /* 0x0041e80000100a00 */
[----:B0-----:R-:W2:Y:S01]  /*a4b00*/  LDL.64 R14, [R1+0x168] ;  /* 0x00016800010e7983 */ /* 0x001ea20000100a00 */
[----:B------:R0:W-:Y:S02]  /*a4b10*/  STL.64 [R1+0x6520], R6 ;  /* 0x0065200601007387 */ /* 0x0001e40000100a00 */
[----:B----4-:R-:W-:Y:S01]  /*a4b20*/  STL.64 [R1+0x6518], R4 ;  /* 0x0065180401007387 */ /* 0x010fe20000100a00 */
[----:B0-----:R-:W4:Y:S04]  /*a4b30*/  LDL.64 R6, [R1+0x138] ;  /* 0x0001380001067983 */ /* 0x001f280000100a00 */
[----:B----4-:R0:W-:Y:S04]  /*a4b40*/  STL.64 [R1+0x6540], R6 ;  /* 0x0065400601007387 */ /* 0x0101e80000100a00 */
[----:B0-----:R-:W4:Y:S04]  /*a4b50*/  LDL.64 R6, [R1+0x148] ;  /* 0x0001480001067983 */ /* 0x001f280000100a00 */
[----:B----4-:R0:W-:Y:S01]  /*a4b60*/  STL.64 [R1+0x6558], R6 ;  /* 0x0065580601007387 */ /* 0x0101e20000100a00 */
[----:B------:R-:W4:Y:S02]  /*a4b70*/  LDL.LU R4, [R1+0x16a0] ;  /* 0x0016a00001047983 */ /* 0x000f240000300800 */
[----:B------:R-:W4:Y:S01]  /*a4b80*/  LDL.LU R5, [R1+0x16a4] ;  /* 0x0016a40001057983 */ /* 0x000f220000300800 */
[----:B0-----:R-:W4:Y:S01]  /*a4b90*/  LDL.LU R6, [R1+0x16a8] ;  /* 0x0016a80001067983 */ /* 0x001f220000300800 */
[----:B------:R-:W4:Y:S02]  /*a4ba0*/  LDL.LU R7, [R1+0x16ac] ;  /* 0x0016ac0001077983 */ /* 0x000f240000300800 */
[----:B---3--:R0:W-:Y:S02]  /*a4bb0*/  STL.64 [R1+0x6508], R10 ;  /* 0x0065080a01007387 */ /* 0x0081e40000100a00 */
[----:B------:R1:W-:Y:S01]  /*a4bc0*/  STL.64 [R1+0x6500], R8 ;  /* 0x0065000801007387 */ /* 0x0003e20000100a00 */
[----:B0-----:R-:W3:Y:S04]  /*a4bd0*/  LDL.64 R10, [R1+0x128] ;  /* 0x00012800010a7983 */ /* 0x001ee80000100a00 */
[----:B---3--:R0:W-:Y:S01]  /*a4be0*/  STL.64 [R1+0x6538], R10 ;  /* 0x0065380a01007387 */ /* 0x0081e20000100a00 */
[----:B-1----:R-:W3:Y:S02]  /*a4bf0*/  LDL.LU R8, [R1+0x16e0] ;  /* 0x0016e00001087983 */ /* 0x002ee40000300800 */
[----:B------:R-:W3:Y:S01]  /*a4c00*/  LDL.LU R9, [R1+0x16e4] ;  /* 0x0016e40001097983 */ /* 0x000ee20000300800 */
[----:B0-----:R-:W3:Y:S01]  /*a4c10*/  LDL.LU R10, [R1+0x16e8] ;  /* 0x0016e800010a7983 */ /* 0x001ee20000300800 */
[----:B------:R-:W3:Y:S02]  /*a4c20*/  LDL.LU R11, [R1+0x16ec] ;  /* 0x0016ec00010b7983 */ /* 0x000ee40000300800 */
[----:B------:R-:W2:Y:S02]  /*a4c30*/  LDL.LU R16, [R1+0x1740] ;  /* 0x0017400001107983 */ /* 0x000ea40000300800 */
[----:B------:R-:W2:Y:S01]  /*a4c40*/  LDL.LU R17, [R1+0x1744] ;  /* 0x0017440001117983 */ /* 0x000ea20000300800 */
[----:B------:R-:W2:Y:S01]  /*a4c50*/  LDL.LU R18, [R1+0x1748] ;  /* 0x0017480001127983 */ /* 0x000ea20000300800 */
[----:B------:R-:W2:Y:S03]  /*a4c60*/  LDL.LU R19, [R1+0x174c] ;  /* 0x00174c0001137983 */ /* 0x000ea60000300800 */
[----:B--2---:R0:W-:Y:S01]  /*a4c70*/  STL.64 [R1+0x6530], R18 ;  /* 0x0065301201007387 */ /* 0x0041e20000100a00 */
[----:B------:R1:W-:Y:S03]  /*a4c80*/  STL.64 [R1+0x6528], R16 ;  /* 0x0065281001007387 */ /* 0x0003e60000100a00 */
[----:B0-----:R-:W2:Y:S04]  /*a4c90*/  LDL.64 R18, [R1+0x4d8] ;  /* 0x0004d80001127983 */ /* 0x001ea80000100a00 */
[----:B-1----:R-:W2:Y:S01]  /*a4ca0*/  LDL.64 R16, [R1+0x4d0] ;  /* 0x0004d00001107983 */ /* 0x002ea20000100a00 */
[----:B------:R-:W-:Y:S02]  /*a4cb0*/  STL [R1+0x647c], R2 ;  /* 0x00647c0201007387 */ /* 0x000fe40000100800 */
[----:B------:R-:W-:Y:S01]  /*a4cc0*/  IMAD.MOV.U32 R3, RZ, RZ, R27 ;  /* 0x000000ffff037224 */ /* 0x000fe200078e001b */
[C---:B--2---:R-:W-:Y:S11]  /*a4cd0*/  HMMA.16816.F32.BF16 R20, R16.reuse, R26, R20 ;  /* 0x0000001a1014723c */ /* 0x044ff60000041814 */
        /* <DEDUP_REMOVED lines=17> */
[----:B------:R0:W-:Y:S02]  /*a4df0*/  STL.64 [R1+0x6470], R22 ;  /* 0x0064701601007387 */ /* 0x0001e40000100a00 */
[----:B------:R-:W-:Y:S01]  /*a4e00*/  STL.64 [R1+0x6468], R20 ;  /* 0x0064681401007387 */ /* 0x000fe20000100a00 */
[----:B0-----:R-:W2:Y:S01]  /*a4e10*/  LDL.64 R22, [R1+0x108] ;  /* 0x0001080001167983 */ /* 0x001ea20000100a00 */
        /* <DEDUP_REMOVED lines=14> */
[----:B0-----:R-:W-:Y:S02]  /*a4f00*/  IMAD.MOV.U32 R12, RZ, RZ, R6 ;  /* 0x000000ffff0c7224 */ /* 0x001fe400078e0006 */
[----:B------:R-:W3:Y:S01]  /*a4f10*/  LDL.LU.64 R6, [R1+0x6540] ;  /* 0x0065400001067983 */ /* 0x000ee20000300a00 */
[----:B------:R-:W-:Y:S02]  /*a4f20*/  IMAD.MOV.U32 R2, RZ, RZ, R19 ;  /* 0x000000ffff027224 */ /* 0x000fe400078e0013 */
[----:B-1----:R-:W-:Y:S01]  /*a4f30*/  IMAD.MOV.U32 R15, RZ, RZ, R16 ;  /* 0x000000ffff0f7224 */ /* 0x002fe200078e0010 */
[----:B---3--:R-:W-:Y:S01]  /*a4f40*/  HMMA.16816.F32.BF16 R8, R16, R6, R8 ;  /* 0x000000061008723c */ /* 0x008fe20000041808 */
[----:B------:R-:W-:-:S02]  /*a4f50*/  IMAD.MOV.U32 R14, RZ, RZ, R6 ;  /* 0x000000ffff0e7224 */ /* 0x000fc400078e0006 */
[----:B------:R-:W-:Y:S11]  /*a4f60*/  IMAD.MOV.U32 R13, RZ, RZ, R7 ;  /* 0x000000ffff0d7224 */ /* 0x000ff600078e0007 */
[----:B------:R-:W-:Y:S09]  /*a4f70*/  @!UPT UIADD3 URZ, URZ, URZ, URZ ;  /* 0x0000003f3f3ff290 */ /* 0x000ff2000fffe03f */
[----:B------:R0:W-:Y:S01]  /*a4f80*/  STL.64 [R1+0x1270], R8 ;  /* 0x0012700801007387 */ /* 0x0001e20000100a00 */
[----:B------:R1:W-:Y:S02]  /*a4f90*/  STL.64 [R1+0x1278], R10 ;  /* 0x0012780a01007387 */ /* 0x0003e40000100a00 */
[----:B0-----:R-:W-:Y:S01]  /*a4fa0*/  IMAD.MOV.U32 R8, RZ, RZ, R18 ;  /* 0x000000ffff087224 */ /* 0x001fe200078e0012 */
[----:B-1----:R-:W3:Y:S01]  /*a4fb0*/  LDL.LU.64 R10, [R1+0x6538] ;  /* 0x00653800010a7983 */ /* 0x002ee20000300a00 */
[----:B------:R-:W-:Y:S02]  /*a4fc0*/  IMAD.MOV.U32 R9, RZ, RZ, R17 ;  /* 0x000000ffff097224 */ /* 0x000fe400078e0011 */
[----:B------:R-:W4:Y:S02]  /*a4fd0*/  LDL.LU.64 R18, [R1+0x6530] ;  /* 0x0065300001127983 */ /* 0x000f240000300a00 */
[----:B------:R-:W4:Y:S01]  /*a4fe0*/  LDL.LU.64 R16, [R1+0x6528] ;  /* 0x0065280001107983 */ /* 0x000f220000300a00 */
[----:B------:R-:W3:Y:S01]  /*a4ff0*/  LDL.LU.64 R6, [R1+0x6520] ;  /* 0x0065200001067983 */ /* 0x000ee20000300a00 */
[----:B------:R-:W3:Y:S02]  /*a5000*/  LDL.LU.64 R4, [R1+0x6518] ;  /* 0x0065180001047983 */ /* 0x000ee40000300a00 */
[----:B------:R0:W-:Y:S02]  /*a5010*/  STL [R1+0x64c0], R14 ;  /* 0x0064c00e01007387 */ /* 0x0001e40000100800 */
[----:B------:R1:W-:Y:S02]  /*a5020*/  STL.64 [R1+0x64b8], R12 ;  /* 0x0064b80c01007387 */ /* 0x0003e40000100a00 */
[----:B0-----:R-:W-:-:S02]  /*a5030*/  IMAD.MOV.U32 R14, RZ, RZ, R8 ;  /* 0x000000ffff0e7224 */ /* 0x001fc400078e0008 */
[----:B-1----:R-:W-:Y:S02]  /*a5040*/  IMAD.MOV.U32 R12, RZ, RZ, R15 ;  /* 0x000000ffff0c7224 */ /* 0x002fe400078e000f */
[----:B------:R-:W-:Y:S02]  /*a5050*/  IMAD.MOV.U32 R13, RZ, RZ, R9 ;  /* 0x000000ffff0d7224 */ /* 0x000fe400078e0009 */
[----:B------:R-:W-:-:S07]  /*a5060*/  IMAD.MOV.U32 R15, RZ, RZ, R2 ;  /* 0x000000ffff0f7224 */ /* 0x000fce00078e0002 */
        /* <DEDUP_REMOVED lines=8> */
[----:B------:R-:W2:Y:S02]  /*a50f0*/  LDL.LU.64 R10, [R1+0x6508] ;  /* 0x00650800010a7983 */ /* 0x000ea40000300a00 */
[----:B------:R-:W2:Y:S02]  /*a5100*/  LDL.LU.64 R8, [R1+0x6500] ;  /* 0x0065000001087983 */ /* 0x000ea40000300a00 */
[C---:B--2---:R-:W-:Y:S08]  /*a5110*/  HMMA.16816.F32.BF16 R8, R12.reuse, R26, R8 ;  /* 0x0000001a0c08723c */ /* 0x044ff00000041808 */
[----:B----4-:R-:W-:Y:S11]  /*a5120*/  HMMA.16816.F32.BF16 R12, R12, R22, R16 ;  /* 0x000000160c0c723c */ /* 0x010ff60000041810 */
[----:B------:R-:W-:Y:S04]  /*a5130*/  @!UPT UIADD3 URZ, URZ, URZ, URZ ;  /* 0x0000003f3f3ff290 */ /* 0x000fe8000fffe03f */
[----:B------:R-:W-:Y:S01]  /*a5140*/  STL.64 [R1+0x12d0], R8 ;  /* 0x0012d00801007387 */ /* 0x000fe20000100a00 */
[----:B------:R0:W-:Y:S03]  /*a5150*/  STL.64 [R1+0x12d8], R10 ;  /* 0x0012d80a01007387 */ /* 0x0001e60000100a00 */
[----:B0-----:R-:W3:Y:S01]  /*a5160*/  LDL.LU.64 R10, [R1+0x64f8] ;  /* 0x0064f800010a7983 */ /* 0x001ee20000300a00 */
[----:B------:R-:W3:Y:S02]  /*a5170*/  LDL.LU.64 R8, [R1+0x64f0] ;  /* 0x0064f00001087983 */ /* 0x000ee40000300a00 */
[----:B------:R0:W-:Y:S02]  /*a5180*/  STL.64 [R1+0x63a8], R26 ;  /* 0x0063a81a01007387 */ /* 0x0001e40000100a00 */
[----:B------:R-:W2:Y:S01]  /*a5190*/  LDL.LU.64 R18, [R1+0x64e8] ;  /* 0x0064e80001127983 */ /* 0x000ea20000300a00 */
[----:B------:R-:W-:Y:S01]  /*a51a0*/  STL.64 [R1+0x1300], R12 ;  /* 0x0013000c01007387 */ /* 0x000fe20000100a00 */
[----:B------:R-:W-:Y:S02]  /*a51b0*/  STL.64 [R1+0x1308], R14 ;  /* 0x0013080e01007387 */ /* 0x000fe40000100a00 */
[----:B0-----:R-:W-:-:S02]  /*a51c0*/  IMAD.MOV.U32 R27, RZ, RZ, R22 ;  /* 0x000000ffff1b7224 */ /* 0x001fc400078e0016 */
[----:B------:R-:W-:-:S05]  /*a51d0*/  IMAD.MOV.U32 R26, RZ, RZ, R23 ;  /* 0x000000ffff1a7224 */ /* 0x000fca00078e0017 */
[----:B------:R-:W-:Y:S01]  /*a51e0*/  STL.64 [R1+0x6490], R26 ;  /* 0x0064901a01007387 */ /* 0x000fe20000100a00 */
[----:B------:R0:W-:Y:S03]  /*a51f0*/  STL.64 [R1+0x6488], R24 ;  /* 0x0064881801007387 */ /* 0x0001e60000100a00 */
[----:B0-----:R-:W3:Y:S01]  /*a5200*/  LDL.LU.64 R24, [R1+0x4d0] ;  /* 0x0004d00001187983 */ /* 0x001ee20000300a00 */
[----:B------:R-:W3:Y:S02]  /*a5210*/  LDL.LU.64 R26, [R1+0x4d8] ;  /* 0x0004d800011a7983 */ /* 0x000ee40000300a00 */
[----:B------:R-:W4:Y:S01]  /*a5220*/  LDL.LU R20, [R1+0x1970] ;  /* 0x0019700001147983 */ /* 0x000f220000300800 */
[C---:B---3--:R-:W-:Y:S11]  /*a5230*/  HMMA.16816.F32.BF16 R8, R24.reuse, R6, R8 ;  /* 0x000000061808723c */ /* 0x048ff60000041808 */
[----:B------:R-:W-:Y:S11]  /*a5240*/  @!UPT UIADD3 URZ, URZ, URZ, URZ ;  /* 0x0000003f3f3ff290 */ /* 0x000ff6000fffe03f */
[----:B------:R-:W-:Y:S01]  /*a5250*/  @!UPT UIADD3 URZ, URZ, URZ, URZ ;  /* 0x0000003f3f3ff290 */ /* 0x000fe2000fffe03f */
[----:B------:R-:W-:Y:S01]  /*a5260*/  STL.64 [R1+0x1310], R8 ;  /* 0x0013100801007387 */ /* 0x000fe20000100a00 */
[----:B------:R-:W-:Y:S02]  /*a5270*/  STL.64 [R1+0x1318], R10 ;  /* 0x0013180a01007387 */ /* 0x000fe40000100a00 */
[----:B------:R-:W4:Y:S02]  /*a5280*/  LDL.LU R21, [R1+0x1974] ;  /* 0x0019740001157983 */ /* 0x000f240000300800 */
[----:B------:R-:W3:Y:S01]  /*a5290*/  LDL.LU R22, [R1+0x1978] ;  /* 0x0019780001167983 */ /* 0x000ee20000300800 */
[----:B------:R-:W3:Y:S01]  /*a52a0*/  LDL.LU R23, [R1+0x197c] ;  /* 0x00197c0001177983 */ /* 0x000ee20000300800 */
[----:B------:R-:W2:Y:S03]  /*a52b0*/  LDL.64 R14, [R1+0xd8] ;  /* 0x0000d800010e7983 */ /* 0x000ea60000100a00 */
        /* <DEDUP_REMOVED lines=16> */
[----:B----4-:R0:W-:Y:S03]  /*a53c0*/  STL.64 [R1+0x6498], R20 ;  /* 0x0064981401007387 */ /* 0x0101e60000100a00 */
[----:B0-----:R-:W3:Y:S01]  /*a53d0*/  LDL.LU R20, [R1+0x1990] ;  /* 0x0019900001147983 */ /* 0x001ee20000300800 */
[----:B------:R-:W3:Y:S02]  /*a53e0*/  LDL.LU R21, [R1+0x1994] ;  /* 0x0019940001157983 */ /* 0x000ee40000300800 */
[----:B------:R-:W4:Y:S02]  /*a53f0*/  LDL.LU R22, [R1+0x1998] ;  /* 0x0019980001167983 */ /* 0x000f240000300800 */
[----:B------:R-:W4:Y:S01]  /*a5400*/  LDL.LU R23, [R1+0x199c] ;  /* 0x00199c0001177983 */ /* 0x000f220000300800 */
[C---:B------:R-:W-:Y:S01]  /*a5410*/  HMMA.16816.F32.BF16 R12, R24.reuse, R18, R12 ;  /* 0x00000012180c723c */ /* 0x040fe2000004180c */
[----:B----4-:R0:W-:Y:S01]  /*a5420*/  STL.64 [R1+0x64b0], R22 ;  /* 0x0064b01601007387 */ /* 0x0101e20000100a00 */
[----:B---3--:R-:W-:Y:S03]  /*a5430*/  STL.64 [R1+0x64a8], R20 ;  /* 0x0064a81401007387 */ /* 0x008fe60000100a00 */
[----:B0-----:R-:W3:Y:S01]  /*a5440*/  LDL.64 R22, [R1+0xc8] ;  /* 0x0000c80001167983 */ /* 0x001ee20000100a00 */
[----:B------:R0:W-:Y:S11]  /*a5450*/  STL.64 [R1+0x6388], R6 ;  /* 0x0063880601007387 */ /* 0x0001f60000100a00 */
[----:B------:R-:W-:Y:S06]  /*a5460*/  @!UPT UIADD3 URZ, URZ, URZ, URZ ;  /* 0x0000003f3f3ff290 */ /* 0x000fec000fffe03f */
[----:B------:R-:W-:Y:S02]  /*a5470*/  STL.64 [R1+0x1320], R12 ;  /* 0x0013200c01007387 */ /* 0x000fe40000100a00 */
[----:B------:R1:W-:Y:S02]  /*a5480*/  STL.64 [R1+0x1328], R14 ;  /* 0x0013280e01007387 */ /* 0x0003e40000100a00 */
[----:B0-----:R-:W-:Y:S01]  /*a5490*/  IMAD.MOV.U32 R6, RZ, RZ, R19 ;  /* 0x000000ffff067224 */ /* 0x001fe200078e0013 */
[----:B-1----:R-:W2:Y:S01]  /*a54a0*/  LDL.LU.64 R14, [R1+0x64e0] ;  /* 0x0064e000010e7983 */ /* 0x002ea20000300a00 */
[----:B------:R-:W4:Y:S02]  /*a54b0*/  LDL.LU R19, [R1+0x64d8] ;  /* 0x0064d80001137983 */ /* 0x000f240000300800 */
[----:B------:R-:W2:Y:S02]  /*a54c0*/  LDL.LU R16, [R1+0x1810] ;  /* 0x0018100001107983 */ /* 0x000ea40000300800 */
[----:B------:R-:W-:Y:S01]  /*a54d0*/  IMAD.MOV.U32 R7, RZ, RZ, R18 ;  /* 0x000000ffff077224 */ /* 0x000fe200078e0012 */
[----:B------:R-:W2:Y:S01]  /*a54e0*/  LDL.LU R17, [R1+0x1814] ;  /* 0x0018140001117983 */ /* 0x000ea20000300800 */
[----:B------:R-:W4:Y:S03]  /*a54f0*/  LDL.LU R18, [R1+0x1818] ;  /* 0x0018180001127983 */ /* 0x000f260000300800 */
[----:B----4-:R-:W-:Y:S01]  /*a5500*/  STL.64 [R1+0x6318], R18 ;  /* 0x0063181201007387 */ /* 0x010fe20000100a00 */
[----:B--2---:R0:W-:Y:S03]  /*a5510*/  STL.64 [R1+0x6310], R16 ;  /* 0x0063101001007387 */ /* 0x0041e60000100a00 */
[----:B0-----:R-:W2:Y:S01]  /*a5520*/  LDL.LU R16, [R1+0x1820] ;  /* 0x0018200001107983 */ /* 0x001ea20000300800 */
[----:B------:R-:W2:Y:S02]  /*a5530*/  LDL.LU R17, [R1+0x1824] ;  /* 0x0018240001117983 */ /* 0x000ea40000300800 */
[----:B------:R-:W4:Y:S02]  /*a5540*/  LDL.LU R18, [R1+0x1828] ;  /* 0x0018280001127983 */ /* 0x000f240000300800 */
[----:B------:R-:W4:Y:S01]  /*a5550*/  LDL.LU R19, [R1+0x182c] ;  /* 0x00182c0001137983 */ /* 0x000f220000300800 */
[C---:B------:R-:W-:Y:S01]  /*a5560*/  HMMA.16816.F32.BF16 R8, R24.reuse, R14, R8 ;  /* 0x0000000e1808723c */ /* 0x040fe20000041808 */
[----:B----4-:R0:W-:Y:S01]  /*a5570*/  STL.64 [R1+0x6328], R18 ;  /* 0x0063281201007387 */ /* 0x0101e20000100a00 */
[----:B--2---:R-:W-:Y:S03]  /*a5580*/  STL.64 [R1+0x6320], R16 ;  /* 0x0063201001007387 */ /* 0x004fe60000100a00 */
[----:B0-----:R-:W2:Y:S04]  /*a5590*/  LDL R18, [R1+0xb8] ;  /* 0x0000b80001127983 */ /* 0x001ea80000100800 */
[----:B------:R-:W2:Y:S11]  /*a55a0*/  LDL R19, [R1+0xbc] ;  /* 0x0000bc0001137983 */ /* 0x000eb60000100800 */
[----:B------:R-:W-:Y:S03]  /*a55b0*/  @!UPT UIADD3 URZ, URZ, URZ, URZ ;  /* 0x0000003f3f3ff290 */ /* 0x000fe6000fffe03f */
[----:B------:R-:W-:Y:S02]  /*a55c0*/  STL.64 [R1+0x1340], R8 ;  /* 0x0013400801007387 */ /* 0x000fe40000100a00 */
[----:B------:R0:W-:Y:S02]  /*a55d0*/  STL.64 [R1+0x1348], R10 ;  /* 0x0013480a01007387 */ /* 0x0001e40000100a00 */
[----:B0-----:R-:W3:Y:S01]  /*a55e0*/  LDL.LU.64 R10, [R1+0x64d0] ;  /* 0x0064d000010a7983 */ /* 0x001ee20000300a00 */
[----:B------:R-:W3:Y:S02]  /*a55f0*/  LDL.LU.64 R8, [R1+0x64c8] ;  /* 0x0064c80001087983 */ /* 0x000ee40000300a00 */
[----:B------:R-:W-:Y:S02]  /*a5600*/  IMAD.MOV.U32 R2, RZ, RZ, R14 ;  /* 0x000000ffff027224 */ /* 0x000fe400078e000e */
[----:B------:R-:W4:Y:S01]  /*a5610*/  LDL.LU R14, [R1+0x64c0] ;  /* 0x0064c000010e7983 */ /* 0x000f220000300800 */
[----:B------:R-:W2:Y:S01]  /*a5620*/  LDL.LU.64 R12, [R1+0x64b8] ;  /* 0x0064b800010c7983 */ /* 0x000ea20000300a00 */
[----:B---3--:R-:W-:Y:S11]  /*a5630*/  HMMA.16816.F32.BF16 R8, R24, R22, R8 ;  /* 0x000000161808723c */ /* 0x008ff60000041808 */
        /* <DEDUP_REMOVED lines=8> */
[----:B------:R-:W-:-:S02]  /*a56c0*/  IMAD.MOV.U32 R9, RZ, RZ, R26 ;  /* 0x000000ffff097224 */ /* 0x000fc400078e001a */
[----:B------:R-:W-:Y:S02]  /*a56d0*/  IMAD.MOV.U32 R8, RZ, RZ, R27 ;  /* 0x000000ffff087224 */ /* 0x000fe400078e001b */
        /* <DEDUP_REMOVED lines=10> */
[----:B------:R-:W2:Y:S01]  /*a5780*/  LDL.LU.64 R24, [R1+0x6488] ;  /* 0x0064880001187983 */ /* 0x000ea20000300a00 */
[----:B------:R0:W-:Y:S02]  /*a5790*/  STL.64 [R1+0x6338], R18 ;  /* 0x0063381201007387 */ /* 0x0001e40000100a00 */
[----:B0-----:R-:W-:-:S02]  /*a57a0*/  IMAD.MOV.U32 R18, RZ, RZ, R10 ;  /* 0x000000ffff127224 */ /* 0x001fc400078e000a */
[----:B------:R-:W-:Y:S01]  /*a57b0*/  IMAD.MOV.U32 R19, RZ, RZ, R11 ;  /* 0x000000ffff137224 */ /* 0x000fe200078e000b */
[----:B------:R-:W2:Y:S01]  /*a57c0*/  LDL.LU R10, [R1+0x6484] ;  /* 0x00648400010a7983 */ /* 0x000ea20000300800 */
[----:B------:R-:W2:Y:S03]  /*a57d0*/  LDL.LU R11, [R1+0x6480] ;  /* 0x00648000010b7983 */ /* 0x000ea60000300800 */
[----:B------:R0:W-:Y:S02]  /*a57e0*/  STL.64 [R1+0x6350], R18 ;  /* 0x0063501201007387 */ /* 0x0001e40000100a00 */
[----:B0-----:R-:W-:Y:S02]  /*a57f0*/  IMAD.MOV.U32 R18, RZ, RZ, R2 ;  /* 0x000000ffff127224 */ /* 0x001fe400078e0002 */
[----:B------:R-:W-:Y:S01]  /*a5800*/  IMAD.MOV.U32 R19, RZ, RZ, R15 ;  /* 0x000000ffff137224 */ /* 0x000fe200078e000f */
[----:B------:R-:W3:Y:S01]  /*a5810*/  LDL.LU R2, [R1+0x647c] ;  /* 0x00647c0001027983 */ /* 0x000ee20000300800 */
[----:B------:R-:W3:Y:S03]  /*a5820*/  LDL.LU R15, [R1+0x6478] ;  /* 0x00647800010f7983 */ /* 0x000ee60000300800 */
[----:B------:R0:W-:Y:S02]  /*a5830*/  STL.64 [R1+0x6368], R18 ;  /* 0x0063681201007387 */ /* 0x0001e40000100a00 */
[----:B0-----:R-:W-:-:S02]  /*a5840*/  IMAD.MOV.U32 R18, RZ, RZ, R9 ;  /* 0x000000ffff127224 */ /* 0x001fc400078e0009 */
[----:B------:R-:W-:-:S07]  /*a5850*/  IMAD.MOV.U32 R19, RZ, RZ, R8 ;  /* 0x000000ffff137224 */ /* 0x000fce00078e0008 */
[----:B--2---:R-:W-:Y:S01]  /*a5860*/  HMMA.16816.F32.BF16 R16, R16, R10, R20 ;  /* 0x0000000a1010723c */ /* 0x004fe20000041814 */
[----:B------:R-:W2:Y:S01]  /*a5870*/  LDL.LU.64 R22, [R1+0x6470] ;  /* 0x0064700001167983 */ /* 0x000ea20000300a00 */
[----:B------:R-:W2:Y:S11]  /*a5880*/  LDL.LU.64 R20, [R1+0x6468] ;  /* 0x0064680001147983 */ /* 0x000eb60000300a00 */
[----:B------:R-:W-:Y:S10]  /*a5890*/  @!UPT UIADD3 URZ, URZ, URZ, URZ ;  /* 0x0000003f3f3ff290 */ /* 0x000ff4000fffe03f */
[----:B------:R-:W-:Y:S01]  /*a58a0*/  STL.64 [R1+0x1390], R16 ;  /* 0x0013901001007387 */ /* 0x000fe20000100a00 */
[----:B------:R0:W-:Y:S02]  /*a58b0*/  STL.64 [R1+0x1398], R18 ;  /* 0x0013981201007387 */ /* 0x0001e40000100a00 */
[----:B0-----:R-:W-:Y:S02]  /*a58c0*/  IMAD.MOV.U32 R18, RZ, RZ, R7 ;  /* 0x000000ffff127224 */ /* 0x001fe400078e0007 */
[----:B------:R-:W-:-:S05]  /*a58d0*/  IMAD.MOV.U32 R19, RZ, RZ, R6 ;  /* 0x000000ffff137224 */ /* 0x000fca00078e0006 */
[----:B------:R-:W-:Y:S01]  /*a58e0*/  STL.64 [R1+0x6380], R18 ;  /* 0x0063801201007387 */ /* 0x000fe20000100a00 */
[----:B------:R0:W-:Y:S02]  /*a58f0*/  STL.64 [R1+0x6330], R10 ;  /* 0x0063300a01007387 */ /* 0x0001e40000100a00 */
        /* <DEDUP_REMOVED lines=8> */
[----:B---3--:R-:W-:-:S02]  /*a5980*/  IMAD.MOV.U32 R6, RZ, RZ, R27 ;  /* 0x000000ffff067224 */ /* 0x008fc400078e001b */
[----:B------:R-:W-:Y:S02]  /*a5990*/  IMAD.MOV.U32 R7, RZ, RZ, R26 ;  /* 0x000000ffff077224 */ /* 0x000fe400078e001a */
[----:B------:R-:W-:Y:S02]  /*a59a0*/  IMAD.MOV.U32 R26, RZ, RZ, R5 ;  /* 0x000000ffff1a7224 */ /* 0x000fe400078e0005 */
[----:B------:R-:W-:Y:S01]  /*a59b0*/  IMAD.MOV.U32 R27, RZ, RZ, R4 ;  /* 0x000000ffff1b7224 */ /* 0x000fe200078e0004 */
[----:B--2---:R-:W-:Y:S01]  /*a59c0*/  STL.64 [R1+0x6398], R18 ;  /* 0x0063981201007387 */ /* 0x004fe20000100a00 */
[----:B------:R-:W-:Y:S03]  /*a59d0*/  STL.64 [R1+0x6390], R16 ;  /* 0x0063901001007387 */ /* 0x000fe60000100a00 */
[----:B------:R-:W-:Y:S02]  /*a59e0*/  STL.64 [R1+0x63c0], R26 ;  /* 0x0063c01a01007387 */ /* 0x000fe40000100a00 */
[----:B------:R0:W-:Y:S01]  /*a59f0*/  STL.64 [R1+0x63a0], R6 ;  /* 0x0063a00601007387 */ /* 0x0001e20000100a00 */
[----:B------:R-:W2:Y:S01]  /*a5a00*/  LDL.LU R4, [R1+0x1890] ;  /* 0x0018900001047983 */ /* 0x000ea20000300800 */
[----:B------:R-:W2:Y:S03]  /*a5a10*/  LDL.LU R5, [R1+0x1894] ;  /* 0x0018940001057983 */ /* 0x000ea60000300800 */
[----:B0-----:R-:W3:Y:S01]  /*a5a20*/  LDL.LU R6, [R1+0x1898] ;  /* 0x0018980001067983 */ /* 0x001ee20000300800 */
[----:B------:R-:W3:Y:S02]  /*a5a30*/  LDL.LU R7, [R1+0x189c] ;  /* 0x00189c0001077983 */ /* 0x000ee40000300800 */
[----:B----4-:R-:W-:-:S02]  /*a5a40*/  IMAD.MOV.U32 R26, RZ, RZ, R14 ;  /* 0x000000ffff1a7224 */ /* 0x010fc400078e000e */
        /* <DEDUP_REMOVED lines=43> */
[----:B------:R-:W-:Y:S04]  /*a5d00*/  STL.64 [R1+0x6450], R26 ;  /* 0x0064501a01007387 */ /* 0x000fe80000100a00 */
        /* <DEDUP_REMOVED lines=149> */
[----:B--2---:R-:W-:Y:S01]  /*a6660*/  HMMA.16816.F32.BF16 R12, R12, R10, R16 ;  /* 0x0000000a0c0c723c */ /* 0x004fe20000041810 */
[----:B------:R-:W2:Y:S01]  /*a6670*/  LDL.LU.64 R18, [R1+0x6318] ;  /* 0x0063180001127983 */ /* 0x000ea20000300a00 */
[----:B------:R-:W2:Y:S11]  /*a6680*/  LDL.LU.64 R16, [R1+0x6310] ;  /* 0x0063100001107983 */ /* 0x000eb60000300a00 */
[----:B------:R-:W-:Y:S10]  /*a6690*/  @!UPT UIADD3 URZ, URZ, URZ, URZ ;  /* 0x0000003f3f3ff290 */ /* 0x000ff4000fffe03f */
[----:B------:R-:W-:Y:S01]  /*a66a0*/  STL [R1+0x1824], R13 ;  /* 0x0018240d01007387 */ /* 0x000fe20000100800 */
[----:B------:R0:W-:Y:S03]  /*a66b0*/  STL.64 [R1+0x1828], R14 ;  /* 0x0018280e01007387 */ /* 0x0001e60000100a00 */
[----:B0-----:R-:W3:Y:S01]  /*a66c0*/  LDL.LU R15, [R1+0x630c] ;  /* 0x00630c00010f7983 */ /* 0x001ee20000300800 */
[----:B------:R0:W-:Y:S02]  /*a66d0*/  STL.64 [R1+0x6250], R10 ;  /* 0x0062500a01007387 */ /* 0x0001e40000100a00 */
[----:B------:R-:W2:Y:S01]  /*a66e0*/  LDL.64 R8, [R1+0x470] ;  /* 0x0004700001087983 */ /* 0x000ea20000100a00 */
[----:B0-----:R-:W2:Y:S01]  /*a66f0*/  LDL.64 R10, [R1+0x478] ;  /* 0x00047800010a7983 */ /* 0x001ea20000100a00 */
[----:B------:R-:W-:-:S05]  /*a6700*/  IMAD.MOV.U32 R14, RZ, RZ, R12 ;  /* 0x000000ffff0e7224 */ /* 0x000fca00078e000c */
[----:B------:R-:W-:Y:S01]  /*a6710*/  STL [R1+0x5004], R14 ;  /* 0x0050040e01007387 */ /* 0x000fe20000100800 */
[C---:B--2---:R-:W-:Y:S11]  /*a6720*/  HMMA.16816.F32.BF16 R16, R8.reuse, R22, R16 ;  /* 0x000000160810723c */ /* 0x044ff60000041810 */
[----:B------:R-:W-:Y:S11]  /*a6730*/  @!UPT UIADD3 URZ, URZ, URZ, URZ ;  /* 0x0000003f3f3ff290 */ /* 0x000ff6000fffe03f */
[----:B------:R-:W-:Y:S01]  /*a6740*/  @!UPT UIADD3 URZ, URZ, URZ, URZ ;  /* 0x0000003f3f3ff290 */ /* 0x000fe2000fffe03f */
[----:B------:R-:W-:Y:S01]  /*a6750*/  STL [R1+0x1814], R17 ;  /* 0x0018141101007387 */ /* 0x000fe20000100800 */
[----:B------:R0:W-:Y:S02]  /*a6760*/  STL.64 [R1+0x1818], R18 ;  /* 0x0018181201007387 */ /* 0x0001e40000100a00 */
[----:B0-----:R-:W-:Y:S01]  /*a6770*/  IMAD.MOV.U32 R19, RZ, RZ, R16 ;  /* 0x000000ffff137224 */ /* 0x001fe200078e0010 */
[----:B------:R-:W2:Y:S01]  /*a6780*/  LDL.LU R18, [R1+0x6308] ;  /* 0x0063080001127983 */ /* 0x000ea20000300800 */
[----:B------:R-:W2:Y:S03]  /*a6790*/  LDL.LU.64 R16, [R1+0x6300] ;  /* 0x0063000001107983 */ /* 0x000ea60000300a00 */
[----:B------:R-:W-:Y:S04]  /*a67a0*/  STL [R1+0x62e0], R19 ;  /* 0x0062e01301007387 */ /* 0x000fe80000100800 */
[----:B--2---:R-:W-:Y:S01]  /*a67b0*/  STL.64 [R1+0x62d8], R16 ;  /* 0x0062d81001007387 */ /* 0x004fe20000100a00 */
[----:B------:R-:W-:Y:S02]  /*a67c0*/  STL [R1+0x61f0], R22 ;  /* 0x0061f01601007387 */ /* 0x000fe40000100800 */
[----:B------:R0:W-:Y:S02]  /*a67d0*/  STL [R1+0x61ec], R23 ;  /* 0x0061ec1701007387 */ /* 0x0001e40000100800 */
[----:B0-----:R-:W4:Y:S02]  /*a67e0*/  LDL.LU.64 R22, [R1+0x188] ;  /* 0x0001880001167983 */ /* 0x001f240000300a00 */
[C---:B----4-:R-:W-:Y:S11]  /*a67f0*/  HMMA.16816.F32.BF16 R24, R8.reuse, R22, R24 ;  /* 0x000000160818723c */ /* 0x050ff60000041818 */
[----:B------:R-:W-:Y:S11]  /*a6800*/  @!UPT UIADD3 URZ, URZ, URZ, URZ ;  /* 0x0000003f3f3ff290 */ /* 0x000ff6000fffe03f */
[----:B------:R-:W-:Y:S01]  /*a6810*/  @!UPT UIADD3 URZ, URZ, URZ, URZ ;  /* 0x0000003f3f3ff290 */ /* 0x000fe2000fffe03f */
[----:B------:R-:W-:Y:S01]  /*a6820*/  STL.64 [R1+0x1800], R24 ;  /* 0x0018001801007387 */ /* 0x000fe20000100a00 */
[----:B------:R-:W-:Y:S02]  /*a6830*/  STL [R1+0x1808], R26 ;  /* 0x0018081a01007387 */ /* 0x000fe40000100800 */
[----:B------:R-:W2:Y:S02]  /*a6840*/  LDL.LU R16, [R1+0x17e0] ;  /* 0x0017e00001107983 */ /* 0x000ea40000300800 */
[----:B------:R-:W2:Y:S01]  /*a6850*/  LDL.LU R17, [R1+0x17e4] ;  /* 0x0017e40001117983 */ /* 0x000ea20000300800 */
[----:B------:R-:W4:Y:S01]  /*a6860*/  LDL.LU R19, [R1+0x17ec] ;  /* 0x0017ec0001137983 */ /* 0x000f220000300800 */
[----:B------:R-:W2:Y:S02]  /*a6870*/  LDL.LU R20, [R1+0x17f0] ;  /* 0x0017f00001147983 */ /* 0x000ea40000300800 */
[----:B------:R-:W-:Y:S02]  /*a6880*/  IMAD.MOV.U32 R5, RZ, RZ, R22 ;  /* 0x000000ffff057224 */ /* 0x000fe400078e0016 */
[----:B------:R-:W3:Y:S02]  /*a6890*/  LDL.LU R21, [R1+0x17f4] ;  /* 0x0017f40001157983 */ /* 0x000ee40000300800 */
[----:B------:R-:W-:Y:S01]  /*a68a0*/  IMAD.MOV.U32 R4, RZ, RZ, R23 ;  /* 0x000000ffff047224 */ /* 0x000fe200078e0017 */
[----:B------:R-:W3:Y:S01]  /*a68b0*/  LDL.LU R22, [R1+0x17f8] ;  /* 0x0017f80001167983 */ /* 0x000ee20000300800 */
[----:B------:R-:W3:Y:S02]  /*a68c0*/  LDL.LU R23, [R1+0x17fc] ;  /* 0x0017fc0001177983 */ /* 0x000ee40000300800 */
[----:B------:R-:W-:Y:S01]  /*a68d0*/  IMAD.MOV.U32 R14, RZ, RZ, R27 ;  /* 0x000000ffff0e7224 */ /* 0x000fe200078e001b */
[----:B----4-:R0:W-:Y:S01]  /*a68e0*/  STL.64 [R1+0x62f8], R18 ;  /* 0x0062f81201007387 */ /* 0x0101e20000100a00 */
[----:B--2---:R-:W-:Y:S03]  /*a68f0*/  STL.64 [R1+0x62f0], R16 ;  /* 0x0062f01001007387 */ /* 0x004fe60000100a00 */
[----:B0-----:R-:W3:Y:S01]  /*a6900*/  LDL.LU.64 R18, [R1+0x178] ;  /* 0x0001780001127983 */ /* 0x001ee20000300a00 */
[----:B------:R-:W2:Y:S03]  /*a6910*/  LDL.LU.64 R26, [R1+0x128] ;  /* 0x00012800011a7983 */ /* 0x000ea60000300a00 */
[----:B--2---:R0:W-:Y:S04]  /*a6920*/  STL.64 [R1+0x62a8], R26 ;  /* 0x0062a81a01007387 */ /* 0x0041e80000100a00 */
[----:B0-----:R-:W2:Y:S04]  /*a6930*/  LDL.LU.64 R26, [R1+0x138] ;  /* 0x00013800011a7983 */ /* 0x001ea80000300a00 */
[----:B--2---:R0:W-:Y:S04]  /*a6940*/  STL.64 [R1+0x62b8], R26 ;  /* 0x0062b81a01007387 */ /* 0x0041e80000100a00 */
[----:B0-----:R-:W2:Y:S04]  /*a6950*/  LDL.LU.64 R26, [R1+0x148] ;  /* 0x00014800011a7983 */ /* 0x001ea80000300a00 */
[----:B--2---:R0:W-:Y:S04]  /*a6960*/  STL.64 [R1+0x62c0], R26 ;  /* 0x0062c01a01007387 */ /* 0x0041e80000100a00 */
[----:B0-----:R-:W2:Y:S01]  /*a6970*/  LDL.LU.64 R26, [R1+0x158] ;  /* 0x00015800011a7983 */ /* 0x001ea20000300a00 */
[----:B---3--:R-:W-:Y:S03]  /*a6980*/  HMMA.16816.F32.BF16 R20, R8, R18, R20 ;  /* 0x000000120814723c */ /* 0x008fe60000041814 */
[----:B--2---:R0:W-:Y:S04]  /*a6990*/  STL.64 [R1+0x62e8], R26 ;  /* 0x0062e81a01007387 */ /* 0x0041e80000100a00 */
[----:B0-----:R-:W2:Y:S01]  /*a69a0*/  LDL.LU.64 R26, [R1+0x168] ;  /* 0x00016800011a7983 */ /* 0x001ea20000300a00 */
[----:B------:R0:W-:Y:S02]  /*a69b0*/  STL [R1+0x61f8], R4 ;  /* 0x0061f80401007387 */ /* 0x0001e40000100800 */
[----:B------:R1:W-:Y:S02]  /*a69c0*/  STL [R1+0x61f4], R5 ;  /* 0x0061f40501007387 */ /* 0x0003e40000100800 */
[----:B------:R3:W-:Y:S01]  /*a69d0*/  STL.64 [R1+0x62b0], R6 ;  /* 0x0062b00601007387 */ /* 0x0007e20000100a00 */
[----:B0-----:R-:W4:Y:S01]  /*a69e0*/  LDL.LU R4, [R1+0x17b0] ;  /* 0x0017b00001047983 */ /* 0x001f220000300800 */
[----:B-1----:R-:W4:Y:S03]  /*a69f0*/  LDL.LU R5, [R1+0x17b4] ;  /* 0x0017b40001057983 */ /* 0x002f260000300800 */
[----:B---3--:R-:W3:Y:S01]  /*a6a00*/  LDL.LU R6, [R1+0x17b8] ;  /* 0x0017b80001067983 */ /* 0x008ee20000300800 */
[----:B------:R-:W3:Y:S03]  /*a6a10*/  LDL.LU R7, [R1+0x17bc] ;  /* 0x0017bc0001077983 */ /* 0x000ee60000300800 */
[----:B---3--:R-:W-:Y:S01]  /*a6a20*/  STL.64 [R1+0x62d0], R6 ;  /* 0x0062d00601007387 */ /* 0x008fe20000100a00 */
[----:B----4-:R0:W-:Y:S03]  /*a6a30*/  STL.64 [R1+0x62c8], R4 ;  /* 0x0062c80401007387 */ /* 0x0101e60000100a00 */
[----:B0-----:R-:W3:Y:S01]  /*a6a40*/  LDL.LU R4, [R1+0x17d0] ;  /* 0x0017d00001047983 */ /* 0x001ee20000300800 */
[----:B------:R-:W3:Y:S02]  /*a6a50*/  LDL.LU R5, [R1+0x17d4] ;  /* 0x0017d40001057983 */ /* 0x000ee40000300800 */
[----:B------:R-:W3:Y:S02]  /*a6a60*/  LDL.LU R6, [R1+0x17d8] ;  /* 0x0017d80001067983 */ /* 0x000ee40000300800 */
[----:B------:R-:W3:Y:S01]  /*a6a70*/  LDL.LU R7, [R1+0x17dc] ;  /* 0x0017dc0001077983 */ /* 0x000ee20000300800 */
[----:B------:R0:W-:Y:S01]  /*a6a80*/  STL [R1+0x5140], R14 ;  /* 0x0051400e01007387 */ /* 0x0001e20000100800 */
[----:B------:R1:W-:Y:S02]  /*a6a90*/  STL [R1+0x62a0], R15 ;  /* 0x0062a00f01007387 */ /* 0x0003e40000100800 */
[----:B------:R-:W4:Y:S02]  /*a6aa0*/  LDL.LU R12, [R1+0x1790] ;  /* 0x00179000010c7983 */ /* 0x000f240000300800 */
[----:B------:R-:W4:Y:S01]  /*a6ab0*/  LDL.LU R13, [R1+0x1794] ;  /* 0x00179400010d7983 */ /* 0x000f220000300800 */
[----:B0-----:R-:W4:Y:S01]  /*a6ac0*/  LDL.LU R14, [R1+0x1798] ;  /* 0x00179800010e7983 */ /* 0x001f220000300800 */
[----:B-1----:R-:W4:Y:S02]  /*a6ad0*/  LDL.LU R15, [R1+0x179c] ;  /* 0x00179c00010f7983 */ /* 0x002f240000300800 */
[----:B------:R0:W-:Y:S02]  /*a6ae0*/  STL.64 [R1+0x17a0], R20 ;  /* 0x0017a01401007387 */ /* 0x0001e40000100a00 */
[----:B------:R-:W-:Y:S02]  /*a6af0*/  STL.64 [R1+0x17a8], R22 ;  /* 0x0017a81601007387 */ /* 0x000fe40000100a00 */
[----:B0-----:R-:W-:-:S02]  /*a6b00*/  IMAD.MOV.U32 R21, RZ, RZ, R18 ;  /* 0x000000ffff157224 */ /* 0x001fc400078e0012 */
[----:B------:R-:W-:Y:S02]  /*a6b10*/  IMAD.MOV.U32 R20, RZ, RZ, R19 ;  /* 0x000000ffff147224 */ /* 0x000fe400078e0013 */
[----:B------:R-:W3:Y:S01]  /*a6b20*/  LDL.LU.64 R18, [R1+0x62f8] ;  /* 0x0062f80001127983 */ /* 0x000ee20000300a00 */
[----:B------:R-:W3:Y:S02]  /*a6b30*/  LDL.LU.64 R16, [R1+0x62f0] ;  /* 0x0062f00001107983 */ /* 0x000ee40000300a00 */
[----:B------:R0:W-:Y:S02]  /*a6b40*/  STL [R1+0x6200], R20 ;  /* 0x0062001401007387 */ /* 0x0001e40000100800 */
[----:B------:R1:W-:Y:S02]  /*a6b50*/  STL [R1+0x61fc], R21 ;  /* 0x0061fc1501007387 */ /* 0x0003e40000100800 */
[----:B--2---:R-:W-:Y:S02]  /*a6b60*/  IMAD.MOV.U32 R28, RZ, RZ, R26 ;  /* 0x000000ffff1c7224 */ /* 0x004fe400078e001a */
[----:B------:R-:W-:Y:S01]  /*a6b70*/  IMAD.MOV.U32 R29, RZ, RZ, R27 ;  /* 0x000000ffff1d7224 */ /* 0x000fe200078e001b */
[----:B0-----:R-:W2:Y:S01]  /*a6b80*/  LDL.LU R20, [R1+0x17c0] ;  /* 0x0017c00001147983 */ /* 0x001ea20000300800 */
[----:B-1----:R-:W2:Y:S02]  /*a6b90*/  LDL.LU R21, [R1+0x17c4] ;  /* 0x0017c40001157983 */ /* 0x002ea40000300800 */
[----:B------:R-:W2:Y:S02]  /*a6ba0*/  LDL.LU R22, [R1+0x17c8] ;  /* 0x0017c80001167983 */ /* 0x000ea40000300800 */
[----:B------:R-:W2:Y:S01]  /*a6bb0*/  LDL.LU R23, [R1+0x17cc] ;  /* 0x0017cc0001177983 */ /* 0x000ea20000300800 */
[C---:B---3--:R-:W-:Y:S01]  /*a6bc0*/  HMMA.16816.F32.BF16 R16, R8.reuse, R26, R16 ;  /* 0x0000001a0810723c */ /* 0x048fe20000041810 */
[----:B------:R-:W3:Y:S11]  /*a6bd0*/  LDL.LU.64 R26, [R1+0x62e8] ;  /* 0x0062e800011a7983 */ /* 0x000ef60000300a00 */
[----:B------:R-:W-:Y:S11]  /*a6be0*/  @!UPT UIADD3 URZ, URZ, URZ, URZ ;  /* 0x0000003f3f3ff290 */ /* 0x000ff6000fffe03f */
[----:B------:R-:W-:Y:S01]  /*a6bf0*/  STL.64 [R1+0x1780], R16 ;  /* 0x0017801001007387 */ /* 0x000fe20000100a00 */
[----:B------:R0:W-:Y:S02]  /*a6c00*/  STL [R1+0x1788], R18 ;  /* 0x0017881201007387 */ /* 0x0001e40000100800 */
[----:B0-----:R-:W-:Y:S02]  /*a6c10*/  IMAD.MOV.U32 R18, RZ, RZ, R19 ;  /* 0x000000ffff127224 */ /* 0x001fe400078e0013 */
[----:B------:R-:W2:Y:S01]  /*a6c20*/  LDL.LU R19, [R1+0x62e0] ;  /* 0x0062e00001137983 */ /* 0x000ea20000300800 */
[----:B------:R-:W4:Y:S02]  /*a6c30*/  LDL.LU.64 R16, [R1+0x62d8] ;  /* 0x0062d80001107983 */ /* 0x000f240000300a00 */
[----:B------:R-:W-:Y:S02]  /*a6c40*/  STL [R1+0x6208], R29 ;  /* 0x0062081d01007387 */ /* 0x000fe40000100800 */
[----:B------:R-:W-:Y:S01]  /*a6c50*/  STL [R1+0x6204], R28 ;  /* 0x0062041c01007387 */ /* 0x000fe20000100800 */
[----:B---3--:R-:W-:Y:S01]  /*a6c60*/  HMMA.16816.F32.BF16 R4, R8, R26, R4 ;  /* 0x0000001a0804723c */ /* 0x008fe20000041804 */
[----:B------:R-:W-:-:S02]  /*a6c70*/  IMAD.MOV.U32 R2, RZ, RZ, R26 ;  /* 0x000000ffff027224 */ /* 0x000fc400078e001a */
[----:B------:R-:W-:Y:S01]  /*a6c80*/  IMAD.MOV.U32 R3, RZ, RZ, R27 ;  /* 0x000000ffff037224 */ /* 0x000fe200078e001b */
[----:B--2---:R-:W-:Y:S01]  /*a6c90*/  STL.64 [R1+0x5f38], R18 ;  /* 0x005f381201007387 */ /* 0x004fe20000100a00 */
        /* <DEDUP_REMOVED lines=9> */
[----:B------:R-:W4:Y:S02]  /*a6d30*/  LDL.LU.64 R26, [R1+0x62c0] ;  /* 0x0062c000011a7983 */ /* 0x000f240000300a00 */
[----:B------:R-:W-:Y:S01]  /*a6d40*/  STL [R1+0x6220], R3 ;  /* 0x0062200301007387 */ /* 0x000fe20000100800 */
[----:B------:R-:W-:Y:S01]  /*a6d50*/  STL [R1+0x620c], R2 ;  /* 0x00620c0201007387 */ /* 0x000fe20000100800 */
[C---:B----4-:R-:W-:Y:S01]  /*a6d60*/  HMMA.16816.F32.BF16 R20, R8.reuse, R26, R20 ;  /* 0x0000001a0814723c */ /* 0x050fe20000041814 */
[----:B------:R-:W-:Y:S11]  /*a6d70*/  IMAD.MOV.U32 R0, RZ, RZ, R27 ;  /* 0x000000ffff007224 */ /* 0x000ff600078e001b */
[----:B------:R-:W-:Y:S11]  /*a6d80*/  @!UPT UIADD3 URZ, URZ, URZ, URZ ;  /* 0x0000003f3f3ff290 */ /* 0x000ff6000fffe03f */
[----:B------:R-:W-:Y:S01]  /*a6d90*/  STL.64 [R1+0x1740], R20 ;  /* 0x0017401401007387 */ /* 0x000fe20000100a00 */
[----:B------:R0:W-:Y:S02]  /*a6da0*/  STL.64 [R1+0x1748], R22 ;  /* 0x0017481601007387 */ /* 0x0001e40000100a00 */
[----:B0-----:R-:W-:Y:S02]  /*a6db0*/  IMAD.MOV.U32 R23, RZ, RZ, R26 ;  /* 0x000000ffff177224 */ /* 0x001fe400078e001a */
[----:B------:R-:W3:Y:S01]  /*a6dc0*/  LDL.LU.64 R26, [R1+0x62b8] ;  /* 0x0062b800011a7983 */ /* 0x000ee20000300a00 */
[----:B------:R-:W-:Y:S01]  /*a6dd0*/  STL [R1+0x6224], R0 ;  /* 0x0062240001007387 */ /* 0x000fe20000100800 */
[C---:B---3--:R-:W-:Y:S01]  /*a6de0*/  HMMA.16816.F32.BF16 R4, R8.reuse, R26, R4 ;  /* 0x0000001a0804723c */ /* 0x048fe20000041804 */
[----:B------:R-:W-:Y:S11]  /*a6df0*/  IMAD.MOV.U32 R22, RZ, RZ, R27 ;  /* 0x000000ffff167224 */ /* 0x000ff600078e001b */
[----:B------:R-:W-:Y:S11]  /*a6e00*/  @!UPT UIADD3 URZ, URZ, URZ, URZ ;  /* 0x0000003f3f3ff290 */ /* 0x000ff6000fffe03f */
[----:B------:R0:W-:Y:S01]  /*a6e10*/  STL.64 [R1+0x1720], R4 ;  /* 0x0017200401007387 */ /* 0x0001e20000100a00 */
[----:B------:R1:W-:Y:S02]  /*a6e20*/  STL.64 [R1+0x1728], R6 ;  /* 0x0017280601007387 */ /* 0x0003e40000100a00 */
[----:B0-----:R-:W-:Y:S01]  /*a6e30*/  IMAD.MOV.U32 R5, RZ, RZ, R26 ;  /* 0x000000ffff057224 */ /* 0x001fe200078e001a */
[----:B-1----:R-:W3:Y:S01]  /*a6e40*/  LDL.LU.64 R6, [R1+0x62b0] ;  /* 0x0062b00001067983 */ /* 0x002ee20000300a00 */
[----:B------:R-:W4:Y:S03]  /*a6e50*/  LDL.LU.64 R26, [R1+0x62a8] ;  /* 0x0062a800011a7983 */ /* 0x000f260000300a00 */
[----:B------:R-:W-:Y:S01]  /*a6e60*/  STL [R1+0x6228], R5 ;  /* 0x0062280501007387 */ /* 0x000fe20000100800 */
[----:B----4-:R-:W-:Y:S01]  /*a6e70*/  HMMA.16816.F32.BF16 R12, R8, R26, R12 ;  /* 0x0000001a080c723c */ /* 0x010fe2000004180c */
[----:B------:R-:W-:-:S02]  /*a6e80*/  IMAD.MOV.U32 R21, RZ, RZ, R26 ;  /* 0x000000ffff157224 */ /* 0x000fc400078e001a */
[----:B------:R-:W-:Y:S11]  /*a6e90*/  IMAD.MOV.U32 R4, RZ, RZ, R27 ;  /* 0x000000ffff047224 */ /* 0x000ff600078e001b */
[----:B------:R-:W-:Y:S09]  /*a6ea0*/  @!UPT UIADD3 URZ, URZ, URZ, URZ ;  /* 0x0000003f3f3ff290 */ /* 0x000ff2000fffe03f */
[----:B------:R-:W-:Y:S01]  /*a6eb0*/  STL.64 [R1+0x1700], R12 ;  /* 0x0017000c01007387 */ /* 0x000fe20000100a00 */
[----:B------:R0:W-:Y:S03]  /*a6ec0*/  STL.64 [R1+0x1708], R14 ;  /* 0x0017080e01007387 */ /* 0x0001e60000100a00 */
[----:B0-----:R-:W4:Y:S01]  /*a6ed0*/  LDL.LU R15, [R1+0x62a0] ;  /* 0x0062a000010f7983 */ /* 0x001f220000300800 */
[----:B------:R-:W2:Y:S02]  /*a6ee0*/  LDL.LU.64 R26, [R1+0x6298] ;  /* 0x00629800011a7983 */ /* 0x000ea40000300a00 */
[----:B------:R-:W-:Y:S02]  /*a6ef0*/  STL [R1+0x622c], R4 ;  /* 0x00622c0401007387 */ /* 0x000fe40000100800 */
[----:B---3--:R0:W-:Y:S01]  /*a6f00*/  STL.64 [R1+0x6280], R6 ;  /* 0x0062800601007387 */ /* 0x0081e20000100a00 */
[----:B--2---:R-:W-:Y:S01]  /*a6f10*/  HMMA.16816.F32.BF16 R16, R8, R26, R16 ;  /* 0x0000001a0810723c */ /* 0x004fe20000041810 */
[----:B------:R-:W-:-:S02]  /*a6f20*/  IMAD.MOV.U32 R28, RZ, RZ, R26 ;  /* 0x000000ffff1c7224 */ /* 0x000fc400078e001a */
[----:B------:R-:W-:Y:S11]  /*a6f30*/  IMAD.MOV.U32 R20, RZ, RZ, R27 ;  /* 0x000000ffff147224 */ /* 0x000ff600078e001b */
[----:B------:R-:W-:Y:S09]  /*a6f40*/  @!UPT UIADD3 URZ, URZ, URZ, URZ ;  /* 0x0000003f3f3ff290 */ /* 0x000ff2000fffe03f */
[----:B------:R-:W-:Y:S01]  /*a6f50*/  STL.64 [R1+0x16e0], R16 ;  /* 0x0016e01001007387 */ /* 0x000fe20000100a00 */
[----:B------:R-:W-:Y:S02]  /*a6f60*/  STL.64 [R1+0x16e8], R18 ;  /* 0x0016e81201007387 */ /* 0x000fe40000100a00 */
[----:B0-----:R-:W2:Y:S02]  /*a6f70*/  LDL.LU.64 R6, [R1+0x108] ;  /* 0x0001080001067983 */ /* 0x001ea40000300a00 */
[----:B------:R-:W3:Y:S01]  /*a6f80*/  LDL.LU R24, [R1+0x1730] ;  /* 0x0017300001187983 */ /* 0x000ee20000300800 */
[----:B------:R-:W3:Y:S01]  /*a6f90*/  LDL.LU R25, [R1+0x1734] ;  /* 0x0017340001197983 */ /* 0x000ee20000300800 */
[----:B------:R-:W2:Y:S02]  /*a6fa0*/  LDL.LU R26, [R1+0x1738] ;  /* 0x00173800011a7983 */ /* 0x000ea40000300800 */
[----:B------:R-:W2:Y:S02]  /*a6fb0*/  LDL.LU R27, [R1+0x173c] ;  /* 0x00173c00011b7983 */ /* 0x000ea40000300800 */
[----:B------:R-:W-:-:S02]  /*a6fc0*/  IMAD.MOV.U32 R4, RZ, RZ, R8 ;  /* 0x000000ffff047224 */ /* 0x000fc400078e0008 */
[----:B------:R-:W-:Y:S02]  /*a6fd0*/  IMAD.MOV.U32 R3, RZ, RZ, R9 ;  /* 0x000000ffff037224 */ /* 0x000fe400078e0009 */
        /* <DEDUP_REMOVED lines=19> */
[----:B------:R-:W-:Y:S01]  /*a7110*/  IMAD.MOV.U32 R29, RZ, RZ, R7 ;  /* 0x000000ffff1d7224 */ /* 0x000fe200078e0007 */
[----:B--2---:R0:W-:Y:S01]  /*a7120*/  STL.64 [R1+0x6270], R18 ;  /* 0x0062701201007387 */ /* 0x0041e20000100a00 */
[----:B------:R-:W-:Y:S03]  /*a7130*/  STL.64 [R1+0x6268], R16 ;  /* 0x0062681001007387 */ /* 0x000fe60000100a00 */
[----:B0-----:R-:W2:Y:S01]  /*a7140*/  LDL.LU.64 R18, [R1+0xe8] ;  /* 0x0000e80001127983 */ /* 0x001ea20000300a00 */
[----:B------:R0:W-:Y:S02]  /*a7150*/  STL.64 [R1+0x6260], R10 ;  /* 0x0062600a01007387 */ /* 0x0001e40000100a00 */
[----:B------:R-:W-:Y:S01]  /*a7160*/  STL.64 [R1+0x6258], R8 ;  /* 0x0062580801007387 */ /* 0x000fe20000100a00 */
[----:B0-----:R-:W2:Y:S01]  /*a7170*/  LDL.LU.64 R10, [R1+0xd8] ;  /* 0x0000d800010a7983 */ /* 0x001ea20000300a00 */
[----:B----4-:R0:W-:Y:S02]  /*a7180*/  STL.64 [R1+0x6248], R14 ;  /* 0x0062480e01007387 */ /* 0x0101e40000100a00 */
[----:B---3--:R-:W-:Y:S01]  /*a7190*/  STL.64 [R1+0x6240], R12 ;  /* 0x0062400c01007387 */ /* 0x008fe20000100a00 */
[----:B0-----:R-:W3:Y:S01]  /*a71a0*/  LDL.LU.64 R14, [R1+0xc8] ;  /* 0x0000c800010e7983 */ /* 0x001ee20000300a00 */
[----:B------:R0:W-:Y:S02]  /*a71b0*/  STL.64 [R1+0x6218], R22 ;  /* 0x0062181601007387 */ /* 0x0001e40000100a00 */
[----:B------:R1:W-:Y:S02]  /*a71c0*/  STL.64 [R1+0x6210], R20 ;  /* 0x0062101401007387 */ /* 0x0003e40000100a00 */
[----:B0-----:R-:W-:-:S02]  /*a71d0*/  IMAD.MOV.U32 R22, RZ, RZ, R2 ;  /* 0x000000ffff167224 */ /* 0x001fc400078e0002 */
[----:B-1----:R-:W-:Y:S02]  /*a71e0*/  IMAD.MOV.U32 R20, RZ, RZ, R4 ;  /* 0x000000ffff147224 */ /* 0x002fe400078e0004 */
[----:B------:R-:W-:Y:S02]  /*a71f0*/  IMAD.MOV.U32 R21, RZ, RZ, R3 ;  /* 0x000000ffff157224 */ /* 0x000fe400078e0003 */
[----:B------:R-:W-:-:S07]  /*a7200*/  IMAD.MOV.U32 R23, RZ, RZ, R0 ;  /* 0x000000ffff177224 */ /* 0x000fce00078e0000 */
[C---:B------:R-:W-:Y:S01]  /*a7210*/  HMMA.16816.F32.BF16 R24, R20.reuse, R6, R24 ;  /* 0x000000061418723c */ /* 0x040fe20000041818 */
[----:B------:R-:W-:Y:S11]  /*a7220*/  IMAD.MOV.U32 R2, RZ, RZ, R6 ;  /* 0x000000ffff027224 */ /* 0x000ff600078e0006 */
[----:B------:R-:W-:Y:S11]  /*a7230*/  @!UPT UIADD3 URZ, URZ, URZ, URZ ;  /* 0x0000003f3f3ff290 */ /* 0x000ff6000fffe03f */
[----:B------:R-:W-:Y:S01]  /*a7240*/  STL.64 [R1+0x16c0], R24 ;  /* 0x0016c01801007387 */ /* 0x000fe20000100a00 */
[----:B------:R0:W-:Y:S03]  /*a7250*/  STL.64 [R1+0x16c8], R26 ;  /* 0x0016c81a01007387 */ /* 0x0001e60000100a00 */
[----:B0-----:R-:W4:Y:S01]  /*a7260*/  LDL.LU.64 R26, [R1+0x6290] ;  /* 0x00629000011a7983 */ /* 0x001f220000300a00 */
[----:B------:R-:W4:Y:S02]  /*a7270*/  LDL.LU.64 R24, [R1+0x6288] ;  /* 0x0062880001187983 */ /* 0x000f240000300a00 */
[----:B------:R-:W4:Y:S02]  /*a7280*/  LDL.LU.64 R6, [R1+0x6280] ;  /* 0x0062800001067983 */ /* 0x000f240000300a00 */
[----:B----4-:R-:W-:Y:S01]  /*a7290*/  HMMA.16816.F32.BF16 R20, R20, R6, R24 ;  /* 0x000000061414723c */ /* 0x010fe20000041818 */
[----:B------:R-:W4:Y:S01]  /*a72a0*/  LDL.LU.64 R26, [R1+0x6278] ;  /* 0x00627800011a7983 */ /* 0x000f220000300a00 */
[----:B------:R4:W-:Y:S02]  /*a72b0*/  STL.64 [R1+0x6100], R6 ;  /* 0x0061000601007387 */ /* 0x0009e40000100a00 */
[----:B------:R-:W2:Y:S11]  /*a72c0*/  LDL.LU R4, [R1+0x1710] ;  /* 0x0017100001047983 */ /* 0x000eb60000300800 */
[----:B------:R-:W-:Y:S08]  /*a72d0*/  @!UPT UIADD3 URZ, URZ, URZ, URZ ;  /* 0x0000003f3f3ff290 */ /* 0x000ff0000fffe03f */
[----:B------:R0:W-:Y:S01]  /*a72e0*/  STL.64 [R1+0x220], R20 ;  /* 0x0002201401007387 */ /* 0x0001e20000100a00 */
[----:B------:R1:W-:Y:S02]  /*a72f0*/  STL.64 [R1+0x228], R22 ;  /* 0x0002281601007387 */ /* 0x0003e40000100a00 */
[----:B------:R-:W2:Y:S02]  /*a7300*/  LDL.LU R5, [R1+0x1714] ;  /* 0x0017140001057983 */ /* 0x000ea40000300800 */
[----:B------:R-:W2:Y:S01]  /*a7310*/  LDL R24, [R1+0x6b0] ;  /* 0x0006b00001187983 */ /* 0x000ea20000100800 */
[----:B------:R-:W2:Y:S01]  /*a7320*/  LDL R25, [R1+0x6b4] ;  /* 0x0006b40001197983 */ /* 0x000ea20000100800 */
[----:B----4-:R-:W-:Y:S02]  /*a7330*/  IMAD.MOV.U32 R6, RZ, RZ, R27 ;  /* 0x000000ffff067224 */ /* 0x010fe400078e001b */
[----:B------:R-:W-:Y:S01]  /*a7340*/  IMAD.MOV.U32 R7, RZ, RZ, R26 ;  /* 0x000000ffff077224 */ /* 0x000fe200078e001a */
[----:B------:R-:W4:Y:S04]  /*a7350*/  LDL R27, [R1+0x6bc] ;  /* 0x0006bc00011b7983 */ /* 0x000f280000100800 */
[----:B------:R-:W4:Y:S01]  /*a7360*/  LDL R26, [R1+0x6b8] ;  /* 0x0006b800011a7983 */ /* 0x000f220000100800 */
[----:B0-----:R-:W2:Y:S02]  /*a7370*/  LDL.LU R20, [R1+0x1680] ;  /* 0x0016800001147983 */ /* 0x001ea40000300800 */
[----:B------:R-:W2:Y:S02]  /*a7380*/  LDL.LU R21, [R1+0x1684] ;  /* 0x0016840001157983 */ /* 0x000ea40000300800 */
[----:B-1----:R-:W2:Y:S01]  /*a7390*/  LDL.LU R22, [R1+0x1688] ;  /* 0x0016880001167983 */ /* 0x002ea20000300800 */
[----:B------:R-:W2:Y:S04]  /*a73a0*/  LDL.LU R23, [R1+0x168c] ;  /* 0x00168c0001177983 */ /* 0x000ea80000300800 */
[----:B--2---:R0:W-:Y:S01]  /*a73b0*/  STL.64 [R1+0x6238], R22 ;  /* 0x0062381601007387 */ /* 0x0041e20000100a00 */
[----:B------:R-:W-:Y:S03]  /*a73c0*/  STL.64 [R1+0x6230], R20 ;  /* 0x0062301401007387 */ /* 0x000fe60000100a00 */
[----:B0-----:R-:W2:Y:S01]  /*a73d0*/  LDL.LU.64 R22, [R1+0xb8] ;  /* 0x0000b80001167983 */ /* 0x001ea20000300a00 */
[----:B----4-:R-:W-:Y:S02]  /*a73e0*/  STL.64 [R1+0x6098], R26 ;  /* 0x0060981a01007387 */ /* 0x010fe40000100a00 */
[----:B------:R0:W-:Y:S02]  /*a73f0*/  STL.64 [R1+0x6090], R24 ;  /* 0x0060901801007387 */ /* 0x0001e40000100a00 */
[----:B0-----:R-:W4:Y:S01]  /*a7400*/  LDL.LU.64 R24, [R1+0x470] ;  /* 0x0004700001187983 */ /* 0x001f220000300a00 */
        /* <DEDUP_REMOVED lines=29> */
[----:B--2---:R-:W-:-:S02]  /*a75e0*/  IMAD.MOV.U32 R4, RZ, RZ, R22 ;  /* 0x000000ffff047224 */ /* 0x004fc400078e0016 */
[----:B------:R-:W-:Y:S02]  /*a75f0*/  IMAD.MOV.U32 R5, RZ, RZ, R23 ;  /* 0x000000ffff057224 */ /* 0x000fe400078e0017 */
[----:B------:R-:W-:Y:S02]  /*a7600*/  IMAD.MOV.U32 R0, RZ, RZ, R24 ;  /* 0x000000ffff007224 */ /* 0x000fe400078e0018 */
[----:B------:R-:W-:Y:S02]  /*a7610*/  IMAD.MOV.U32 R3, RZ, RZ, R25 ;  /* 0x000000ffff037224 */ /* 0x000fe400078e0019 */
[----:B------:R-:W-:Y:S02]  /*a7620*/  IMAD.MOV.U32 R19, RZ, RZ, R26 ;  /* 0x000000ffff137224 */ /* 0x000fe400078e001a */
[----:B------:R-:W-:Y:S01]  /*a7630*/  IMAD.MOV.U32 R18, RZ, RZ, R27 ;  /* 0x000000ffff127224 */ /* 0x000fe200078e001b */
[----:B----4-:R-:W-:Y:S01]  /*a7640*/  HMMA.16816.F32.BF16 R12, R24, R22, R12 ;  /* 0x00000016180c723c */ /* 0x010fe2000004180c */
[----:B------:R-:W3:Y:S01]  /*a7650*/  LDL.LU.64 R22, [R1+0x6238] ;  /* 0x0062380001167983 */ /* 0x000ee20000300a00 */
[----:B------:R-:W3:Y:S11]  /*a7660*/  LDL.LU.64 R20, [R1+0x6230] ;  /* 0x0062300001147983 */ /* 0x000ef60000300a00 */
[----:B------:R-:W-:Y:S10]  /*a7670*/  @!UPT UIADD3 URZ, URZ, URZ, URZ ;  /* 0x0000003f3f3ff290 */ /* 0x000ff4000fffe03f */
[----:B------:R-:W-:Y:S01]  /*a7680*/  STL [R1+0x1654], R13 ;  /* 0x0016540d01007387 */ /* 0x000fe20000100800 */
[----:B------:R0:W-:Y:S02]  /*a7690*/  STL.64 [R1+0x1658], R14 ;  /* 0x0016580e01007387 */ /* 0x0001e40000100a00 */
[----:B0-----:R-:W-:-:S05]  /*a76a0*/  IMAD.MOV.U32 R15, RZ, RZ, R12 ;  /* 0x000000ffff0f7224 */ /* 0x001fca00078e000c */
[----:B------:R0:W-:Y:S01]  /*a76b0*/  STL [R1+0x5144], R15 ;  /* 0x0051440f01007387 */ /* 0x0001e20000100800 */
[----:B------:R-:W2:Y:S02]  /*a76c0*/  LDL.LU R12, [R1+0x1c0] ;  /* 0x0001c000010c7983 */ /* 0x000ea40000300800 */
[----:B------:R-:W2:Y:S02]  /*a76d0*/  LDL.LU R13, [R1+0x1c4] ;  /* 0x0001c400010d7983 */ /* 0x000ea40000300800 */
[----:B------:R-:W2:Y:S01]  /*a76e0*/  LDL.LU R14, [R1+0x1c8] ;  /* 0x0001c800010e7983 */ /* 0x000ea20000300800 */
[----:B0-----:R-:W2:Y:S01]  /*a76f0*/  LDL.LU R15, [R1+0x1cc] ;  /* 0x0001cc00010f7983 */ /* 0x001ea20000300800 */
[----:B------:R-:W4:Y:S02]  /*a7700*/  LDL.LU R24, [R1+0x12f0] ;  /* 0x0012f00001187983 */ /* 0x000f240000300800 */
[----:B------:R-:W4:Y:S02]  /*a7710*/  LDL.LU R25, [R1+0x12f4] ;  /* 0x0012f40001197983 */ /* 0x000f240000300800 */
[----:B------:R-:W2:Y:S01]  /*a7720*/  LDL.LU R26, [R1+0x12f8] ;  /* 0x0012f800011a7983 */ /* 0x000ea20000300800 */
[----:B------:R-:W2:Y:S04]  /*a7730*/  LDL.LU R27, [R1+0x12fc] ;  /* 0x0012fc00011b7983 */ /* 0x000ea80000300800 */
[----:B--2---:R0:W-:Y:S01]  /*a7740*/  STL.64 [R1+0x60a8], R26 ;  /* 0x0060a81a01007387 */ /* 0x0041e20000100a00 */
[----:B----4-:R1:W-:Y:S02]  /*a7750*/  STL.64 [R1+0x60a0], R24 ;  /* 0x0060a01801007387 */ /* 0x0103e40000100a00 */
[----:B0-----:R-:W-:-:S02]  /*a7760*/  IMAD.MOV.U32 R26, RZ, RZ, R4 ;  /* 0x000000ffff1a7224 */ /* 0x001fc400078e0004 */
[----:B------:R-:W-:Y:S01]  /*a7770*/  IMAD.MOV.U32 R27, RZ, RZ, R5 ;  /* 0x000000ffff1b7224 */ /* 0x000fe200078e0005 */
[----:B------:R-:W2:Y:S01]  /*a7780*/  LDL.LU R4, [R1+0x622c] ;  /* 0x00622c0001047983 */ /* 0x000ea20000300800 */
[----:B------:R-:W4:Y:S02]  /*a7790*/  LDL.LU R5, [R1+0x6228] ;  /* 0x0062280001057983 */ /* 0x000f240000300800 */
[----:B-1----:R-:W-:Y:S02]  /*a77a0*/  IMAD.MOV.U32 R24, RZ, RZ, R0 ;  /* 0x000000ffff187224 */ /* 0x002fe400078e0000 */
[----:B------:R-:W-:Y:S01]  /*a77b0*/  IMAD.MOV.U32 R25, RZ, RZ, R3 ;  /* 0x000000ffff197224 */ /* 0x000fe200078e0003 */
[----:B------:R0:W-:Y:S01]  /*a77c0*/  STL.64 [R1+0x60b8], R26 ;  /* 0x0060b81a01007387 */ /* 0x0001e20000100a00 */
[----:B------:R-:W2:Y:S02]  /*a77d0*/  LDL.LU R0, [R1+0x6224] ;  /* 0x0062240001007983 */ /* 0x000ea40000300800 */
[----:B------:R-:W2:Y:S02]  /*a77e0*/  LDL.LU R3, [R1+0x6220] ;  /* 0x0062200001037983 */ /* 0x000ea40000300800 */
[----:B0-----:R-:W-:-:S02]  /*a77f0*/  IMAD.MOV.U32 R26, RZ, RZ, R19 ;  /* 0x000000ffff1a7224 */ /* 0x001fc400078e0013 */
[----:B------:R-:W-:-:S07]  /*a7800*/  IMAD.MOV.U32 R27, RZ, RZ, R18 ;  /* 0x000000ffff1b7224 */ /* 0x000fce00078e0012 */
[----:B---3--:R-:W-:Y:S01]  /*a7810*/  HMMA.16816.F32.BF16 R24, R24, R10, R20 ;  /* 0x0000000a1818723c */ /* 0x008fe20000041814 */
[----:B------:R-:W3:Y:S01]  /*a7820*/  LDL.LU.64 R22, [R1+0x6218] ;  /* 0x0062180001167983 */ /* 0x000ee20000300a00 */
[----:B------:R-:W2:Y:S11]  /*a7830*/  LDL.LU.64 R20, [R1+0x6210] ;  /* 0x0062100001147983 */ /* 0x000eb60000300a00 */
[----:B------:R-:W-:Y:S10]  /*a7840*/  @!UPT UIADD3 URZ, URZ, URZ, URZ ;  /* 0x0000003f3f3ff290 */ /* 0x000ff4000fffe03f */
[----:B------:R-:W-:Y:S01]  /*a7850*/  STL.64 [R1+0x1630], R24 ;  /* 0x0016301801007387 */ /* 0x000fe20000100a00 */
[----:B------:R0:W-:Y:S02]  /*a7860*/  STL.64 [R1+0x1638], R26 ;  /* 0x0016381a01007387 */ /* 0x0001e40000100a00 */
[----:B0-----:R-:W-:Y:S02]  /*a7870*/  IMAD.MOV.U32 R26, RZ, RZ, R9 ;  /* 0x000000ffff1a7224 */ /* 0x001fe400078e0009 */
[----:B------:R-:W-:-:S05]  /*a7880*/  IMAD.MOV.U32 R27, RZ, RZ, R8 ;  /* 0x000000ffff1b7224 */ /* 0x000fca00078e0008 */
[----:B------:R0:W-:Y:S01]  /*a7890*/  STL.64 [R1+0x60d0], R26 ;  /* 0x0060d01a01007387 */ /* 0x0001e20000100a00 */
[----:B------:R1:W-:Y:S02]  /*a78a0*/  STL.64 [R1+0x60b0], R10 ;  /* 0x0060b00a01007387 */ /* 0x0003e40000100a00 */
[----:B------:R-:W2:Y:S02]  /*a78b0*/  LDL.LU R8, [R1+0x1380] ;  /* 0x0013800001087983 */ /* 0x000ea40000300800 */
[----:B------:R-:W2:Y:S02]  /*a78c0*/  LDL.LU R9, [R1+0x1384] ;  /* 0x0013840001097983 */ /* 0x000ea40000300800 */
[----:B0-----:R-:W-:Y:S02]  /*a78d0*/  IMAD.MOV.U32 R26, RZ, RZ, R17 ;  /* 0x000000ffff1a7224 */ /* 0x001fe400078e0011 */
[----:B------:R-:W-:Y:S01]  /*a78e0*/  IMAD.MOV.U32 R27, RZ, RZ, R16 ;  /* 0x000000ffff1b7224 */ /* 0x000fe200078e0010 */
[----:B-1----:R-:W2:Y:S01]  /*a78f0*/  LDL.LU R10, [R1+0x1388] ;  /* 0x00138800010a7983 */ /* 0x002ea20000300800 */
[----:B------:R-:W2:Y:S03]  /*a7900*/  LDL.LU R11, [R1+0x138c] ;  /* 0x00138c00010b7983 */ /* 0x000ea60000300800 */
        /* <DEDUP_REMOVED lines=8> */
[----:B------:R-:W-:Y:S02]  /*a7990*/  IMAD.MOV.U32 R6, RZ, RZ, R2 ;  /* 0x000000ffff067224 */ /* 0x000fe400078e0002 */
[----:B------:R-:W-:Y:S01]  /*a79a0*/  IMAD.MOV.U32 R7, RZ, RZ, R29 ;  /* 0x000000ffff077224 */ /* 0x000fe200078e001d */
[----:B--2---:R1:W-:Y:S01]  /*a79b0*/  STL.64 [R1+0x6118], R18 ;  /* 0x0061181201007387 */ /* 0x0043e20000100a00 */
[----:B------:R-:W-:Y:S02]  /*a79c0*/  STL.64 [R1+0x6110], R16 ;  /* 0x0061101001007387 */ /* 0x000fe40000100a00 */
[----:B------:R-:W2:Y:S02]  /*a79d0*/  LDL.LU R2, [R1+0x620c] ;  /* 0x00620c0001027983 */ /* 0x000ea40000300800 */
[----:B------:R-:W2:Y:S01]  /*a79e0*/  LDL.LU R29, [R1+0x6208] ;  /* 0x00620800011d7983 */ /* 0x000ea20000300800 */
[----:B------:R-:W-:Y:S01]  /*a79f0*/  STL.64 [R1+0x6120], R6 ;  /* 0x0061200601007387 */ /* 0x000fe20000100a00 */
[----:B------:R-:W2:Y:S02]  /*a7a00*/  LDL.LU R24, [R1+0x14b0] ;  /* 0x0014b00001187983 */ /* 0x000ea40000300800 */
[----:B------:R-:W2:Y:S02]  /*a7a10*/  LDL.LU R25, [R1+0x14b4] ;  /* 0x0014b40001197983 */ /* 0x000ea40000300800 */
[----:B0-----:R-:W2:Y:S01]  /*a7a20*/  LDL.LU R26, [R1+0x14b8] ;  /* 0x0014b800011a7983 */ /* 0x001ea20000300800 */
[----:B------:R-:W2:Y:S01]  /*a7a30*/  LDL.LU R27, [R1+0x14bc] ;  /* 0x0014bc00011b7983 */ /* 0x000ea20000300800 */
[----:B-1----:R-:W-:-:S02]  /*a7a40*/  IMAD.MOV.U32 R18, RZ, RZ, R28 ;  /* 0x000000ffff127224 */ /* 0x002fc400078e001c */
[----:B------:R-:W-:Y:S01]  /*a7a50*/  IMAD.MOV.U32 R19, RZ, RZ, R20 ;  /* 0x000000ffff137224 */ /* 0x000fe200078e0014 */
[----:B--2---:R0:W-:Y:S01]  /*a7a60*/  STL.64 [R1+0x6130], R26 ;  /* 0x0061301a01007387 */ /* 0x0041e20000100a00 */
[----:B------:R-:W-:Y:S02]  /*a7a70*/  STL.64 [R1+0x6128], R24 ;  /* 0x0061281801007387 */ /* 0x000fe40000100a00 */
[----:B------:R-:W2:Y:S02]  /*a7a80*/  LDL.LU R28, [R1+0x6204] ;  /* 0x00620400011c7983 */ /* 0x000ea40000300800 */
[----:B------:R-:W2:Y:S01]  /*a7a90*/  LDL.LU R20, [R1+0x6200] ;  /* 0x0062000001147983 */ /* 0x000ea20000300800 */
        /* <DEDUP_REMOVED lines=11> */
[----:B---3--:R-:W-:Y:S01]  /*a7b50*/  IMAD.MOV.U32 R27, RZ, RZ, R22 ;  /* 0x000000ffff1b7224 */ /* 0x008fe200078e0016 */
[----:B--2---:R-:W-:Y:S01]  /*a7b60*/  STL.64 [R1+0x6150], R18 ;  /* 0x0061501201007387 */ /* 0x004fe20000100a00 */
[----:B------:R0:W-:Y:S02]  /*a7b70*/  STL.64 [R1+0x6148], R16 ;  /* 0x0061481001007387 */ /* 0x0001e40000100a00 */
[----:B------:R-:W2:Y:S02]  /*a7b80*/  LDL.LU R5, [R1+0x61f4] ;  /* 0x0061f40001057983 */ /* 0x000ea40000300800 */
[----:B------:R-:W3:Y:S01]  /*a7b90*/  LDL.LU R22, [R1+0x61f0] ;  /* 0x0061f00001167983 */ /* 0x000ee20000300800 */
        /* <DEDUP_REMOVED lines=8> */
[----:B----4-:R0:W-:Y:S02]  /*a7c20*/  STL.64 [R1+0x6160], R16 ;  /* 0x0061601001007387 */ /* 0x0101e40000100a00 */
[----:B------:R-:W3:Y:S02]  /*a7c30*/  LDL.LU R23, [R1+0x61ec] ;  /* 0x0061ec0001177983 */ /* 0x000ee40000300800 */
        /* <DEDUP_REMOVED lines=77> */
[----:B0-----:R-:W2:Y:S01]  /*a8110*/  LDL.LU R20, [R1+0x12c0] ;  /* 0x0012c00001147983 */ /* 0x001ea20000300800 */
[----:B------:R-:W2:Y:S02]  /*a8120*/  LDL.LU R21, [R1+0x12c4] ;  /* 0x0012c40001157983 */ /* 0x000ea40000300800 */
[----:B-1----:R-:W2:Y:S01]  /*a8130*/  LDL.LU R22, [R1+0x12c8] ;  /* 0x0012c80001167983 */ /* 0x002ea20000300800 */
        /* <DEDUP_REMOVED lines=43> */
[----:B------:R-:W3:Y:S11]  /*a83f0*/  LDL.LU.64 R18, [R1+0x6138] ;  /* 0x0061380001127983 */ /* 0x000ef60000300a00 */
[----:B------:R-:W-:Y:S10]  /*a8400*/  @!UPT UIADD3 URZ, URZ, URZ, URZ ;  /* 0x0000003f3f3ff290 */ /* 0x000ff4000fffe03f */
[----:B------:R-:W-:Y:S01]  /*a8410*/  STL.64 [R1+0x120], R24 ;  /* 0x0001201801007387 */ /* 0x000fe20000100a00 */
[----:B------:R0:W-:Y:S03]  /*a8420*/  STL.64 [R1+0x128], R26 ;  /* 0x0001281a01007387 */ /* 0x0001e60000100a00 */
[----:B0-----:R-:W2:Y:S01]  /*a8430*/  LDL.LU.64 R26, [R1+0x6130] ;  /* 0x00613000011a7983 */ /* 0x001ea20000300a00 */
[----:B------:R-:W2:Y:S01]  /*a8440*/  LDL.LU.64 R24, [R1+0x6128] ;  /* 0x0061280001187983 */ /* 0x000ea20000300a00 */
[C---:B---3--:R-:W-:Y:S02]  /*a8450*/  HMMA.16816.F32.BF16 R16, R12.reuse, R18, R4 ;  /* 0x000000120c10723c */ /* 0x048fe40000041804 */
[----:B------:R-:W2:Y:S11]  /*a8460*/  LDL.LU.64 R6, [R1+0x6120] ;  /* 0x0061200001067983 */ /* 0x000eb60000300a00 */
[----:B------:R-:W-:Y:S10]  /*a8470*/  @!UPT UIADD3 URZ, URZ, URZ, URZ ;  /* 0x0000003f3f3ff290 */ /* 0x000ff4000fffe03f */
[----:B------:R-:W-:Y:S01]  /*a8480*/  STL.64 [R1+0x110], R16 ;  /* 0x0001101001007387 */ /* 0x000fe20000100a00 */
[----:B------:R0:W-:Y:S03]  /*a8490*/  STL.64 [R1+0x118], R18 ;  /* 0x0001181201007387 */ /* 0x0001e60000100a00 */
[----:B0-----:R-:W3:Y:S01]  /*a84a0*/  LDL.LU.64 R18, [R1+0x6118] ;  /* 0x0061180001127983 */ /* 0x001ee20000300a00 */
[----:B------:R-:W3:Y:S01]  /*a84b0*/  LDL.LU.64 R16, [R1+0x6110] ;  /* 0x0061100001107983 */ /* 0x000ee20000300a00 */
[C---:B--2---:R-:W-:Y:S02]  /*a84c0*/  HMMA.16816.F32.BF16 R4, R12.reuse, R6, R24 ;  /* 0x000000060c04723c */ /* 0x044fe40000041818 */
[----:B------:R-:W2:Y:S11]  /*a84d0*/  LDL.LU.64 R26, [R1+0x6108] ;  /* 0x00610800011a7983 */ /* 0x000eb60000300a00 */
[----:B------:R-:W-:Y:S10]  /*a84e0*/  @!UPT UIADD3 URZ, URZ, URZ, URZ ;  /* 0x0000003f3f3ff290 */ /* 0x000ff4000fffe03f */
[----:B------:R-:W-:Y:S01]  /*a84f0*/  STL.64 [R1+0x100], R4 ;  /* 0x0001000401007387 */ /* 0x000fe20000100a00 */
[----:B------:R0:W-:Y:S03]  /*a8500*/  STL.64 [R1+0x108], R6 ;  /* 0x0001080601007387 */ /* 0x0001e60000100a00 */
[----:B0-----:R-:W3:Y:S01]  /*a8510*/  LDL.LU.64 R6, [R1+0x6100] ;  /* 0x0061000001067983 */ /* 0x001ee20000300a00 */
[C---:B--2---:R-:W-:Y:S08]  /*a8520*/  HMMA.16816.F32.BF16 R24, R12.reuse, R26, R8 ;  /* 0x0000001a0c18723c */ /* 0x044ff00000041808 */
[----:B---3--:R-:W-:Y:S07]  /*a8530*/  HMMA.16816.F32.BF16 R4, R12, R6, R16 ;  /* 0x000000060c04723c */ /* 0x008fee0000041810 */
[----:B------:R-:W-:-:S02]  /*a8540*/  IMAD.MOV.U32 R18, RZ, RZ, R2 ;  /* 0x000000ffff127224 */ /* 0x000fc400078e0002 */
[----:B------:R-:W-:Y:S02]  /*a8550*/  IMAD.MOV.U32 R19, RZ, RZ, R0 ;  /* 0x000000ffff137224 */ /* 0x000fe400078e0000 */
[----:B------:R-:W-:Y:S02]  /*a8560*/  IMAD.MOV.U32 R16, RZ, RZ, R28 ;  /* 0x000000ffff107224 */ /* 0x000fe400078e001c */
[----:B----4-:R-:W-:-:S10]  /*a8570*/  IMAD.MOV.U32 R17, RZ, RZ, R3 ;  /* 0x000000ffff117224 */ /* 0x010fd400078e0003 */
[----:B------:R0:W-:Y:S01]  /*a8580*/  STL.64 [R1+0xf0], R4 ;  /* 0x0000f00401007387 */ /* 0x0001e20000100a00 */
[----:B------:R-:W-:Y:S02]  /*a8590*/  STL.64 [R1+0xf8], R6 ;  /* 0x0000f80601007387 */ /* 0x000fe40000100a00 */
[----:B------:R-:W-:Y:S02]  /*a85a0*/  STL.64 [R1+0x6080], R18 ;  /* 0x0060801201007387 */ /* 0x000fe40000100a00 */
[----:B------:R1:W-:Y:S01]  /*a85b0*/  STL.64 [R1+0x6078], R16 ;  /* 0x0060781001007387 */ /* 0x0003e20000100a00 */
[----:B0-----:R-:W2:Y:S04]  /*a85c0*/  LDL.64 R4, [R1+0x70] ;  /* 0x0000700001047983 */ /* 0x001ea80000100a00 */
[----:B-1----:R-:W3:Y:S01]  /*a85d0*/  LDL.64 R16, [R1+0x90] ;  /* 0x0000900001107983 */ /* 0x002ee20000100a00 */
[----:B------:R-:W4:Y:S02]  /*a85e0*/  LDL.LU.64 R10, [R1+0x60f8] ;  /* 0x0060f800010a7983 */ /* 0x000f240000300a00 */
[----:B------:R-:W4:Y:S02]  /*a85f0*/  LDL.LU.64 R8, [R1+0x60f0] ;  /* 0x0060f00001087983 */ /* 0x000f240000300a00 */
[----:B------:R-:W-:Y:S01]  /*a8600*/  STL.64 [R1+0xe0], R24 ;  /* 0x0000e01801007387 */ /* 0x000fe20000100a00 */
[----:B------:R0:W-:Y:S04]  /*a8610*/  STL.64 [R1+0xe8], R26 ;  /* 0x0000e81a01007387 */ /* 0x0001e80000100a00 */
[----:B0-----:R-:W4:Y:S02]  /*a8620*/  LDL.LU.64 R26, [R1+0x60e8] ;  /* 0x0060e800011a7983 */ /* 0x001f240000300a00 */
[C---:B----4-:R-:W-:Y:S02]  /*a8630*/  HMMA.16816.F32.BF16 R24, R12.reuse, R26, R8 ;  /* 0x0000001a0c18723c */ /* 0x050fe40000041808 */
[----:B------:R-:W4:Y:S01]  /*a8640*/  LDL.LU.64 R10, [R1+0x60e0] ;  /* 0x0060e000010a7983 */ /* 0x000f220000300a00 */
[----:B------:R-:W4:Y:S11]  /*a8650*/  LDL.LU.64 R8, [R1+0x60d8] ;  /* 0x0060d80001087983 */ /* 0x000f360000300a00 */
[----:B------:R-:W-:Y:S09]  /*a8660*/  @!UPT UIADD3 URZ, URZ, URZ, URZ ;  /* 0x0000003f3f3ff290 */ /* 0x000ff2000fffe03f */
[----:B------:R-:W-:Y:S01]  /*a8670*/  STL.64 [R1+0xd0], R24 ;  /* 0x0000d01801007387 */ /* 0x000fe20000100a00 */
[----:B------:R0:W-:Y:S02]  /*a8680*/  STL [R1+0xd8], R26 ;  /* 0x0000d81a01007387 */ /* 0x0001e40000100800 */
[----:B------:R-:W-:Y:S02]  /*a8690*/  IMAD.MOV.U32 R0, RZ, RZ, R27 ;  /* 0x000000ffff007224 */ /* 0x000fe400078e001b */
[----:B0-----:R-:W4:Y:S03]  /*a86a0*/  LDL.LU.64 R26, [R1+0x60d0] ;  /* 0x0060d000011a7983 */ /* 0x001f260000300a00 */
        /* <DEDUP_REMOVED lines=13> */
[----:B0-----:R-:W4:Y:S01]  /*a8780*/  LDL.LU.64 R26, [R1+0x60a8] ;  /* 0x0060a800011a7983 */ /* 0x001f220000300a00 */
[----:B------:R-:W4:Y:S02]  /*a8790*/  LDL.LU.64 R24, [R1+0x60a0] ;  /* 0x0060a00001187983 */ /* 0x000f240000300a00 */
[----:B------:R-:W-:Y:S01]  /*a87a0*/  IMAD.MOV.U32 R23, RZ, RZ, R29 ;  /* 0x000000ffff177224 */ /* 0x000fe200078e001d */
[----:B----4-:R-:W-:Y:S01]  /*a87b0*/  HMMA.16816.F32.BF16 R12, R12, R10, R24 ;  /* 0x0000000a0c0c723c */ /* 0x010fe20000041818 */
[----:B------:R-:W4:Y:S01]  /*a87c0*/  LDL.LU.64 R26, [R1+0x6098] ;  /* 0x00609800011a7983 */ /* 0x000f220000300a00 */
[----:B------:R-:W4:Y:S02]  /*a87d0*/  LDL.LU.64 R24, [R1+0x6090] ;  /* 0x0060900001187983 */ /* 0x000f240000300a00 */
[----:B------:R-:W2:Y:S11]  /*a87e0*/  LDL.LU.64 R8, [R1+0x6088] ;  /* 0x0060880001087983 */ /* 0x000eb60000300a00 */
[----:B------:R-:W-:Y:S09]  /*a87f0*/  @!UPT UIADD3 URZ, URZ, URZ, URZ ;  /* 0x0000003f3f3ff290 */ /* 0x000ff2000fffe03f */
[----:B------:R-:W-:Y:S02]  /*a8800*/  IMAD.MOV.U32 R2, RZ, RZ, R15 ;  /* 0x000000ffff027224 */ /* 0x000fe400078e000f */
[----:B------:R-:W-:Y:S01]  /*a8810*/  IMAD.MOV.U32 R3, RZ, RZ, R14 ;  /* 0x000000ffff037224 */ /* 0x000fe200078e000e */
[----:B------:R-:W-:Y:S02]  /*a8820*/  STL [R1+0xa0], R12 ;  /* 0x0000a00c01007387 */ /* 0x000fe40000100800 */
[----:B------:R-:W-:Y:S02]  /*a8830*/  STL [R1+0x4e90], R2 ;  /* 0x004e900201007387 */ /* 0x000fe40000100800 */
[----:B---3--:R-:W-:Y:S02]  /*a8840*/  IMAD.MOV.U32 R15, RZ, RZ, R16 ;  /* 0x000000ffff0f7224 */ /* 0x008fe400078e0010 */
[----:B------:R-:W-:Y:S01]  /*a8850*/  IMAD.MOV.U32 R14, RZ, RZ, R17 ;  /* 0x000000ffff0e7224 */ /* 0x000fe200078e0011 */
[----:B------:R-:W-:Y:S01]  /*a8860*/  STL [R1+0x4e8c], R3 ;  /* 0x004e8c0301007387 */ /* 0x000fe20000100800 */
[----:B------:R-:W3:Y:S02]  /*a8870*/  LDL.LU.64 R18, [R1+0x6080] ;  /* 0x0060800001127983 */ /* 0x000ee40000300a00 */
[----:B------:R-:W-:Y:S01]  /*a8880*/  IMAD.MOV.U32 R10, RZ, RZ, R13 ;  /* 0x000000ffff0a7224 */ /* 0x000fe200078e000d */
[C---:B----4-:R-:W-:Y:S01]  /*a8890*/  HMMA.16816.F32.BF16 R20, R24.reuse, R16, R20 ;  /* 0x000000101814723c */ /* 0x050fe20000041814 */
[----:B------:R-:W3:Y:S11]  /*a88a0*/  LDL.LU.64 R16, [R1+0x6078] ;  /* 0x0060780001107983 */ /* 0x000ef60000300a00 */
[----:B------:R-:W-:Y:S11]  /*a88b0*/  @!UPT UIADD3 URZ, URZ, URZ, URZ ;  /* 0x0000003f3f3ff290 */ /* 0x000ff6000fffe03f */
[----:B------:R0:W-:Y:S01]  /*a88c0*/  STL [R1+0x1610], R20 ;  /* 0x0016101401007387 */ /* 0x0001e20000100800 */
[----:B------:R-:W-:Y:S02]  /*a88d0*/  IMAD.MOV.U32 R28, RZ, RZ, R22 ;  /* 0x000000ffff1c7224 */ /* 0x000fe400078e0016 */
[----:B------:R-:W-:Y:S02]  /*a88e0*/  IMAD.MOV.U32 R11, RZ, RZ, R23 ;  /* 0x000000ffff0b7224 */ /* 0x000fe400078e0017 */
[----:B------:R-:W-:Y:S01]  /*a88f0*/  IMAD.MOV.U32 R29, RZ, RZ, R21 ;  /* 0x000000ffff1d7224 */ /* 0x000fe200078e0015 */
[----:B------:R-:W4:Y:S04]  /*a8900*/  LDL.LU.64 R22, [R1+0x6070] ;  /* 0x0060700001167983 */ /* 0x000f280000300a00 */
[----:B0-----:R-:W3:Y:S01]  /*a8910*/  LDL.LU.64 R20, [R1+0x6068] ;  /* 0x0060680001147983 */ /* 0x001ee20000300a00 */
[----:B------:R0:W-:Y:S02]  /*a8920*/  STL [R1+0x5f9c], R14 ;  /* 0x005f9c0e01007387 */ /* 0x0001e40000100800 */
[----:B------:R1:W-:Y:S02]  /*a8930*/  STL [R1+0x5f98], R15 ;  /* 0x005f980f01007387 */ /* 0x0003e40000100800 */
[----:B------:R-:W3:Y:S01]  /*a8940*/  LDL.LU R12, [R1+0x1260] ;  /* 0x00126000010c7983 */ /* 0x000ee20000300800 */
[----:B------:R-:W3:Y:S04]  /*a8950*/  LDL.LU R13, [R1+0x1264] ;  /* 0x00126400010d7983 */ /* 0x000ee80000300800 */
[----:B0-----:R-:W3:Y:S01]  /*a8960*/  LDL.LU R14, [R1+0x1268] ;  /* 0x00126800010e7983 */ /* 0x001ee20000300800 */
[----:B-1----:R-:W3:Y:S02]  /*a8970*/  LDL.LU R15, [R1+0x126c] ;  /* 0x00126c00010f7983 */ /* 0x002ee40000300800 */
[----:B------:R-:W-:Y:S02]  /*a8980*/  STL [R1+0x4d30], R11 ;  /* 0x004d300b01007387 */ /* 0x000fe40000100800 */
[----:B------:R-:W-:Y:S01]  /*a8990*/  STL [R1+0x6060], R10 ;  /* 0x0060600a01007387 */ /* 0x000fe20000100800 */
[----:B--2---:R0:W-:Y:S04]  /*a89a0*/  STL.64 [R1+0x6058], R8 ;  /* 0x0060580801007387 */ /* 0x0041e80000100a00 */
[----:B0-----:R-:W3:Y:S01]  /*a89b0*/  LDL.64 R8, [R1+0x80] ;  /* 0x0000800001087983 */ /* 0x001ee20000100a00 */
[----:B------:R-:W-:Y:S02]  /*a89c0*/  STL [R1+0x4d2c], R28 ;  /* 0x004d2c1c01007387 */ /* 0x000fe40000100800 */
[----:B------:R-:W-:Y:S01]  /*a89d0*/  STL [R1+0x4d28], R29 ;  /* 0x004d281d01007387 */ /* 0x000fe20000100800 */
[C---:B---3--:R-:W-:Y:S11]  /*a89e0*/  HMMA.16816.F32.BF16 R16, R24.reuse, R8, R16 ;  /* 0x000000081810723c */ /* 0x048ff60000041810 */
[----:B------:R-:W-:Y:S11]  /*a89f0*/  @!UPT UIADD3 URZ, URZ, URZ, URZ ;  /* 0x0000003f3f3ff290 */ /* 0x000ff6000fffe03f */
[----:B------:R-:W-:Y:S01]  /*a8a00*/  @!UPT UIADD3 URZ, URZ, URZ, URZ ;  /* 0x0000003f3f3ff290 */ /* 0x000fe2000fffe03f */
[----:B------:R0:W-:Y:S02]  /*a8a10*/  STL.64 [R1+0x1600], R16 ;  /* 0x0016001001007387 */ /* 0x0001e40000100a00 */
[----:B0-----:R-:W-:Y:S02]  /*a8a20*/  IMAD.MOV.U32 R17, RZ, RZ, R8 ;  /* 0x000000ffff117224 */ /* 0x001fe400078e0008 */
[----:B------:R-:W-:Y:S02]  /*a8a30*/  IMAD.MOV.U32 R16, RZ, RZ, R9 ;  /* 0x000000ffff107224 */ /* 0x000fe400078e0009 */
[----:B------:R-:W-:Y:S01]  /*a8a40*/  HMMA.16816.F32.BF16 R8, R24, R4, R12 ;  /* 0x000000041808723c */ /* 0x000fe2000004180c */
[----:B------:R0:W-:Y:S02]  /*a8a50*/  STL.64 [R1+0x1608], R18 ;  /* 0x0016081201007387 */ /* 0x0001e40000100a00 */
[----:B------:R-:W-:Y:S02]  /*a8a60*/  STL [R1+0x5fa4], R16 ;  /* 0x005fa41001007387 */ /* 0x000fe40000100800 */
[----:B------:R-:W-:Y:S02]  /*a8a70*/  STL [R1+0x5fa0], R17 ;  /* 0x005fa01101007387 */ /* 0x000fe40000100800 */
[----:B0-----:R-:W-:-:S02]  /*a8a80*/  IMAD.MOV.U32 R19, RZ, RZ, R4 ;  /* 0x000000ffff137224 */ /* 0x001fc400078e0004 */
[----:B------:R-:W-:Y:S02]  /*a8a90*/  IMAD.MOV.U32 R4, RZ, RZ, R21 ;  /* 0x000000ffff047224 */ /* 0x000fe400078e0015 */
[----:B------:R-:W-:Y:S11]  /*a8aa0*/  IMAD.MOV.U32 R18, RZ, RZ, R5 ;  /* 0x000000ffff127224 */ /* 0x000ff600078e0005 */
[----:B------:R-:W-:Y:S01]  /*a8ab0*/  @!UPT UIADD3 URZ, URZ, URZ, URZ ;  /* 0x0000003f3f3ff290 */ /* 0x000fe2000fffe03f */
[----:B------:R0:W-:Y:S01]  /*a8ac0*/  STL.64 [R1+0x15e0], R8 ;  /* 0x0015e00801007387 */ /* 0x0001e20000100a00 */
[----:B------:R-:W-:Y:S02]  /*a8ad0*/  STL.64 [R1+0x15e8], R10 ;  /* 0x0015e80a01007387 */ /* 0x000fe40000100a00 */
[----:B------:R-:W2:Y:S02]  /*a8ae0*/  LDL.LU R21, [R1+0x6064] ;  /* 0x0060640001157983 */ /* 0x000ea40000300800 */
[----:B------:R-:W3:Y:S01]  /*a8af0*/  LDL.LU R5, [R1+0x10c4] ;  /* 0x0010c40001057983 */ /* 0x000ee20000300800 */
[----:B------:R-:W2:Y:S01]  /*a8b00*/  LDL.LU R6, [R1+0x10c8] ;  /* 0x0010c80001067983 */ /* 0x000ea20000300800 */
[----:B------:R-:W2:Y:S02]  /*a8b10*/  LDL.LU R7, [R1+0x10cc] ;  /* 0x0010cc0001077983 */ /* 0x000ea40000300800 */
[----:B------:R-:W3:Y:S02]  /*a8b20*/  LDL.LU R12, [R1+0x1230] ;  /* 0x00123000010c7983 */ /* 0x000ee40000300800 */
[----:B------:R-:W4:Y:S01]  /*a8b30*/  LDL.LU R13, [R1+0x1234] ;  /* 0x00123400010d7983 */ /* 0x000f220000300800 */
[----:B0-----:R-:W4:Y:S04]  /*a8b40*/  LDL.64 R8, [R1+0x60] ;  /* 0x0000600001087983 */ /* 0x001f280000100a00 */
[----:B--2---:R-:W-:Y:S01]  /*a8b50*/  STL.64 [R1+0x5ff0], R6 ;  /* 0x005ff00601007387 */ /* 0x004fe20000100a00 */
[----:B---3--:R0:W-:Y:S03]  /*a8b60*/  STL.64 [R1+0x5fe8], R4 ;  /* 0x005fe80401007387 */ /* 0x0081e60000100a00 */
[----:B0-----:R-:W2:Y:S04]  /*a8b70*/  LDL.64 R4, [R1+0x10] ;  /* 0x0000100001047983 */ /* 0x001ea80000100a00 */
[----:B--2---:R0:W-:Y:S04]  /*a8b80*/  STL.64 [R1+0x6000], R4 ;  /* 0x0060000401007387 */ /* 0x0041e80000100a00 */
[----:B0-----:R-:W2:Y:S04]  /*a8b90*/  LDL.64 R4, [R1+0x20] ;  /* 0x0000200001047983 */ /* 0x001ea80000100a00 */
[----:B--2---:R0:W-:Y:S04]  /*a8ba0*/  STL.64 [R1+0x6008], R4 ;  /* 0x0060080401007387 */ /* 0x0041e80000100a00 */
[----:B0-----:R-:W2:Y:S04]  /*a8bb0*/  LDL.64 R4, [R1+0x30] ;  /* 0x0000300001047983 */ /* 0x001ea80000100a00 */
[----:B--2---:R0:W-:Y:S04]  /*a8bc0*/  STL.64 [R1+0x6020], R4 ;  /* 0x0060200401007387 */ /* 0x0041e80000100a00 */
[----:B0-----:R-:W2:Y:S01]  /*a8bd0*/  LDL.64 R4, [R1+0x40] ;  /* 0x0000400001047983 */ /* 0x001ea20000100a00 */
[----:B------:R-:W-:-:S02]  /*a8be0*/  IMAD.MOV.U32 R14, RZ, RZ, R21 ;  /* 0x000000ffff0e7224 */ /* 0x000fc400078e0015 */
[----:B------:R-:W-:Y:S01]  /*a8bf0*/  IMAD.MOV.U32 R15, RZ, RZ, R20 ;  /* 0x000000ffff0f7224 */ /* 0x000fe200078e0014 */
[----:B--2---:R-:W-:Y:S01]  /*a8c00*/  STL.64 [R1+0x6038], R4 ;  /* 0x0060380401007387 */ /* 0x004fe20000100a00 */
[----:B------:R-:W2:Y:S03]  /*a8c10*/  LDL.64 R20, [R1] ;  /* 0x0000000001147983 */ /* 0x000ea60000100a00 */
[----:B--2---:R0:W-:Y:S04]  /*a8c20*/  STL.64 [R1+0x5ff8], R20 ;  /* 0x005ff81401007387 */ /* 0x0041e80000100a00 */
[----:B0-----:R-:W2:Y:S01]  /*a8c30*/  LDL.LU R20, [R1+0x10f0] ;  /* 0x0010f00001147983 */ /* 0x001ea20000300800 */
[----:B------:R-:W2:Y:S02]  /*a8c40*/  LDL.LU R21, [R1+0x10f4] ;  /* 0x0010f40001157983 */ /* 0x000ea40000300800 */
[----:B------:R-:W3:Y:S02]  /*a8c50*/  LDL.64 R4, [R1+0x50] ;  /* 0x0000500001047983 */ /* 0x000ee40000100a00 */
[----:B---3--:R-:W-:Y:S01]  /*a8c60*/  STL.64 [R1+0x6050], R4 ;  /* 0x0060500401007387 */ /* 0x008fe20000100a00 */
[----:B----4-:R-:W-:Y:S02]  /*a8c70*/  STL.64 [R1+0x6018], R22 ;  /* 0x0060181601007387 */ /* 0x010fe40000100a00 */
[----:B--2---:R0:W-:Y:S02]  /*a8c80*/  STL.64 [R1+0x6010], R20 ;  /* 0x0060101401007387 */ /* 0x0041e40000100a00 */
        /* <DEDUP_REMOVED lines=12> */
[----:B------:R-:W-:-:S10]  /*a8d50*/  IMAD.MOV.U32 R13, RZ, RZ, R9 ;  /* 0x000000ffff0d7224 */ /* 0x000fd400078e0009 */
        /* <DEDUP_REMOVED lines=8> */
[----:B------:R1:W-:Y:S02]  /*a8de0*/  STL [R1+0x5fa8], R19 ;  /* 0x005fa81301007387 */ /* 0x0003e40000100800 */
[----:B------:R-:W3:Y:S02]  /*a8df0*/  LDL.LU R16, [R1+0x1120] ;  /* 0x0011200001107983 */ /* 0x000ee40000300800 */
[----:B------:R-:W3:Y:S01]  /*a8e00*/  LDL.LU R17, [R1+0x1124] ;  /* 0x0011240001117983 */ /* 0x000ee20000300800 */
[----:B0-----:R-:W3:Y:S01]  /*a8e10*/  LDL.LU R18, [R1+0x1128] ;  /* 0x0011280001127983 */ /* 0x001ee20000300800 */
[----:B-1----:R-:W3:Y:S02]  /*a8e20*/  LDL.LU R19, [R1+0x112c] ;  /* 0x00112c0001137983 */ /* 0x002ee40000300800 */
[----:B------:R-:W4:Y:S02]  /*a8e30*/  LDL.LU R10, [R1+0x6060] ;  /* 0x00606000010a7983 */ /* 0x000f240000300800 */
[----:B------:R-:W2:Y:S01]  /*a8e40*/  LDL.LU.64 R8, [R1+0x6058] ;  /* 0x0060580001087983 */ /* 0x000ea20000300a00 */
[----:B------:R0:W-:Y:S04]  /*a8e50*/  STL [R1+0x15d0], R4 ;  /* 0x0015d00401007387 */ /* 0x0001e80000100800 */
[----:B0-----:R-:W2:Y:S01]  /*a8e60*/  LDL.LU.64 R4, [R1+0x6050] ;  /* 0x0060500001047983 */ /* 0x001ea20000300a00 */
[----:B------:R-:W-:-:S02]  /*a8e70*/  IMAD.MOV.U32 R29, RZ, RZ, R7 ;  /* 0x000000ffff1d7224 */ /* 0x000fc400078e0007 */
[----:B------:R-:W-:Y:S01]  /*a8e80*/  IMAD.MOV.U32 R28, RZ, RZ, R6 ;  /* 0x000000ffff1c7224 */ /* 0x000fe200078e0006 */
[----:B--2---:R-:W-:Y:S01]  /*a8e90*/  HMMA.16816.F32.BF16 R20, R24, R4, R20 ;  /* 0x000000041814723c */ /* 0x004fe20000041814 */
[----:B----4-:R-:W-:Y:S01]  /*a8ea0*/  STL.64 [R1+0x5fc0], R10 ;  /* 0x005fc00a01007387 */ /* 0x010fe20000100a00 */
[----:B------:R0:W-:Y:S03]  /*a8eb0*/  STL.64 [R1+0x5fb8], R8 ;  /* 0x005fb80801007387 */ /* 0x0001e60000100a00 */
[----:B0-----:R-:W2:Y:S01]  /*a8ec0*/  LDL.LU R8, [R1+0x1080] ;  /* 0x0010800001087983 */ /* 0x001ea20000300800 */
[----:B------:R-:W2:Y:S02]  /*a8ed0*/  LDL.LU R9, [R1+0x1084] ;  /* 0x0010840001097983 */ /* 0x000ea40000300800 */
[----:B------:R-:W2:Y:S02]  /*a8ee0*/  LDL.LU R10, [R1+0x1088] ;  /* 0x00108800010a7983 */ /* 0x000ea40000300800 */
[----:B------:R-:W2:Y:S01]  /*a8ef0*/  LDL.LU R11, [R1+0x108c] ;  /* 0x00108c00010b7983 */ /* 0x000ea20000300800 */
[----:B------:R0:W-:Y:S01]  /*a8f00*/  STL [R1+0x4e98], R29 ;  /* 0x004e981d01007387 */ /* 0x0001e20000100800 */
[----:B------:R1:W-:Y:S11]  /*a8f10*/  STL [R1+0x4e94], R28 ;  /* 0x004e941c01007387 */ /* 0x0003f60000100800 */
[----:B------:R-:W-:Y:S01]  /*a8f20*/  STL.64 [R1+0x15b0], R20 ;  /* 0x0015b01401007387 */ /* 0x000fe20000100a00 */
[----:B------:R4:W-:Y:S02]  /*a8f30*/  STL.64 [R1+0x15b8], R22 ;  /* 0x0015b81601007387 */ /* 0x0009e40000100a00 */
[----:B0-----:R-:W-:-:S02]  /*a8f40*/  IMAD.MOV.U32 R29, RZ, RZ, R4 ;  /* 0x000000ffff1d7224 */ /* 0x001fc400078e0004 */
[----:B-1----:R-:W-:Y:S01]  /*a8f50*/  IMAD.MOV.U32 R28, RZ, RZ, R5 ;  /* 0x000000ffff1c7224 */ /* 0x002fe200078e0005 */
[----:B----4-:R-:W4:Y:S01]  /*a8f60*/  LDL.LU.64 R22, [R1+0x6048] ;  /* 0x0060480001167983 */ /* 0x010f220000300a00 */
[----:B------:R-:W4:Y:S02]  /*a8f70*/  LDL.LU.64 R20, [R1+0x6040] ;  /* 0x0060400001147983 */ /* 0x000f240000300a00 */
[----:B------:R-:W4:Y:S02]  /*a8f80*/  LDL.LU.64 R4, [R1+0x6038] ;  /* 0x0060380001047983 */ /* 0x000f240000300a00 */
[----:B----4-:R-:W-:Y:S01]  /*a8f90*/  HMMA.16816.F32.BF16 R24, R24, R4, R20 ;  /* 0x000000041818723c */ /* 0x010fe20000041814 */
[----:B------:R-:W4:Y:S01]  /*a8fa0*/  LDL.LU.64 R22, [R1+0x6030] ;  /* 0x0060300001167983 */ /* 0x000f220000300a00 */
[----:B------:R-:W4:Y:S11]  /*a8fb0*/  LDL.LU.64 R20, [R1+0x6028] ;  /* 0x0060280001147983 */ /* 0x000f360000300a00 */
[----:B------:R-:W-:Y:S10]  /*a8fc0*/  @!UPT UIADD3 URZ, URZ, URZ, URZ ;  /* 0x0000003f3f3ff290 */ /* 0x000ff4000fffe03f */
[----:B------:R0:W-:Y:S01]  /*a8fd0*/  STL.64 [R1+0x15a0], R24 ;  /* 0x0015a01801007387 */ /* 0x0001e20000100a00 */
[----:B------:R-:W-:Y:S02]  /*a8fe0*/  STL.64 [R1+0x15a8], R26 ;  /* 0x0015a81a01007387 */ /* 0x000fe40000100a00 */
[----:B0-----:R-:W-:Y:S02]  /*a8ff0*/  IMAD.MOV.U32 R25, RZ, RZ, R4 ;  /* 0x000000ffff197224 */ /* 0x001fe400078e0004 */
[----:B------:R-:W-:Y:S02]  /*a9000*/  IMAD.MOV.U32 R24, RZ, RZ, R5 ;  /* 0x000000ffff187224 */ /* 0x000fe400078e0005 */
[----:B------:R-:W4:Y:S03]  /*a9010*/  LDL.LU.64 R4, [R1+0x6020] ;  /* 0x0060200001047983 */ /* 0x000f260000300a00 */
[----:B------:R0:W-:Y:S02]  /*a9020*/  STL.64 [R1+0x5fb0], R24 ;  /* 0x005fb01801007387 */ /* 0x0001e40000100a00 */
[----:B0-----:R-:W4:Y:S01]  /*a9030*/  LDL.LU.64 R24, [R1+0x6b0] ;  /* 0x0006b00001187983 */ /* 0x001f220000300a00 */
        /* <DEDUP_REMOVED lines=10> */
[C---:B---3--:R-:W-:Y:S11]  /*a90e0*/  HMMA.16816.F32.BF16 R16, R24.reuse, R4, R16 ;  /* 0x000000041810723c */ /* 0x048ff60000041810 */
        /* <DEDUP_REMOVED lines=11> */
[----:B------:R0:W-:Y:S01]  /*a91a0*/  STL.64 [R1+0x1550], R20 ;  /* 0x0015501401007387 */ /* 0x0001e20000100a00 */
[----:B------:R1:W-:Y:S03]  /*a91b0*/  STL.64 [R1+0x1558], R22 ;  /* 0x0015581601007387 */ /* 0x0003e60000100a00 */
[----:B0-----:R-:W3:Y:S01]  /*a91c0*/  LDL.LU.64 R20, [R1+0x5ff8] ;  /* 0x005ff80001147983 */ /* 0x001ee20000300a00 */
[----:B------:R-:W3:Y:S02]  /*a91d0*/  LDL.LU.64 R6, [R1+0x5ff0] ;  /* 0x005ff00001067983 */ /* 0x000ee40000300a00 */
[----:B------:R-:W3:Y:S02]  /*a91e0*/  LDL.LU.64 R4, [R1+0x5fe8] ;  /* 0x005fe80001047983 */ /* 0x000ee40000300a00 */
[----:B---3--:R-:W-:Y:S01]  /*a91f0*/  HMMA.16816.F32.BF16 R4, R24, R20, R4 ;  /* 0x000000141804723c */ /* 0x008fe20000041804 */
[----:B------:R-:W-:-:S02]  /*a9200*/  IMAD.MOV.U32 R2, RZ, RZ, R20 ;  /* 0x000000ffff027224 */ /* 0x000fc400078e0014 */
[----:B------:R-:W-:Y:S02]  /*a9210*/  IMAD.MOV.U32 R0, RZ, RZ, R21 ;  /* 0x000000ffff007224 */ /* 0x000fe400078e0015 */
[----:B------:R-:W3:Y:S11]  /*a9220*/  LDL.LU.64 R20, [R1+0x5fe0] ;  /* 0x005fe00001147983 */ /* 0x000ef60000300a00 */
[----:B------:R-:W-:Y:S07]  /*a9230*/  @!UPT UIADD3 URZ, URZ, URZ, URZ ;  /* 0x0000003f3f3ff290 */ /* 0x000fee000fffe03f */
[----:B------:R0:W-:Y:S01]  /*a9240*/  STL.64 [R1+0x1540], R4 ;  /* 0x0015400401007387 */ /* 0x0001e20000100a00 */
[----:B-1----:R-:W-:Y:S02]  /*a9250*/  IMAD.MOV.U32 R22, RZ, RZ, R6 ;  /* 0x000000ffff167224 */ /* 0x002fe400078e0006 */
[----:B------:R-:W-:Y:S02]  /*a9260*/  IMAD.MOV.U32 R23, RZ, RZ, R7 ;  /* 0x000000ffff177224 */ /* 0x000fe400078e0007 */
[----:B------:R-:W4:Y:S04]  /*a9270*/  LDL.LU.64 R6, [R1+0x5fd8] ;  /* 0x005fd80001067983 */ /* 0x000f280000300a00 */
[----:B0-----:R-:W2:Y:S01]  /*a9280*/  LDL.LU.64 R4, [R1+0x5fd0] ;  /* 0x005fd00001047983 */ /* 0x001ea20000300a00 */
[----:B------:R-:W-:Y:S02]  /*a9290*/  STL [R1+0x5374], R23 ;  /* 0x0053741701007387 */ /* 0x000fe40000100800 */
[----:B------:R-:W-:Y:S01]  /*a92a0*/  STL [R1+0x5370], R22 ;  /* 0x0053701601007387 */ /* 0x000fe20000100800 */
[----:B---3--:R4:W-:Y:S01]  /*a92b0*/  STL.64 [R1+0x5f28], R20 ;  /* 0x005f281401007387 */ /* 0x0089e20000100a00 */
[----:B--2---:R-:W-:Y:S01]  /*a92c0*/  HMMA.16816.F32.BF16 R8, R24, R4, R8 ;  /* 0x000000041808723c */ /* 0x004fe20000041808 */
[----:B----4-:R-:W-:-:S02]  /*a92d0*/  IMAD.MOV.U32 R20, RZ, RZ, R7 ;  /* 0x000000ffff147224 */ /* 0x010fc400078e0007 */
[----:B------:R-:W2:Y:S01]  /*a92e0*/  LDL.LU R7, [R1+0x5fc8] ;  /* 0x005fc80001077983 */ /* 0x000ea20000300800 */
[----:B------:R-:W3:Y:S02]  /*a92f0*/  LDL.LU R21, [R1+0x1054] ;  /* 0x0010540001157983 */ /* 0x000ee40000300800 */
[----:B------:R-:W3:Y:S02]  /*a9300*/  LDL.LU R22, [R1+0x1058] ;  /* 0x0010580001167983 */ /* 0x000ee40000300800 */
[----:B------:R-:W3:Y:S11]  /*a9310*/  LDL.LU R23, [R1+0x105c] ;  /* 0x00105c0001177983 */ /* 0x000ef60000300800 */
[----:B------:R-:W-:Y:S04]  /*a9320*/  @!UPT UIADD3 URZ, URZ, URZ, URZ ;  /* 0x0000003f3f3ff290 */ /* 0x000fe8000fffe03f */
[----:B------:R-:W-:Y:S01]  /*a9330*/  STL.64 [R1+0x1520], R8 ;  /* 0x0015200801007387 */ /* 0x000fe20000100a00 */
[----:B------:R0:W-:Y:S03]  /*a9340*/  STL.64 [R1+0x1528], R10 ;  /* 0x0015280a01007387 */ /* 0x0001e60000100a00 */
[----:B0-----:R-:W4:Y:S01]  /*a9350*/  LDL.LU.64 R10, [R1+0x5fc0] ;  /* 0x005fc000010a7983 */ /* 0x001f220000300a00 */
[----:B------:R-:W3:Y:S02]  /*a9360*/  LDL.LU.64 R8, [R1+0x5fb8] ;  /* 0x005fb80001087983 */ /* 0x000ee40000300a00 */
[----:B------:R-:W-:Y:S01]  /*a9370*/  IMAD.MOV.U32 R3, RZ, RZ, R25 ;  /* 0x000000ffff037224 */ /* 0x000fe200078e0019 */
[----:B--2---:R-:W-:Y:S01]  /*a9380*/  STL.64 [R1+0x5e10], R6 ;  /* 0x005e100601007387 */ /* 0x004fe20000100a00 */
[----:B------:R0:W-:Y:S02]  /*a9390*/  STL.64 [R1+0x5e08], R4 ;  /* 0x005e080401007387 */ /* 0x0001e40000100a00 */
[----:B0-----:R-:W-:-:S02]  /*a93a0*/  IMAD.MOV.U32 R4, RZ, RZ, R2 ;  /* 0x000000ffff047224 */ /* 0x001fc400078e0002 */
[----:B------:R-:W-:Y:S01]  /*a93b0*/  IMAD.MOV.U32 R5, RZ, RZ, R0 ;  /* 0x000000ffff057224 */ /* 0x000fe200078e0000 */
[----:B---3--:R-:W-:Y:S04]  /*a93c0*/  HMMA.16816.F32.BF16 R20, R24, R8, R20 ;  /* 0x000000081814723c */ /* 0x008fe80000041814 */
[----:B------:R0:W-:Y:S01]  /*a93d0*/  STL.64 [R1+0x5e28], R4 ;  /* 0x005e280401007387 */ /* 0x0001e20000100a00 */
[----:B------:R-:W-:Y:S02]  /*a93e0*/  IMAD.MOV.U32 R6, RZ, RZ, R24 ;  /* 0x000000ffff067224 */ /* 0x000fe400078e0018 */
[----:B------:R-:W2:Y:S02]  /*a93f0*/  LDL.LU.64 R24, [R1+0x5fb0] ;  /* 0x005fb00001187983 */ /* 0x000ea40000300a00 */
[----:B0-----:R-:W-:-:S02]  /*a9400*/  IMAD.MOV.U32 R4, RZ, RZ, R18 ;  /* 0x000000ffff047224 */ /* 0x001fc400078e0012 */
[----:B------:R-:W-:Y:S11]  /*a9410*/  IMAD.MOV.U32 R5, RZ, RZ, R19 ;  /* 0x000000ffff057224 */ /* 0x000ff600078e0013 */
[----:B------:R-:W-:Y:S01]  /*a9420*/  @!UPT UIADD3 URZ, URZ, URZ, URZ ;  /* 0x0000003f3f3ff290 */ /* 0x000fe2000fffe03f */
[----:B------:R-:W-:Y:S01]  /*a9430*/  STL [R1+0x1510], R20 ;  /* 0x0015101401007387 */ /* 0x000fe20000100800 */
[----:B------:R-:W-:Y:S02]  /*a9440*/  STL [R1+0x151c], R23 ;  /* 0x00151c1701007387 */ /* 0x000fe40000100800 */
[----:B------:R-:W3:Y:S02]  /*a9450*/  LDL.LU R18, [R1+0x5fac] ;  /* 0x005fac0001127983 */ /* 0x000ee40000300800 */
[----:B------:R-:W2:Y:S01]  /*a9460*/  LDL.LU R19, [R1+0x5fa8] ;  /* 0x005fa80001137983 */ /* 0x000ea20000300800 */
[----:B------:R-:W-:Y:S01]  /*a9470*/  STL.64 [R1+0x5e40], R4 ;  /* 0x005e400401007387 */ /* 0x000fe20000100a00 */
[----:B----4-:R-:W-:Y:S02]  /*a9480*/  STL.64 [R1+0x5e00], R10 ;  /* 0x005e000a01007387 */ /* 0x010fe40000100a00 */
[----:B------:R0:W-:Y:S02]  /*a9490*/  STL.64 [R1+0x5df8], R8 ;  /* 0x005df80801007387 */ /* 0x0001e40000100a00 */
[----:B0-----:R-:W4:Y:S01]  /*a94a0*/  LDL.LU R8, [R1+0xd60] ;  /* 0x000d600001087983 */ /* 0x001f220000300800 */
[----:B------:R-:W4:Y:S02]  /*a94b0*/  LDL.LU R9, [R1+0xd64] ;  /* 0x000d640001097983 */ /* 0x000f240000300800 */
        /* <DEDUP_REMOVED lines=8> */
[----:B----4-:R0:W-:Y:S03]  /*a9540*/  STL.64 [R1+0x5e18], R8 ;  /* 0x005e180801007387 */ /* 0x0101e60000100a00 */
[----:B0-----:R-:W2:Y:S01]  /*a9550*/  LDL.LU R8, [R1+0xd70] ;  /* 0x000d700001087983 */ /* 0x001ea20000300800 */
[----:B------:R-:W2:Y:S02]  /*a9560*/  LDL.LU R9, [R1+0xd74] ;  /* 0x000d740001097983 */ /* 0x000ea40000300800 */
[----:B------:R-:W4:Y:S02]  /*a9570*/  LDL.LU R10, [R1+0xd78] ;  /* 0x000d7800010a7983 */ /* 0x000f240000300800 */
[----:B------:R-:W4:Y:S02]  /*a9580*/  LDL.LU R11, [R1+0xd7c] ;  /* 0x000d7c00010b7983 */ /* 0x000f240000300800 */
[----:B------:R-:W-:-:S02]  /*a9590*/  IMAD.MOV.U32 R4, RZ, RZ, R14 ;  /* 0x000000ffff047224 */ /* 0x000fc400078e000e */
[----:B------:R-:W-:Y:S01]  /*a95a0*/  IMAD.MOV.U32 R5, RZ, RZ, R15 ;  /* 0x000000ffff057224 */ /* 0x000fe200078e000f */
[----:B------:R-:W3:Y:S01]  /*a95b0*/  LDL.LU R14, [R1+0x5f9c] ;  /* 0x005f9c00010e7983 */ /* 0x000ee20000300800 */
[----:B------:R-:W3:Y:S03]  /*a95c0*/  LDL.LU R15, [R1+0x5f98] ;  /* 0x005f9800010f7983 */ /* 0x000ee60000300800 */
        /* <DEDUP_REMOVED lines=20> */
[----:B------:R0:W-:Y:S02]  /*a9710*/  STL.64 [R1+0x5ea0], R4 ;  /* 0x005ea00401007387 */ /* 0x0001e40000100a00 */
[----:B0-----:R-:W-:Y:S02]  /*a9720*/  IMAD.MOV.U32 R4, RZ, RZ, R12 ;  /* 0x000000ffff047224 */ /* 0x001fe400078e000c */
        /* <DEDUP_REMOVED lines=8> */
[----:B------:R-:W-:-:S02]  /*a97b0*/  IMAD.MOV.U32 R4, RZ, RZ, R19 ;  /* 0x000000ffff047224 */ /* 0x000fc400078e0013 */
[----:B---3--:R-:W-:Y:S02]  /*a97c0*/  IMAD.MOV.U32 R5, RZ, RZ, R18 ;  /* 0x000000ffff057224 */ /* 0x008fe400078e0012 */
[----:B------:R-:W-:Y:S02]  /*a97d0*/  IMAD.MOV.U32 R10, RZ, RZ, R24 ;  /* 0x000000ffff0a7224 */ /* 0x000fe400078e0018 */
[----:B------:R-:W-:Y:S01]  /*a97e0*/  IMAD.MOV.U32 R11, RZ, RZ, R25 ;  /* 0x000000ffff0b7224 */ /* 0x000fe200078e0019 */
[----:B------:R-:W3:Y:S01]  /*a97f0*/  LDL.LU R24, [R1+0x5f84] ;  /* 0x005f840001187983 */ /* 0x000ee20000300800 */
[----:B------:R-:W4:Y:S02]  /*a9800*/  LDL.LU R25, [R1+0x5f80] ;  /* 0x005f800001197983 */ /* 0x000f240000300800 */
[----:B------:R-:W-:Y:S01]  /*a9810*/  STL.64 [R1+0x5ed0], R4 ;  /* 0x005ed00401007387 */ /* 0x000fe20000100a00 */
[----:B------:R-:W-:Y:S04]  /*a9820*/  STL.64 [R1+0x5e80], R10 ;  /* 0x005e800a01007387 */ /* 0x000fe80000100a00 */
[----:B--2---:R0:W-:Y:S04]  /*a9830*/  STL.64 [R1+0x5e78], R8 ;  /* 0x005e780801007387 */ /* 0x0041e80000100a00 */
[----:B0-----:R-:W2:Y:S01]  /*a9840*/  LDL.LU R8, [R1+0xdb0] ;  /* 0x000db00001087983 */ /* 0x001ea20000300800 */
[----:B------:R-:W2:Y:S02]  /*a9850*/  LDL.LU R9, [R1+0xdb4] ;  /* 0x000db40001097983 */ /* 0x000ea40000300800 */
[----:B------:R-:W-:-:S02]  /*a9860*/  IMAD.MOV.U32 R4, RZ, RZ, R17 ;  /* 0x000000ffff047224 */ /* 0x000fc400078e0011 */
[----:B------:R-:W-:Y:S02]  /*a9870*/  IMAD.MOV.U32 R5, RZ, RZ, R16 ;  /* 0x000000ffff057224 */ /* 0x000fe400078e0010 */
[----:B------:R-:W-:Y:S02]  /*a9880*/  IMAD.MOV.U32 R10, RZ, RZ, R13 ;  /* 0x000000ffff0a7224 */ /* 0x000fe400078e000d */
[----:B------:R-:W-:Y:S01]  /*a9890*/  IMAD.MOV.U32 R11, RZ, RZ, R12 ;  /* 0x000000ffff0b7224 */ /* 0x000fe200078e000c */
[----:B------:R-:W3:Y:S01]  /*a98a0*/  LDL.LU R13, [R1+0x5f7c] ;  /* 0x005f7c00010d7983 */ /* 0x000ee20000300800 */
[----:B------:R-:W3:Y:S02]  /*a98b0*/  LDL.LU R12, [R1+0x5f78] ;  /* 0x005f7800010c7983 */ /* 0x000ee40000300800 */
[----:B------:R-:W-:Y:S01]  /*a98c0*/  STL.64 [R1+0x5ee8], R4 ;  /* 0x005ee80401007387 */ /* 0x000fe20000100a00 */
[----:B------:R-:W-:Y:S04]  /*a98d0*/  STL.64 [R1+0x5e98], R10 ;  /* 0x005e980a01007387 */ /* 0x000fe80000100a00 */
[----:B--2---:R0:W-:Y:S04]  /*a98e0*/  STL.64 [R1+0x5e90], R8 ;  /* 0x005e900801007387 */ /* 0x0041e80000100a00 */
[----:B0-----:R-:W2:Y:S01]  /*a98f0*/  LDL.LU R8, [R1+0xde0] ;  /* 0x000de00001087983 */ /* 0x001ea20000300800 */
[----:B------:R-:W2:Y:S02]  /*a9900*/  LDL.LU R9, [R1+0xde4] ;  /* 0x000de40001097983 */ /* 0x000ea40000300800 */
[----:B------:R-:W-:-:S02]  /*a9910*/  IMAD.MOV.U32 R4, RZ, RZ, R15 ;  /* 0x000000ffff047224 */ /* 0x000fc400078e000f */
[----:B------:R-:W-:Y:S02]  /*a9920*/  IMAD.MOV.U32 R5, RZ, RZ, R14 ;  /* 0x000000ffff057224 */ /* 0x000fe400078e000e */
[----:B----4-:R-:W-:Y:S02]  /*a9930*/  IMAD.MOV.U32 R10, RZ, RZ, R25 ;  /* 0x000000ffff0a7224 */ /* 0x010fe400078e0019 */
[----:B---3--:R-:W-:Y:S01]  /*a9940*/  IMAD.MOV.U32 R11, RZ, RZ, R24 ;  /* 0x000000ffff0b7224 */ /* 0x008fe200078e0018 */
        /* <DEDUP_REMOVED lines=8> */
[----:B------:R-:W-:Y:S01]  /*a99d0*/  IMAD.MOV.U32 R11, RZ, RZ, R13 ;  /* 0x000000ffff0b7224 */ /* 0x000fe200078e000d */
[----:B------:R-:W3:Y:S01]  /*a99e0*/  LDL.LU R12, [R1+0x5f6c] ;  /* 0x005f6c00010c7983 */ /* 0x000ee20000300800 */
[----:B------:R-:W-:Y:S02]  /*a99f0*/  IMAD.MOV.U32 R2, RZ, RZ, R26 ;  /* 0x000000ffff027224 */ /* 0x000fe400078e001a */
[----:B------:R-:W3:Y:S02]  /*a9a00*/  LDL.LU R13, [R1+0x5f68] ;  /* 0x005f6800010d7983 */ /* 0x000ee40000300800 */
[----:B------:R-:W-:Y:S02]  /*a9a10*/  IMAD.MOV.U32 R0, RZ, RZ, R27 ;  /* 0x000000ffff007224 */ /* 0x000fe400078e001b */
[----:B------:R-:W-:Y:S01]  /*a9a20*/  IMAD.MOV.U32 R26, RZ, RZ, R21 ;  /* 0x000000ffff1a7224 */ /* 0x000fe200078e0015 */
[----:B------:R-:W3:Y:S01]  /*a9a30*/  LDL.LU R20, [R1+0xfe0] ;  /* 0x000fe00001147983 */ /* 0x000ee20000300800 */
[----:B------:R-:W-:-:S02]  /*a9a40*/  IMAD.MOV.U32 R27, RZ, RZ, R22 ;  /* 0x000000ffff1b7224 */ /* 0x000fc400078e0016 */
[----:B------:R-:W3:Y:S02]  /*a9a50*/  LDL.LU R21, [R1+0xfe4] ;  /* 0x000fe40001157983 */ /* 0x000ee40000300800 */
[----:B------:R-:W3:Y:S01]  /*a9a60*/  LDL.LU R22, [R1+0xfe8] ;  /* 0x000fe80001167983 */ /* 0x000ee20000300800 */
[----:B------:R-:W3:Y:S01]  /*a9a70*/  LDL.LU R23, [R1+0xfec] ;  /* 0x000fec0001177983 */ /* 0x000ee20000300800 */
[----:B------:R-:W3:Y:S02]  /*a9a80*/  LDL.LU R16, [R1+0x1020] ;  /* 0x0010200001107983 */ /* 0x000ee40000300800 */
[----:B------:R-:W3:Y:S02]  /*a9a90*/  LDL.LU R17, [R1+0x1024] ;  /* 0x0010240001117983 */ /* 0x000ee40000300800 */
[----:B------:R-:W3:Y:S01]  /*a9aa0*/  LDL.LU R18, [R1+0x1028] ;  /* 0x0010280001127983 */ /* 0x000ee20000300800 */
[----:B------:R-:W3:Y:S01]  /*a9ab0*/  LDL.LU R19, [R1+0x102c] ;  /* 0x00102c0001137983 */ /* 0x000ee20000300800 */
[----:B------:R-:W-:Y:S03]  /*a9ac0*/  STL.64 [R1+0x5ec8], R10 ;  /* 0x005ec80a01007387 */ /* 0x000fe60000100a00 */
[----:B--2---:R0:W-:Y:S04]  /*a9ad0*/  STL.64 [R1+0x5ec0], R8 ;  /* 0x005ec00801007387 */ /* 0x0041e80000100a00 */
        /* <DEDUP_REMOVED lines=10> */
[----:B------:R-:W-:-:S02]  /*a9b80*/  IMAD.MOV.U32 R10, RZ, RZ, R13 ;  /* 0x000000ffff0a7224 */ /* 0x000fc400078e000d */
[----:B------:R-:W-:Y:S01]  /*a9b90*/  IMAD.MOV.U32 R11, RZ, RZ, R12 ;  /* 0x000000ffff0b7224 */ /* 0x000fe200078e000c */
[----:B------:R-:W3:Y:S01]  /*a9ba0*/  LDL.LU R13, [R1+0x5f5c] ;  /* 0x005f5c00010d7983 */ /* 0x000ee20000300800 */
[----:B------:R-:W3:Y:S03]  /*a9bb0*/  LDL.LU R12, [R1+0x5f58] ;  /* 0x005f5800010c7983 */ /* 0x000ee60000300800 */
[----:B------:R-:W-:Y:S04]  /*a9bc0*/  STL.64 [R1+0x5ef8], R10 ;  /* 0x005ef80a01007387 */ /* 0x000fe80000100a00 */
[----:B--2---:R0:W-:Y:S04]  /*a9bd0*/  STL.64 [R1+0x5ef0], R8 ;  /* 0x005ef00801007387 */ /* 0x0041e80000100a00 */
[----:B0-----:R-:W2:Y:S01]  /*a9be0*/  LDL.LU R8, [R1+0xef0] ;  /* 0x000ef00001087983 */ /* 0x001ea20000300800 */
[----:B------:R-:W2:Y:S02]  /*a9bf0*/  LDL.LU R9, [R1+0xef4] ;  /* 0x000ef40001097983 */ /* 0x000ea40000300800 */
[----:B----4-:R-:W-:-:S02]  /*a9c00*/  IMAD.MOV.U32 R10, RZ, RZ, R25 ;  /* 0x000000ffff0a7224 */ /* 0x010fc400078e0019 */
[----:B---3--:R-:W-:Y:S01]  /*a9c10*/  IMAD.MOV.U32 R11, RZ, RZ, R24 ;  /* 0x000000ffff0b7224 */ /* 0x008fe200078e0018 */
[----:B------:R-:W3:Y:S01]  /*a9c20*/  LDL.LU R25, [R1+0x5f54] ;  /* 0x005f540001197983 */ /* 0x000ee20000300800 */
[----:B------:R-:W4:Y:S03]  /*a9c30*/  LDL.LU R24, [R1+0x5f50] ;  /* 0x005f500001187983 */ /* 0x000f260000300800 */
[----:B------:R0:W-:Y:S02]  /*a9c40*/  STL.64 [R1+0x5f10], R10 ;  /* 0x005f100a01007387 */ /* 0x0001e40000100a00 */
[----:B0-----:R-:W-:Y:S02]  /*a9c50*/  IMAD.MOV.U32 R10, RZ, RZ, R12 ;  /* 0x000000ffff0a7224 */ /* 0x001fe400078e000c */
[----:B------:R-:W-:Y:S01]  /*a9c60*/  IMAD.MOV.U32 R11, RZ, RZ, R13 ;  /* 0x000000ffff0b7224 */ /* 0x000fe200078e000d */
[----:B--2---:R0:W-:Y:S04]  /*a9c70*/  STL.64 [R1+0x5f08], R8 ;  /* 0x005f080801007387 */ /* 0x0041e80000100a00 */
        /* <DEDUP_REMOVED lines=8> */
[----:B------:R4:W-:Y:S02]  /*a9d00*/  STL.64 [R1+0x5f20], R10 ;  /* 0x005f200a01007387 */ /* 0x0009e40000100a00 */
[----:B----4-:R-:W-:Y:S02]  /*a9d10*/  IMAD.MOV.U32 R10, RZ, RZ, R24 ;  /* 0x000000ffff0a7224 */ /* 0x010fe400078e0018 */
[----:B---3--:R-:W-:Y:S02]  /*a9d20*/  IMAD.MOV.U32 R11, RZ, RZ, R25 ;  /* 0x000000ffff0b7224 */ /* 0x008fe400078e0019 */
[C---:B--2---:R-:W-:Y:S01]  /*a9d30*/  HMMA.16816.F32.BF16 R16, R4.reuse, R12, R16 ;  /* 0x0000000c0410723c */ /* 0x044fe20000041810 */
[----:B------:R0:W-:Y:S04]  /*a9d40*/  STL.64 [R1+0x5f18], R8 ;  /* 0x005f180801007387 */ /* 0x0001e80000100a00 */
[----:B0-----:R-:W2:Y:S01]  /*a9d50*/  LDL.LU R8, [R1+0xfb0] ;  /* 0x000fb00001087983 */ /* 0x001ea20000300800 */
[----:B------:R-:W2:Y:S02]  /*a9d60*/  LDL.LU R9, [R1+0xfb4] ;  /* 0x000fb40001097983 */ /* 0x000ea40000300800 */
[----:B------:R-:W3:Y:S02]  /*a9d70*/  LDL.LU R24, [R1+0x5f44] ;  /* 0x005f440001187983 */ /* 0x000ee40000300800 */
[----:B------:R-:W3:Y:S01]  /*a9d80*/  LDL.LU R25, [R1+0x5f40] ;  /* 0x005f400001197983 */ /* 0x000ee20000300800 */
[----:B------:R-:W-:Y:S01]  /*a9d90*/  STL [R1+0x4ea0], R27 ;  /* 0x004ea01b01007387 */ /* 0x000fe20000100800 */
[----:B------:R-:W-:Y:S11]  /*a9da0*/  STL [R1+0x4e9c], R26 ;  /* 0x004e9c1a01007387 */ /* 0x000ff60000100800 */
[----:B------:R-:W-:Y:S01]  /*a9db0*/  STL.64 [R1+0x14f0], R16 ;  /* 0x0014f01001007387 */ /* 0x000fe20000100a00 */
[----:B------:R0:W-:Y:S03]  /*a9dc0*/  STL.64 [R1+0x14f8], R18 ;  /* 0x0014f81201007387 */ /* 0x0001e60000100a00 */
[----:B0-----:R-:W4:Y:S01]  /*a9dd0*/  LDL.LU.64 R18, [R1+0x5f38] ;  /* 0x005f380001127983 */ /* 0x001f220000300a00 */
[----:B------:R-:W2:Y:S02]  /*a9de0*/  LDL.LU.64 R16, [R1+0x5f30] ;  /* 0x005f300001107983 */ /* 0x000ea40000300a00 */
[C---:B--2---:R-:W-:Y:S11]  /*a9df0*/  HMMA.16816.F32.BF16 R20, R4.reuse, R16, R20 ;  /* 0x000000100414723c */ /* 0x044ff60000041814 */
[----:B------:R-:W-:Y:S11]  /*a9e00*/  @!UPT UIADD3 URZ, URZ, URZ, URZ ;  /* 0x0000003f3f3ff290 */ /* 0x000ff6000fffe03f */
[----:B------:R-:W-:Y:S01]  /*a9e10*/  @!UPT UIADD3 URZ, URZ, URZ, URZ ;  /* 0x0000003f3f3ff290 */ /* 0x000fe2000fffe03f */
        /* <DEDUP_REMOVED lines=8> */
[----:B0-----:R-:W3:Y:S01]  /*a9ea0*/  LDL.LU.64 R10, [R1+0x5f20] ;  /* 0x005f2000010a7983 */ /* 0x001ee20000300a00 */
[----:B------:R-:W3:Y:S02]  /*a9eb0*/  LDL.LU.64 R8, [R1+0x5f18] ;  /* 0x005f180001087983 */ /* 0x000ee40000300a00 */
[----:B------:R0:W-:Y:S02]  /*a9ec0*/  STL.64 [R1+0x5df0], R20 ;  /* 0x005df01401007387 */ /* 0x0001e40000100a00 */
[----:B0-----:R-:W2:Y:S01]  /*a9ed0*/  LDL.LU.64 R20, [R1+0x410] ;  /* 0x0004100001147983 */ /* 0x001ea20000300a00 */
[----:B------:R-:W2:Y:S01]  /*a9ee0*/  LDL.LU.64 R22, [R1+0x418] ;  /* 0x0004180001167983 */ /* 0x000ea20000300a00 */
[----:B---3--:R-:W-:Y:S02]  /*a9ef0*/  HMMA.16816.F32.BF16 R4, R4, R24, R8 ;  /* 0x000000180404723c */ /* 0x008fe40000041808 */
[----:B------:R-:W2:Y:S01]  /*a9f00*/  LDL.LU.64 R10, [R1+0x5f10] ;  /* 0x005f1000010a7983 */ /* 0x000ea20000300a00 */
[----:B------:R-:W2:Y:S11]  /*a9f10*/  LDL.LU.64 R8, [R1+0x5f08] ;  /* 0x005f080001087983 */ /* 0x000eb60000300a00 */
[----:B------:R-:W-:Y:S09]  /*a9f20*/  @!UPT UIADD3 URZ, URZ, URZ, URZ ;  /* 0x0000003f3f3ff290 */ /* 0x000ff2000fffe03f */
        /* <DEDUP_REMOVED lines=88> */
[----:B0-----:R-:W2:Y:S01]  /*aa4b0*/  LDL.LU R4, [R1+0xd50] ;  /* 0x000d500001047983 */ /* 0x001ea20000300800 */
[----:B------:R-:W2:Y:S02]  /*aa4c0*/  LDL.LU R5, [R1+0xd54] ;  /* 0x000d540001057983 */ /* 0x000ea40000300800 */
[----:B------:R-:W2:Y:S02]  /*aa4d0*/  LDL.LU R6, [R1+0xd58] ;  /* 0x000d580001067983 */ /* 0x000ea40000300800 */
[----:B------:R-:W2:Y:S02]  /*aa4e0*/  LDL.LU R7, [R1+0xd5c] ;  /* 0x000d5c0001077983 */ /* 0x000ea40000300800 */
[C---:B--2---:R-:W-:Y:S01]  /*aa4f0*/  HMMA.16816.F32.BF16 R4, R20.reuse, R8, R4 ;  /* 0x000000081404723c */ /* 0x044fe20000041804 */
[----:B------:R-:W-:Y:S01]  /*aa500*/  STL.64 [R1+0x5d30], R10 ;  /* 0x005d300a01007387 */ /* 0x000fe20000100a00 */
[----:B------:R0:W-:Y:S11]  /*aa510*/  STL.64 [R1+0x5d28], R8 ;  /* 0x005d280801007387 */ /* 0x0001f60000100a00 */
[----:B------:R-:W-:Y:S10]  /*aa520*/  @!UPT UIADD3 URZ, URZ, URZ, URZ ;  /* 0x0000003f3f3ff290 */ /* 0x000ff4000fffe03f */
[----:B------:R-:W-:Y:S01]  /*aa530*/  STL.64 [R1+0x1360], R4 ;  /* 0x0013600401007387 */ /* 0x000fe20000100a00 */
[----:B------:R-:W-:Y:S02]  /*aa540*/  STL.64 [R1+0x1368], R6 ;  /* 0x0013680601007387 */ /* 0x000fe40000100a00 */
[----:B0-----:R-:W2:Y:S02]  /*aa550*/  LDL.64 R8, [R1+0x60] ;  /* 0x0000600001087983 */ /* 0x001ea40000100a00 */
[----:B--2---:R3:W-:Y:S02]  /*aa560*/  STL.64 [R1+0x5da8], R8 ;  /* 0x005da80801007387 */ /* 0x0047e40000100a00 */
        /* <DEDUP_REMOVED lines=12> */
[----:B------:R-:W-:Y:S02]  /*aa630*/  IMAD.MOV.U32 R2, RZ, RZ, R22 ;  /* 0x000000ffff027224 */ /* 0x000fe400078e0016 */
[----:B------:R-:W4:Y:S02]  /*aa640*/  LDL.LU R21, [R1+0xd14] ;  /* 0x000d140001157983 */ /* 0x000f240000300800 */
[----:B------:R-:W-:Y:S01]  /*aa650*/  IMAD.MOV.U32 R0, RZ, RZ, R23 ;  /* 0x000000ffff007224 */ /* 0x000fe200078e0017 */
[----:B------:R-:W4:Y:S01]  /*aa660*/  LDL.LU R22, [R1+0xd18] ;  /* 0x000d180001167983 */ /* 0x000f220000300800 */
[----:B------:R-:W4:Y:S02]  /*aa670*/  LDL.LU R23, [R1+0xd1c] ;  /* 0x000d1c0001177983 */ /* 0x000f240000300800 */
[----:B------:R-:W4:Y:S02]  /*aa680*/  LDL.LU R24, [R1+0xcf0] ;  /* 0x000cf00001187983 */ /* 0x000f240000300800 */
[----:B------:R-:W4:Y:S01]  /*aa690*/  LDL.LU R25, [R1+0xcf4] ;  /* 0x000cf40001197983 */ /* 0x000f220000300800 */
        /* <DEDUP_REMOVED lines=10> */
[----:B0-----:R-:W2:Y:S01]  /*aa740*/  LDL.64 R8, [R1+0x90] ;  /* 0x0000900001087983 */ /* 0x001ea20000100a00 */
[----:B------:R-:W-:-:S02]  /*aa750*/  IMAD.MOV.U32 R10, RZ, RZ, R2 ;  /* 0x000000ffff0a7224 */ /* 0x000fc400078e0002 */
[----:B------:R-:W-:Y:S01]  /*aa760*/  IMAD.MOV.U32 R11, RZ, RZ, R0 ;  /* 0x000000ffff0b7224 */ /* 0x000fe200078e0000 */
[----:B--2---:R0:W-:Y:S02]  /*aa770*/  STL.64 [R1+0x5dd0], R8 ;  /* 0x005dd00801007387 */ /* 0x0041e40000100a00 */
[----:B0-----:R-:W-:Y:S02]  /*aa780*/  IMAD.MOV.U32 R8, RZ, RZ, R4 ;  /* 0x000000ffff087224 */ /* 0x001fe400078e0004 */
[----:B------:R-:W2:Y:S01]  /*aa790*/  LDL.LU R4, [R1+0xc70] ;  /* 0x000c700001047983 */ /* 0x000ea20000300800 */
[----:B------:R-:W2:Y:S02]  /*aa7a0*/  LDL.LU R5, [R1+0xc74] ;  /* 0x000c740001057983 */ /* 0x000ea40000300800 */
[----:B------:R-:W3:Y:S02]  /*aa7b0*/  LDL.LU R6, [R1+0xc78] ;  /* 0x000c780001067983 */ /* 0x000ee40000300800 */
[----:B------:R-:W3:Y:S02]  /*aa7c0*/  LDL.LU R7, [R1+0xc7c] ;  /* 0x000c7c0001077983 */ /* 0x000ee40000300800 */
[----:B------:R-:W-:-:S07]  /*aa7d0*/  IMAD.MOV.U32 R9, RZ, RZ, R3 ;  /* 0x000000ffff097224 */ /* 0x000fce00078e0003 */
[C---:B----4-:R-:W-:Y:S01]  /*aa7e0*/  HMMA.16816.F32.BF16 R20, R8.reuse, R16, R20 ;  /* 0x000000100814723c */ /* 0x050fe20000041814 */
[----:B---3--:R-:W-:Y:S01]  /*aa7f0*/  STL.64 [R1+0x5de0], R6 ;  /* 0x005de00601007387 */ /* 0x008fe20000100a00 */
[----:B--2---:R0:W-:Y:S03]  /*aa800*/  STL.64 [R1+0x5dd8], R4 ;  /* 0x005dd80401007387 */ /* 0x0041e60000100a00 */
[----:B0-----:R-:W2:Y:S01]  /*aa810*/  LDL.LU R4, [R1+0xcc0] ;  /* 0x000cc00001047983 */ /* 0x001ea20000300800 */
[----:B------:R-:W2:Y:S02]  /*aa820*/  LDL.LU R5, [R1+0xcc4] ;  /* 0x000cc40001057983 */ /* 0x000ea40000300800 */
[----:B------:R-:W2:Y:S02]  /*aa830*/  LDL.LU R6, [R1+0xcc8] ;  /* 0x000cc80001067983 */ /* 0x000ea40000300800 */
[----:B------:R-:W2:Y:S01]  /*aa840*/  LDL.LU R7, [R1+0xccc] ;  /* 0x000ccc0001077983 */ /* 0x000ea20000300800 */
[----:B------:R0:W-:Y:S04]  /*aa850*/  STL.64 [R1+0x5d20], R12 ;  /* 0x005d200c01007387 */ /* 0x0001e80000100a00 */
[----:B0-----:R-:W3:Y:S08]  /*aa860*/  LDL.64 R12, [R1+0x80] ;  /* 0x00008000010c7983 */ /* 0x001ef00000100a00 */
[----:B------:R0:W-:Y:S02]  /*aa870*/  STL.64 [R1+0x1330], R20 ;  /* 0x0013301401007387 */ /* 0x0001e40000100a00 */
[----:B------:R-:W-:Y:S01]  /*aa880*/  STL.64 [R1+0x1338], R22 ;  /* 0x0013381601007387 */ /* 0x000fe20000100a00 */
[----:B0-----:R-:W4:Y:S01]  /*aa890*/  LDL.LU.64 R20, [R1+0x5df0] ;  /* 0x005df00001147983 */ /* 0x001f220000300a00 */
[----:B------:R0:W-:Y:S02]  /*aa8a0*/  STL.64 [R1+0x5d18], R18 ;  /* 0x005d181201007387 */ /* 0x0001e40000100a00 */
[----:B------:R1:W-:Y:S01]  /*aa8b0*/  STL.64 [R1+0x5d10], R16 ;  /* 0x005d101001007387 */ /* 0x0003e20000100a00 */
[----:B0-----:R-:W2:Y:S04]  /*aa8c0*/  LDL.64 R18, [R1+0x668] ;  /* 0x0006680001127983 */ /* 0x001ea80000100a00 */
[----:B-1----:R-:W2:Y:S01]  /*aa8d0*/  LDL.64 R16, [R1+0x660] ;  /* 0x0006600001107983 */ /* 0x002ea20000100a00 */
[C---:B----4-:R-:W-:Y:S11]  /*aa8e0*/  HMMA.16816.F32.BF16 R24, R8.reuse, R20, R24 ;  /* 0x000000140818723c */ /* 0x050ff60000041818 */
[----:B------:R-:W-:Y:S11]  /*aa8f0*/  @!UPT UIADD3 URZ, URZ, URZ, URZ ;  /* 0x0000003f3f3ff290 */ /* 0x000ff6000fffe03f */
[----:B------:R-:W-:Y:S01]  /*aa900*/  @!UPT UIADD3 URZ, URZ, URZ, URZ ;  /* 0x0000003f3f3ff290 */ /* 0x000fe2000fffe03f */
[----:B------:R0:W-:Y:S01]  /*aa910*/  STL.64 [R1+0x12f0], R24 ;  /* 0x0012f01801007387 */ /* 0x0001e20000100a00 */
[----:B------:R-:W-:Y:S03]  /*aa920*/  STL.64 [R1+0x12f8], R26 ;  /* 0x0012f81a01007387 */ /* 0x000fe60000100a00 */
[----:B0-----:R-:W2:Y:S02]  /*aa930*/  LDL.LU.64 R24, [R1+0x5de8] ;  /* 0x005de80001187983 */ /* 0x001ea40000300a00 */
[----:B--2---:R-:W-:Y:S02]  /*aa940*/  HMMA.16816.F32.BF16 R8, R8, R24, R4 ;  /* 0x000000180808723c */ /* 0x004fe40000041804 */
[----:B------:R-:W2:Y:S01]  /*aa950*/  LDL.LU.64 R6, [R1+0x5de0] ;  /* 0x005de00001067983 */ /* 0x000ea20000300a00 */
[----:B------:R-:W2:Y:S11]  /*aa960*/  LDL.LU.64 R4, [R1+0x5dd8] ;  /* 0x005dd80001047983 */ /* 0x000eb60000300a00 */
[----:B------:R-:W-:Y:S09]  /*aa970*/  @!UPT UIADD3 URZ, URZ, URZ, URZ ;  /* 0x0000003f3f3ff290 */ /* 0x000ff2000fffe03f */
[----:B------:R0:W-:Y:S01]  /*aa980*/  STL.64 [R1+0x12e0], R8 ;  /* 0x0012e00801007387 */ /* 0x0001e20000100a00 */
[----:B------:R-:W-:Y:S03]  /*aa990*/  STL.64 [R1+0x12e8], R10 ;  /* 0x0012e80a01007387 */ /* 0x000fe60000100a00 */
[----:B0-----:R-:W4:Y:S01]  /*aa9a0*/  LDL.LU.64 R8, [R1+0x5dd0] ;  /* 0x005dd00001087983 */ /* 0x001f220000300a00 */
[----:B------:R0:W-:Y:S02]  /*aa9b0*/  STL [R1+0x5cd4], R24 ;  /* 0x005cd41801007387 */ /* 0x0001e40000100800 */
[----:B------:R1:W-:Y:S01]  /*aa9c0*/  STL [R1+0x5cd0], R25 ;  /* 0x005cd01901007387 */ /* 0x0003e20000100800 */
[----:B0-----:R-:W4:Y:S01]  /*aa9d0*/  LDL.LU R24, [R1+0xca0] ;  /* 0x000ca00001187983 */ /* 0x001f220000300800 */
[----:B-1----:R-:W4:Y:S02]  /*aa9e0*/  LDL.LU R25, [R1+0xca4] ;  /* 0x000ca40001197983 */ /* 0x002f240000300800 */
[----:B------:R-:W4:Y:S02]  /*aa9f0*/  LDL.LU R26, [R1+0xca8] ;  /* 0x000ca800011a7983 */ /* 0x000f240000300800 */
[----:B------:R-:W4:Y:S02]  /*aaa00*/  LDL.LU R27, [R1+0xcac] ;  /* 0x000cac00011b7983 */ /* 0x000f240000300800 */
[C---:B----4-:R-:W-:Y:S01]  /*aaa10*/  HMMA.16816.F32.BF16 R24, R16.reuse, R8, R24 ;  /* 0x000000081018723c */ /* 0x050fe20000041818 */
[----:B------:R-:W-:Y:S11]  /*aaa20*/  IMAD.MOV.U32 R23, RZ, RZ, R9 ;  /* 0x000000ffff177224 */ /* 0x000ff600078e0009 */
[----:B------:R-:W-:Y:S11]  /*aaa30*/  @!UPT UIADD3 URZ, URZ, URZ, URZ ;  /* 0x0000003f3f3ff290 */ /* 0x000ff6000fffe03f */
[----:B------:R-:W-:Y:S01]  /*aaa40*/  STL.64 [R1+0x12c0], R24 ;  /* 0x0012c01801007387 */ /* 0x000fe20000100a00 */
[----:B------:R0:W-:Y:S02]  /*aaa50*/  STL.64 [R1+0x12c8], R26 ;  /* 0x0012c81a01007387 */ /* 0x0001e40000100a00 */
[----:B------:R-:W3:Y:S02]  /*aaa60*/  LDL.LU.64 R10, [R1+0x5dc8] ;  /* 0x005dc800010a7983 */ /* 0x000ee40000300a00 */
[----:B0-----:R-:W-:Y:S02]  /*aaa70*/  IMAD.MOV.U32 R26, RZ, RZ, R8 ;  /* 0x000000ffff1a7224 */ /* 0x001fe400078e0008 */
[----:B------:R-:W3:Y:S01]  /*aaa80*/  LDL.LU.64 R8, [R1+0x5dc0] ;  /* 0x005dc00001087983 */ /* 0x000ee20000300a00 */
[----:B------:R-:W-:Y:S02]  /*aaa90*/  STL [R1+0x5cdc], R23 ;  /* 0x005cdc1701007387 */ /* 0x000fe40000100800 */
[----:B------:R-:W-:Y:S02]  /*aaaa0*/  STL [R1+0x5cd8], R26 ;  /* 0x005cd81a01007387 */ /* 0x000fe40000100800 */
[----:B------:R-:W4:Y:S01]  /*aaab0*/  LDL.64 R24, [R1+0x70] ;  /* 0x0000700001187983 */ /* 0x000f220000100a00 */
        /* <DEDUP_REMOVED lines=8> */
[----:B------:R-:W-:Y:S02]  /*aab40*/  IMAD.MOV.U32 R22, RZ, RZ, R12 ;  /* 0x000000ffff167224 */ /* 0x000fe400078e000c */
[----:B------:R-:W3:Y:S01]  /*aab50*/  LDL.64 R12, [R1+0x50] ;  /* 0x00005000010c7983 */ /* 0x000ee20000100a00 */
[----:B------:R-:W-:Y:S02]  /*aab60*/  STL [R1+0x5ce4], R3 ;  /* 0x005ce40301007387 */ /* 0x000fe40000100800 */
[----:B------:R-:W-:Y:S02]  /*aab70*/  STL [R1+0x5ce0], R22 ;  /* 0x005ce01601007387 */ /* 0x000fe40000100800 */
[----:B------:R0:W-:Y:S02]  /*aab80*/  STL.64 [R1+0x5da0], R20 ;  /* 0x005da01401007387 */ /* 0x0001e40000100a00 */
[----:B0-----:R-:W2:Y:S01]  /*aab90*/  LDL.LU R20, [R1+0xc60] ;  /* 0x000c600001147983 */ /* 0x001ea20000300800 */
[----:B------:R-:W2:Y:S02]  /*aaba0*/  LDL.LU R21, [R1+0xc64] ;  /* 0x000c640001157983 */ /* 0x000ea40000300800 */
[----:B------:R-:W2:Y:S02]  /*aabb0*/  LDL.LU R22, [R1+0xc68] ;  /* 0x000c680001167983 */ /* 0x000ea40000300800 */
[----:B------:R-:W2:Y:S01]  /*aabc0*/  LDL.LU R23, [R1+0xc6c] ;  /* 0x000c6c0001177983 */ /* 0x000ea20000300800 */
[----:B----4-:R-:W-:Y:S11]  /*aabd0*/  HMMA.16816.F32.BF16 R8, R16, R24, R8 ;  /* 0x000000181008723c */ /* 0x010ff60000041808 */
[----:B------:R-:W-:Y:S11]  /*aabe0*/  @!UPT UIADD3 URZ, URZ, URZ, URZ ;  /* 0x0000003f3f3ff290 */ /* 0x000ff6000fffe03f */
[----:B------:R-:W-:Y:S01]  /*aabf0*/  @!UPT UIADD3 URZ, URZ, URZ, URZ ;  /* 0x0000003f3f3ff290 */ /* 0x000fe2000fffe03f */
[----:B------:R0:W-:Y:S01]  /*aac00*/  STL.64 [R1+0x1290], R8 ;  /* 0x0012900801007387 */ /* 0x0001e20000100a00 */
[----:B------:R-:W-:Y:S03]  /*aac10*/  STL.64 [R1+0x1298], R10 ;  /* 0x0012980a01007387 */ /* 0x000fe60000100a00 */
[----:B0-----:R-:W2:Y:S01]  /*aac20*/  LDL.LU.64 R8, [R1+0x5da8] ;  /* 0x005da80001087983 */ /* 0x001ea20000300a00 */
[----:B------:R-:W-:Y:S02]  /*aac30*/  IMAD.MOV.U32 R2, RZ, RZ, R24 ;  /* 0x000000ffff027224 */ /* 0x000fe400078e0018 */
[----:B------:R-:W-:-:S05]  /*aac40*/  IMAD.MOV.U32 R0, RZ, RZ, R25 ;  /* 0x000000ffff007224 */ /* 0x000fca00078e0019 */
[----:B------:R-:W-:Y:S01]  /*aac50*/  STL [R1+0x5cec], R0 ;  /* 0x005cec0001007387 */ /* 0x000fe20000100800 */
[----:B------:R-:W-:Y:S01]  /*aac60*/  STL [R1+0x5ce8], R2 ;  /* 0x005ce80201007387 */ /* 0x000fe20000100800 */
[----:B--2---:R-:W-:Y:S11]  /*aac70*/  HMMA.16816.F32.BF16 R24, R16, R8, R4 ;  /* 0x000000081018723c */ /* 0x004ff60000041804 */
[----:B------:R-:W-:Y:S11]  /*aac80*/  @!UPT UIADD3 URZ, URZ, URZ, URZ ;  /* 0x0000003f3f3ff290 */ /* 0x000ff6000fffe03f */
[----:B------:R-:W-:Y:S01]  /*aac90*/  @!UPT UIADD3 URZ, URZ, URZ, URZ ;  /* 0x0000003f3f3ff290 */ /* 0x000fe2000fffe03f */
[----:B------:R-:W-:Y:S01]  /*aaca0*/  STL.64 [R1+0x1280], R24 ;  /* 0x0012801801007387 */ /* 0x000fe20000100a00 */
[----:B------:R0:W-:Y:S02]  /*aacb0*/  STL.64 [R1+0x1288], R26 ;  /* 0x0012881a01007387 */ /* 0x0001e40000100a00 */
[----:B------:R-:W2:Y:S02]  /*aacc0*/  LDL.64 R4, [R1] ;  /* 0x0000000001047983 */ /* 0x000ea40000100a00 */
[----:B------:R-:W-:Y:S02]  /*aacd0*/  IMAD.MOV.U32 R28, RZ, RZ, R8 ;  /* 0x000000ffff1c7224 */ /* 0x000fe400078e0008 */
[----:B0-----:R-:W-:Y:S01]  /*aace0*/  IMAD.MOV.U32 R27, RZ, RZ, R9 ;  /* 0x000000ffff1b7224 */ /* 0x001fe200078e0009 */
[----:B--2---:R0:W-:Y:S01]  /*aacf0*/  STL.64 [R1+0x5d68], R4 ;  /* 0x005d680401007387 */ /* 0x0041e20000100a00 */
[----:B------:R-:W2:Y:S02]  /*aad00*/  LDL.LU R8, [R1+0xc00] ;  /* 0x000c000001087983 */ /* 0x000ea40000300800 */
[----:B------:R-:W2:Y:S02]  /*aad10*/  LDL.LU R9, [R1+0xc04] ;  /* 0x000c040001097983 */ /* 0x000ea40000300800 */
[----:B------:R-:W4:Y:S01]  /*aad20*/  LDL.LU R10, [R1+0xc08] ;  /* 0x000c0800010a7983 */ /* 0x000f220000300800 */
[----:B------:R-:W4:Y:S04]  /*aad30*/  LDL.LU R11, [R1+0xc0c] ;  /* 0x000c0c00010b7983 */ /* 0x000f280000300800 */
[----:B0-----:R-:W2:Y:S01]  /*aad40*/  LDL.64 R4, [R1+0x10] ;  /* 0x0000100001047983 */ /* 0x001ea20000100a00 */
[----:B------:R-:W-:-:S02]  /*aad50*/  IMAD.MOV.U32 R6, RZ, RZ, R16 ;  /* 0x000000ffff067224 */ /* 0x000fc400078e0010 */
[----:B------:R-:W-:Y:S02]  /*aad60*/  IMAD.MOV.U32 R3, RZ, RZ, R17 ;  /* 0x000000ffff037224 */ /* 0x000fe400078e0011 */
[----:B------:R-:W-:Y:S02]  /*aad70*/  IMAD.MOV.U32 R2, RZ, RZ, R18 ;  /* 0x000000ffff027224 */ /* 0x000fe400078e0012 */
[----:B------:R-:W-:Y:S01]  /*aad80*/  IMAD.MOV.U32 R0, RZ, RZ, R19 ;  /* 0x000000ffff007224 */ /* 0x000fe200078e0013 */
[----:B--2---:R0:W-:Y:S01]  /*aad90*/  STL.64 [R1+0x5d80], R4 ;  /* 0x005d800401007387 */ /* 0x0041e20000100a00 */
[----:B----4-:R1:W-:Y:S02]  /*aada0*/  STL.64 [R1+0x5d50], R10 ;  /* 0x005d500a01007387 */ /* 0x0103e40000100a00 */
[----:B------:R2:W-:Y:S02]  /*aadb0*/  STL.64 [R1+0x5d48], R8 ;  /* 0x005d480801007387 */ /* 0x0005e40000100a00 */
[----:B------:R-:W4:Y:S01]  /*aadc0*/  LDL.64 R16, [R1+0x40] ;  /* 0x0000400001107983 */ /* 0x000f220000100a00 */
[----:B0-----:R-:W4:Y:S01]  /*aadd0*/  LDL.64 R4, [R1+0x20] ;  /* 0x0000200001047983 */ /* 0x001f220000100a00 */
[----:B-1----:R-:W-:-:S02]  /*aade0*/  IMAD.MOV.U32 R10, RZ, RZ, R2 ;  /* 0x000000ffff0a7224 */ /* 0x002fc400078e0002 */
[----:B--2---:R-:W-:Y:S02]  /*aadf0*/  IMAD.MOV.U32 R8, RZ, RZ, R6 ;  /* 0x000000ffff087224 */ /* 0x004fe400078e0006 */
[----:B------:R-:W-:Y:S02]  /*aae00*/  IMAD.MOV.U32 R9, RZ, RZ, R3 ;  /* 0x000000ffff097224 */ /* 0x000fe400078e0003 */
[----:B------:R-:W-:Y:S02]  /*aae10*/  IMAD.MOV.U32 R11, RZ, RZ, R0 ;  /* 0x000000ffff0b7224 */ /* 0x000fe400078e0000 */
[----:B---3--:R-:W-:Y:S02]  /*aae20*/  IMAD.MOV.U32 R25, RZ, RZ, R12 ;  /* 0x000000ffff197224 */ /* 0x008fe400078e000c */
[----:B------:R-:W-:Y:S01]  /*aae30*/  IMAD.MOV.U32 R29, RZ, RZ, R13 ;  /* 0x000000ffff1d7224 */ /* 0x000fe200078e000d */
[----:B----4-:R0:W-:Y:S02]  /*aae40*/  STL.64 [R1+0x5d98], R4 ;  /* 0x005d980401007387 */ /* 0x0101e40000100a00 */
[C---:B0-----:R-:W-:Y:S02]  /*aae50*/  HMMA.16816.F32.BF16 R4, R8.reuse, R12, R20 ;  /* 0x0000000c0804723c */ /* 0x041fe40000041814 */
[----:B------:R-:W-:Y:S01]  /*aae60*/  STL [R1+0x5cf4], R27 ;  /* 0x005cf41b01007387 */ /* 0x000fe20000100800 */
[----:B------:R-:W-:Y:S11]  /*aae70*/  STL [R1+0x5cf0], R28 ;  /* 0x005cf01c01007387 */ /* 0x000ff60000100800 */
[----:B------:R-:W-:Y:S09]  /*aae80*/  @!UPT UIADD3 URZ, URZ, URZ, URZ ;  /* 0x0000003f3f3ff290 */ /* 0x000ff2000fffe03f */
[----:B------:R0:W-:Y:S01]  /*aae90*/  STL.64 [R1+0x1260], R4 ;  /* 0x0012600401007387 */ /* 0x0001e20000100a00 */
[----:B------:R-:W-:Y:S02]  /*aaea0*/  STL.64 [R1+0x1268], R6 ;  /* 0x0012680601007387 */ /* 0x000fe40000100a00 */
[----:B------:R-:W2:Y:S02]  /*aaeb0*/  LDL.LU R20, [R1+0xc40] ;  /* 0x000c400001147983 */ /* 0x000ea40000300800 */
[----:B------:R-:W2:Y:S01]  /*aaec0*/  LDL.LU R21, [R1+0xc44] ;  /* 0x000c440001157983 */ /* 0x000ea20000300800 */
[----:B------:R-:W2:Y:S01]  /*aaed0*/  LDL.LU R22, [R1+0xc48] ;  /* 0x000c480001167983 */ /* 0x000ea20000300800 */
[----:B------:R-:W2:Y:S03]  /*aaee0*/  LDL.LU R23, [R1+0xc4c] ;  /* 0x000c4c0001177983 */ /* 0x000ea60000300800 */
[----:B0-----:R-:W2:Y:S01]  /*aaef0*/  LDL.64 R4, [R1+0x30] ;  /* 0x0000300001047983 */ /* 0x001ea20000100a00 */
        /* <DEDUP_REMOVED lines=22> */
[----:B------:R0:W-:Y:S01]  /*ab060*/  STL [R1+0x5cf8], R25 ;  /* 0x005cf81901007387 */ /* 0x0001e20000100800 */
[----:B------:R-:W4:Y:S03]  /*ab070*/  LDL.LU R24, [R1+0xc50] ;  /* 0x000c500001187983 */ /* 0x000f260000300800 */
[----:B0-----:R-:W4:Y:S01]  /*ab080*/  LDL.LU R25, [R1+0xc54] ;  /* 0x000c540001197983 */ /* 0x001f220000300800 */
[----:B------:R-:W4:Y:S02]  /*ab090*/  LDL.LU R26, [R1+0xc58] ;  /* 0x000c5800011a7983 */ /* 0x000f240000300800 */
[----:B------:R-:W4:Y:S01]  /*ab0a0*/  LDL.LU R27, [R1+0xc5c] ;  /* 0x000c5c00011b7983 */ /* 0x000f220000300800 */
[C---:B--2---:R-:W-:Y:S08]  /*ab0b0*/  HMMA.16816.F32.BF16 R20, R8.reuse, R4, R20 ;  /* 0x000000040814723c */ /* 0x044ff00000041814 */
[----:B----4-:R-:W-:Y:S11]  /*ab0c0*/  HMMA.16816.F32.BF16 R24, R8, R16, R24 ;  /* 0x000000100818723c */ /* 0x010ff60000041818 */
[----:B------:R-:W-:Y:S11]  /*ab0d0*/  @!UPT UIADD3 URZ, URZ, URZ, URZ ;  /* 0x0000003f3f3ff290 */ /* 0x000ff6000fffe03f */
[----:B------:R-:W-:Y:S01]  /*ab0e0*/  @!UPT UIADD3 URZ, URZ, URZ, URZ ;  /* 0x0000003f3f3ff290 */ /* 0x000fe2000fffe03f */
[----:B------:R0:W-:Y:S01]  /*ab0f0*/  STL.64 [R1+0x1250], R24 ;  /* 0x0012501801007387 */ /* 0x0001e20000100a00 */
[----:B------:R1:W-:Y:S02]  /*ab100*/  STL.64 [R1+0x1258], R26 ;  /* 0x0012581a01007387 */ /* 0x0003e40000100a00 */
[----:B0-----:R-:W-:Y:S02]  /*ab110*/  IMAD.MOV.U32 R24, RZ, RZ, R17 ;  /* 0x000000ffff187224 */ /* 0x001fe400078e0011 */
[----:B-1----:R-:W-:Y:S02]  /*ab120*/  IMAD.MOV.U32 R26, RZ, RZ, R16 ;  /* 0x000000ffff1a7224 */ /* 0x002fe400078e0010 */
[----:B------:R-:W2:Y:S01]  /*ab130*/  LDL.LU R16, [R1+0xbd0] ;  /* 0x000bd00001107983 */ /* 0x000ea20000300800 */
[----:B------:R-:W2:Y:S02]  /*ab140*/  LDL.LU R17, [R1+0xbd4] ;  /* 0x000bd40001117983 */ /* 0x000ea40000300800 */
[----:B------:R-:W2:Y:S02]  /*ab150*/  LDL.LU R18, [R1+0xbd8] ;  /* 0x000bd80001127983 */ /* 0x000ea40000300800 */
[----:B------:R-:W2:Y:S01]  /*ab160*/  LDL.LU R19, [R1+0xbdc] ;  /* 0x000bdc0001137983 */ /* 0x000ea20000300800 */
[----:B------:R0:W-:Y:S01]  /*ab170*/  STL.64 [R1+0x1230], R20 ;  /* 0x0012301401007387 */ /* 0x0001e20000100a00 */
[----:B------:R1:W-:Y:S03]  /*ab180*/  STL.64 [R1+0x1238], R22 ;  /* 0x0012381601007387 */ /* 0x0003e60000100a00 */
[----:B0-----:R-:W4:Y:S01]  /*ab190*/  LDL.LU.64 R20, [R1+0x5da0] ;  /* 0x005da00001147983 */ /* 0x001f220000300a00 */
[----:B-1----:R-:W-:-:S02]  /*ab1a0*/  IMAD.MOV.U32 R22, RZ, RZ, R4 ;  /* 0x000000ffff167224 */ /* 0x002fc400078e0004 */
[----:B------:R-:W-:Y:S02]  /*ab1b0*/  IMAD.MOV.U32 R23, RZ, RZ, R5 ;  /* 0x000000ffff177224 */ /* 0x000fe400078e0005 */
[----:B------:R-:W3:Y:S02]  /*ab1c0*/  LDL.LU.64 R4, [R1+0x5d98] ;  /* 0x005d980001047983 */ /* 0x000ee40000300a00 */
        /* <DEDUP_REMOVED lines=22> */
[----:B------:R-:W-:Y:S11]  /*ab330*/  IMAD.MOV.U32 R25, RZ, RZ, R4 ;  /* 0x000000ffff197224 */ /* 0x000ff600078e0004 */
[----:B------:R-:W-:Y:S06]  /*ab340*/  @!UPT UIADD3 URZ, URZ, URZ, URZ ;  /* 0x0000003f3f3ff290 */ /* 0x000fec000fffe03f */
        /* <DEDUP_REMOVED lines=16> */
[----:B------:R-:W3:Y:S02]  /*ab450*/  LDL.LU.64 R8, [R1+0x5d28] ;  /* 0x005d280001087983 */ /* 0x000ee40000300a00 */
        /* <DEDUP_REMOVED lines=10> */
[----:B------:R-:W-:Y:S03]  /*ab500*/  STL.64 [R1+0x11b8], R14 ;  /* 0x0011b80e01007387 */ /* 0x000fe60000100a00 */
[----:B0-----:R-:W3:Y:S01]  /*ab510*/  LDL.LU.64 R12, [R1+0x5d20] ;  /* 0x005d2000010c7983 */ /* 0x001ee20000300a00 */
[----:B--2---:R-:W-:Y:S02]  /*ab520*/  STL.64 [R1+0x5bd8], R10 ;  /* 0x005bd80a01007387 */ /* 0x004fe40000100a00 */
[----:B------:R0:W-:Y:S02]  /*ab530*/  STL.64 [R1+0x5bd0], R8 ;  /* 0x005bd00801007387 */ /* 0x0001e40000100a00 */
[----:B0-----:R-:W2:Y:S01]  /*ab540*/  LDL.LU R8, [R1+0xba0] ;  /* 0x000ba00001087983 */ /* 0x001ea20000300800 */
[----:B------:R-:W2:Y:S02]  /*ab550*/  LDL.LU R9, [R1+0xba4] ;  /* 0x000ba40001097983 */ /* 0x000ea40000300800 */
[----:B------:R-:W2:Y:S02]  /*ab560*/  LDL.LU R10, [R1+0xba8] ;  /* 0x000ba800010a7983 */ /* 0x000ea40000300800 */
[----:B------:R-:W2:Y:S01]  /*ab570*/  LDL.LU R11, [R1+0xbac] ;  /* 0x000bac00010b7983 */ /* 0x000ea20000300800 */
[C---:B---3--:R-:W-:Y:S11]  /*ab580*/  HMMA.16816.F32.BF16 R16, R24.reuse, R12, R16 ;  /* 0x0000000c1810723c */ /* 0x048ff60000041810 */
[----:B------:R-:W-:Y:S11]  /*ab590*/  @!UPT UIADD3 URZ, URZ, URZ, URZ ;  /* 0x0000003f3f3ff290 */ /* 0x000ff6000fffe03f */
[----:B------:R-:W-:Y:S01]  /*ab5a0*/  @!UPT UIADD3 URZ, URZ, URZ, URZ ;  /* 0x0000003f3f3ff290 */ /* 0x000fe2000fffe03f */
[----:B------:R-:W-:Y:S01]  /*ab5b0*/  STL.64 [R1+0x11a0], R16 ;  /* 0x0011a01001007387 */ /* 0x000fe20000100a00 */
[----:B------:R0:W-:Y:S03]  /*ab5c0*/  STL.64 [R1+0x11a8], R18 ;  /* 0x0011a81201007387 */ /* 0x0001e60000100a00 */
[----:B0-----:R-:W3:Y:S01]  /*ab5d0*/  LDL.LU.64 R18, [R1+0x5d18] ;  /* 0x005d180001127983 */ /* 0x001ee20000300a00 */
[----:B------:R-:W2:Y:S01]  /*ab5e0*/  LDL.LU.64 R16, [R1+0x5d10] ;  /* 0x005d100001107983 */ /* 0x000ea20000300a00 */
[----:B----4-:R-:W-:Y:S01]  /*ab5f0*/  HMMA.16816.F32.BF16 R4, R24, R20, R4 ;  /* 0x000000141804723c */ /* 0x010fe20000041804 */
[----:B------:R-:W-:Y:S02]  /*ab600*/  STL.64 [R1+0x5bc8], R12 ;  /* 0x005bc80c01007387 */ /* 0x000fe40000100a00 */
[----:B------:R-:W-:Y:S02]  /*ab610*/  IMAD.MOV.U32 R15, RZ, RZ, R24 ;  /* 0x000000ffff0f7224 */ /* 0x000fe400078e0018 */
[----:B------:R-:W-:-:S03]  /*ab620*/  IMAD.MOV.U32 R14, RZ, RZ, R25 ;  /* 0x000000ffff0e7224 */ /* 0x000fc600078e0019 */
[----:B--2---:R-:W-:Y:S01]  /*ab630*/  HMMA.16816.F32.BF16 R8, R24, R16, R8 ;  /* 0x000000101808723c */ /* 0x004fe20000041808 */
[----:B---3--:R-:W-:Y:S01]  /*ab640*/  STL.64 [R1+0x5bc0], R18 ;  /* 0x005bc01201007387 */ /* 0x008fe20000100a00 */
[----:B------:R-:W-:Y:S11]  /*ab650*/  STL.64 [R1+0x5bb8], R16 ;  /* 0x005bb81001007387 */ /* 0x000ff60000100a00 */
[----:B------:R-:W-:Y:S10]  /*ab660*/  @!UPT UIADD3 URZ, URZ, URZ, URZ ;  /* 0x0000003f3f3ff290 */ /* 0x000ff4000fffe03f */
[----:B------:R-:W-:Y:S01]  /*ab670*/  STL.64 [R1+0x1180], R8 ;  /* 0x0011800801007387 */ /* 0x000fe20000100a00 */
[----:B------:R-:W-:Y:S02]  /*ab680*/  STL.64 [R1+0x1188], R10 ;  /* 0x0011880a01007387 */ /* 0x000fe40000100a00 */
[----:B------:R-:W-:Y:S02]  /*ab690*/  STL.64 [R1+0x1150], R4 ;  /* 0x0011500401007387 */ /* 0x000fe40000100a00 */
[----:B------:R0:W-:Y:S02]  /*ab6a0*/  STL.64 [R1+0x1158], R6 ;  /* 0x0011580601007387 */ /* 0x0001e40000100a00 */
[----:B0-----:R-:W-:Y:S02]  /*ab6b0*/  IMAD.MOV.U32 R7, RZ, RZ, R26 ;  /* 0x000000ffff077224 */ /* 0x001fe400078e001a */
[----:B------:R-:W-:Y:S02]  /*ab6c0*/  IMAD.MOV.U32 R6, RZ, RZ, R27 ;  /* 0x000000ffff067224 */ /* 0x000fe400078e001b */
[----:B------:R-:W2:Y:S01]  /*ab6d0*/  LDL.LU.64 R26, [R1+0x5d08] ;  /* 0x005d0800011a7983 */ /* 0x000ea20000300a00 */
[----:B------:R-:W3:Y:S02]  /*ab6e0*/  LDL.LU.64 R24, [R1+0x5d00] ;  /* 0x005d000001187983 */ /* 0x000ee40000300a00 */
[----:B------:R-:W4:Y:S02]  /*ab6f0*/  LDL.LU R8, [R1+0x9d0] ;  /* 0x0009d00001087983 */ /* 0x000f240000300800 */
[----:B------:R-:W4:Y:S01]  /*ab700*/  LDL.LU R9, [R1+0x9d4] ;  /* 0x0009d40001097983 */ /* 0x000f220000300800 */
[----:B------:R-:W4:Y:S01]  /*ab710*/  LDL.LU R10, [R1+0x9d8] ;  /* 0x0009d800010a7983 */ /* 0x000f220000300800 */
[----:B------:R-:W4:Y:S02]  /*ab720*/  LDL.LU R11, [R1+0x9dc] ;  /* 0x0009dc00010b7983 */ /* 0x000f240000300800 */
[----:B--2---:R-:W-:-:S02]  /*ab730*/  IMAD.MOV.U32 R5, RZ, RZ, R27 ;  /* 0x000000ffff057224 */ /* 0x004fc400078e001b */
[----:B---3--:R-:W-:Y:S01]  /*ab740*/  IMAD.MOV.U32 R4, RZ, RZ, R25 ;  /* 0x000000ffff047224 */ /* 0x008fe200078e0019 */
[----:B----4-:R-:W-:Y:S01]  /*ab750*/  STL.64 [R1+0x5bf8], R10 ;  /* 0x005bf80a01007387 */ /* 0x010fe20000100a00 */
        /* <DEDUP_REMOVED lines=48> */
[----:B------:R-:W4:Y:S01]  /*aba60*/  LDL.LU R25, [R1+0x5cd0] ;  /* 0x005cd00001197983 */ /* 0x000f220000300800 */
[----:B---3--:R-:W-:Y:S02]  /*aba70*/  IMAD.MOV.U32 R12, RZ, RZ, R26 ;  /* 0x000000ffff0c7224 */ /* 0x008fe400078e001a */
[----:B------:R-:W-:Y:S01]  /*aba80*/  IMAD.MOV.U32 R13, RZ, RZ, R23 ;  /* 0x000000ffff0d7224 */ /* 0x000fe200078e0017 */
[----:B------:R-:W-:Y:S04]  /*aba90*/  STL.64 [R1+0x5c78], R4 ;  /* 0x005c780401007387 */ /* 0x000fe80000100a00 */
[----:B--2---:R-:W-:Y:S01]  /*abaa0*/  STL.64 [R1+0x5c58], R10 ;  /* 0x005c580a01007387 */ /* 0x004fe20000100a00 */
[----:B------:R0:W-:Y:S03]  /*abab0*/  STL.64 [R1+0x5c50], R8 ;  /* 0x005c500801007387 */ /* 0x0001e60000100a00 */
[----:B0-----:R-:W2:Y:S01]  /*abac0*/  LDL.LU R8, [R1+0xa30] ;  /* 0x000a300001087983 */ /* 0x001ea20000300800 */
[----:B------:R-:W2:Y:S02]  /*abad0*/  LDL.LU R9, [R1+0xa34] ;  /* 0x000a340001097983 */ /* 0x000ea40000300800 */
[----:B------:R-:W3:Y:S02]  /*abae0*/  LDL.LU R10, [R1+0xa38] ;  /* 0x000a3800010a7983 */ /* 0x000ee40000300800 */
[----:B------:R-:W3:Y:S01]  /*abaf0*/  LDL.LU R11, [R1+0xa3c] ;  /* 0x000a3c00010b7983 */ /* 0x000ee20000300800 */
[----:B------:R0:W-:Y:S01]  /*abb00*/  STL.64 [R1+0x5cb8], R12 ;  /* 0x005cb80c01007387 */ /* 0x0001e20000100a00 */
[----:B------:R-:W2:Y:S02]  /*abb10*/  LDL.LU R16, [R1+0xac0] ;  /* 0x000ac00001107983 */ /* 0x000ea40000300800 */
[----:B------:R-:W2:Y:S02]  /*abb20*/  LDL.LU R17, [R1+0xac4] ;  /* 0x000ac40001117983 */ /* 0x000ea40000300800 */
[----:B------:R-:W2:Y:S01]  /*abb30*/  LDL.LU R18, [R1+0xac8] ;  /* 0x000ac80001127983 */ /* 0x000ea20000300800 */
[----:B------:R-:W2:Y:S01]  /*abb40*/  LDL.LU R19, [R1+0xacc] ;  /* 0x000acc0001137983 */ /* 0x000ea20000300800 */
[----:B------:R-:W-:-:S02]  /*abb50*/  IMAD.MOV.U32 R4, RZ, RZ, R28 ;  /* 0x000000ffff047224 */ /* 0x000fc400078e001c */
[----:B------:R-:W-:Y:S02]  /*abb60*/  IMAD.MOV.U32 R5, RZ, RZ, R27 ;  /* 0x000000ffff057224 */ /* 0x000fe400078e001b */
[----:B0-----:R-:W-:Y:S02]  /*abb70*/  IMAD.MOV.U32 R12, RZ, RZ, R15 ;  /* 0x000000ffff0c7224 */ /* 0x001fe400078e000f */
[----:B------:R-:W-:Y:S02]  /*abb80*/  IMAD.MOV.U32 R13, RZ, RZ, R14 ;  /* 0x000000ffff0d7224 */ /* 0x000fe400078e000e */
[----:B------:R-:W-:Y:S02]  /*abb90*/  IMAD.MOV.U32 R15, RZ, RZ, R6 ;  /* 0x000000ffff0f7224 */ /* 0x000fe400078e0006 */
[----:B------:R-:W-:Y:S01]  /*abba0*/  IMAD.MOV.U32 R14, RZ, RZ, R7 ;  /* 0x000000ffff0e7224 */ /* 0x000fe200078e0007 */
[----:B--2---:R-:W-:Y:S01]  /*abbb0*/  STL.64 [R1+0x5cc8], R18 ;  /* 0x005cc81201007387 */ /* 0x004fe20000100a00 */
[----:B------:R0:W-:Y:S03]  /*abbc0*/  STL.64 [R1+0x5cc0], R16 ;  /* 0x005cc01001007387 */ /* 0x0001e60000100a00 */
[----:B0-----:R-:W4:Y:S01]  /*abbd0*/  LDL.LU R16, [R1+0xaf0] ;  /* 0x000af00001107983 */ /* 0x001f220000300800 */
[----:B------:R-:W4:Y:S02]  /*abbe0*/  LDL.LU R17, [R1+0xaf4] ;  /* 0x000af40001117983 */ /* 0x000f240000300800 */
[----:B------:R-:W4:Y:S02]  /*abbf0*/  LDL.LU R18, [R1+0xaf8] ;  /* 0x000af80001127983 */ /* 0x000f240000300800 */
[----:B------:R-:W4:Y:S01]  /*abc00*/  LDL.LU R19, [R1+0xafc] ;  /* 0x000afc0001137983 */ /* 0x000f220000300800 */
[----:B------:R0:W-:Y:S04]  /*abc10*/  STL.64 [R1+0x5c90], R4 ;  /* 0x005c900401007387 */ /* 0x0001e80000100a00 */
[----:B0-----:R-:W2:Y:S01]  /*abc20*/  LDL.LU R4, [R1+0xa80] ;  /* 0x000a800001047983 */ /* 0x001ea20000300800 */
[----:B------:R-:W2:Y:S02]  /*abc30*/  LDL.LU R5, [R1+0xa84] ;  /* 0x000a840001057983 */ /* 0x000ea40000300800 */
[----:B------:R-:W2:Y:S02]  /*abc40*/  LDL.LU R6, [R1+0xa88] ;  /* 0x000a880001067983 */ /* 0x000ea40000300800 */
[----:B------:R-:W2:Y:S02]  /*abc50*/  LDL.LU R7, [R1+0xa8c] ;  /* 0x000a8c0001077983 */ /* 0x000ea40000300800 */
[----:B--2---:R-:W-:Y:S01]  /*abc60*/  STL.64 [R1+0x5ca0], R6 ;  /* 0x005ca00601007387 */ /* 0x004fe20000100a00 */
[----:B------:R-:W-:Y:S02]  /*abc70*/  STL.64 [R1+0x5c98], R4 ;  /* 0x005c980401007387 */ /* 0x000fe40000100a00 */
[----:B---3--:R-:W-:Y:S02]  /*abc80*/  STL.64 [R1+0x5c70], R10 ;  /* 0x005c700a01007387 */ /* 0x008fe40000100a00 */
[----:B------:R0:W-:Y:S02]  /*abc90*/  STL.64 [R1+0x5c68], R8 ;  /* 0x005c680801007387 */ /* 0x0001e40000100a00 */
        /* <DEDUP_REMOVED lines=18> */
[----:B------:R0:W-:Y:S04]  /*abdc0*/  STL.64 [R1+0x5ba0], R20 ;  /* 0x005ba01401007387 */ /* 0x0001e80000100a00 */
[----:B0-----:R-:W2:Y:S01]  /*abdd0*/  LDL.LU.64 R20, [R1+0x3c0] ;  /* 0x0003c00001147983 */ /* 0x001ea20000300a00 */
[----:B------:R-:W2:Y:S02]  /*abde0*/  LDL.LU.64 R22, [R1+0x3c8] ;  /* 0x0003c80001167983 */ /* 0x000ea40000300a00 */
[----:B------:R-:W3:Y:S02]  /*abdf0*/  LDL.LU.64 R18, [R1+0x5cc8] ;  /* 0x005cc80001127983 */ /* 0x000ee40000300a00 */
[----:B------:R-:W3:Y:S01]  /*abe00*/  LDL.LU.64 R16, [R1+0x5cc0] ;  /* 0x005cc00001107983 */ /* 0x000ee20000300a00 */
[----:B------:R0:W-:Y:S01]  /*abe10*/  STL.64 [R1+0x1140], R12 ;  /* 0x0011400c01007387 */ /* 0x0001e20000100a00 */
[----:B------:R1:W-:Y:S03]  /*abe20*/  STL.64 [R1+0x1148], R14 ;  /* 0x0011480e01007387 */ /* 0x0003e60000100a00 */
[----:B0-----:R-:W3:Y:S01]  /*abe30*/  LDL.LU.64 R12, [R1+0x5cb8] ;  /* 0x005cb800010c7983 */ /* 0x001ee20000300a00 */
[----:B------:R-:W-:-:S02]  /*abe40*/  IMAD.MOV.U32 R5, RZ, RZ, R3 ;  /* 0x000000ffff057224 */ /* 0x000fc400078e0003 */
[----:B------:R-:W-:Y:S05]  /*abe50*/  STL.64 [R1+0x5b98], R24 ;  /* 0x005b981801007387 */ /* 0x000fea0000100a00 */
[C---:B--2---:R-:W-:Y:S08]  /*abe60*/  HMMA.16816.F32.BF16 R4, R20.reuse, R4, R8 ;  /* 0x000000041404723c */ /* 0x044ff00000041808 */
[----:B---3--:R-:W-:Y:S01]  /*abe70*/  HMMA.16816.F32.BF16 R16, R20, R12, R16 ;  /* 0x0000000c1410723c */ /* 0x008fe20000041810 */
[----:B------:R-:W2:Y:S11]  /*abe80*/  LDL.LU R12, [R1+0x9b0] ;  /* 0x0009b000010c7983 */ /* 0x000eb60000300800 */
[----:B------:R-:W-:Y:S11]  /*abe90*/  @!UPT UIADD3 URZ, URZ, URZ, URZ ;  /* 0x0000003f3f3ff290 */ /* 0x000ff6000fffe03f */
[----:B------:R0:W-:Y:S01]  /*abea0*/  STL.64 [R1+0x1120], R16 ;  /* 0x0011201001007387 */ /* 0x0001e20000100a00 */
[----:B------:R3:W-:Y:S02]  /*abeb0*/  STL.64 [R1+0x1128], R18 ;  /* 0x0011281201007387 */ /* 0x0007e40000100a00 */
[----:B------:R-:W2:Y:S02]  /*abec0*/  LDL.LU R13, [R1+0x9b4] ;  /* 0x0009b400010d7983 */ /* 0x000ea40000300800 */
[----:B-1----:R-:W2:Y:S01]  /*abed0*/  LDL.LU R14, [R1+0x9b8] ;  /* 0x0009b800010e7983 */ /* 0x002ea20000300800 */
[----:B------:R-:W2:Y:S04]  /*abee0*/  LDL.LU R15, [R1+0x9bc] ;  /* 0x0009bc00010f7983 */ /* 0x000ea80000300800 */
[----:B0-----:R-:W4:Y:S01]  /*abef0*/  LDL.LU R16, [R1+0x9a0] ;  /* 0x0009a00001107983 */ /* 0x001f220000300800 */
[----:B------:R-:W4:Y:S02]  /*abf00*/  LDL.LU R17, [R1+0x9a4] ;  /* 0x0009a40001117983 */ /* 0x000f240000300800 */
[----:B---3--:R-:W4:Y:S02]  /*abf10*/  LDL.LU R18, [R1+0x9a8] ;  /* 0x0009a80001127983 */ /* 0x008f240000300800 */
[----:B------:R-:W4:Y:S01]  /*abf20*/  LDL.LU R19, [R1+0x9ac] ;  /* 0x0009ac0001137983 */ /* 0x000f220000300800 */
[----:B------:R-:W3:Y:S01]  /*abf30*/  LDL.LU.64 R10, [R1+0x5cb0] ;  /* 0x005cb000010a7983 */ /* 0x000ee20000300a00 */
[----:B------:R-:W3:Y:S02]  /*abf40*/  LDL.LU.64 R8, [R1+0x5ca8] ;  /* 0x005ca80001087983 */ /* 0x000ee40000300a00 */
[----:B------:R-:W-:Y:S02]  /*abf50*/  STL.64 [R1+0x1110], R4 ;  /* 0x0011100401007387 */ /* 0x000fe40000100a00 */
[----:B------:R0:W-:Y:S02]  /*abf60*/  STL.64 [R1+0x1118], R6 ;  /* 0x0011180601007387 */ /* 0x0001e40000100a00 */
[----:B0-----:R-:W2:Y:S01]  /*abf70*/  LDL.LU.64 R6, [R1+0x5ca0] ;  /* 0x005ca00001067983 */ /* 0x001ea20000300a00 */
[----:B------:R-:W2:Y:S02]  /*abf80*/  LDL.LU.64 R4, [R1+0x5c98] ;  /* 0x005c980001047983 */ /* 0x000ea40000300a00 */
[----:B------:R-:W-:-:S02]  /*abf90*/  IMAD.MOV.U32 R24, RZ, RZ, R2 ;  /* 0x000000ffff187224 */ /* 0x000fc400078e0002 */
[----:B------:R-:W-:-:S07]  /*abfa0*/  IMAD.MOV.U32 R25, RZ, RZ, R0 ;  /* 0x000000ffff197224 */ /* 0x000fce00078e0000 */
[C---:B--2---:R-:W-:Y:S01]  /*abfb0*/  HMMA.16816.F32.BF16 R24, R20.reuse, R24, R4 ;  /* 0x000000181418723c */ /* 0x044fe20000041804 */
[----:B------:R-:W3:Y:S11]  /*abfc0*/  LDL.LU.64 R4, [R1+0x5c90] ;  /* 0x005c900001047983 */ /* 0x000ef60000300a00 */
[----:B------:R-:W-:Y:S11]  /*abfd0*/  @!UPT UIADD3 URZ, URZ, URZ, URZ ;  /* 0x0000003f3f3ff290 */ /* 0x000ff6000fffe03f */
[----:B------:R0:W-:Y:S01]  /*abfe0*/  STL.64 [R1+0x10f0], R24 ;  /* 0x0010f01801007387 */ /* 0x0001e20000100a00 */
[----:B------:R1:W-:Y:S03]  /*abff0*/  STL.64 [R1+0x10f8], R26 ;  /* 0x0010f81a01007387 */ /* 0x0003e60000100a00 */
[----:B0-----:R-:W2:Y:S01]  /*ac000*/  LDL.LU R24, [R1+0x980] ;  /* 0x0009800001187983 */ /* 0x001ea20000300800 */
[----:B------:R-:W2:Y:S02]  /*ac010*/  LDL.LU R25, [R1+0x984] ;  /* 0x0009840001197983 */ /* 0x000ea40000300800 */
[----:B-1----:R-:W2:Y:S02]  /*ac020*/  LDL.LU R26, [R1+0x988] ;  /* 0x00098800011a7983 */ /* 0x002ea40000300800 */
        /* <DEDUP_REMOVED lines=72> */
[----:B------:R0:W-:Y:S01]  /*ac4b0*/  STL.64 [R1+0x1010], R12 ;  /* 0x0010100c01007387 */ /* 0x0001e20000100a00 */
[----:B------:R-:W-:Y:S03]  /*ac4c0*/  STL.64 [R1+0x1018], R14 ;  /* 0x0010180e01007387 */ /* 0x000fe60000100a00 */
[----:B0-----:R-:W4:Y:S01]  /*ac4d0*/  LDL.LU.64 R12, [R1+0x5bc8] ;  /* 0x005bc800010c7983 */ /* 0x001f220000300a00 */
[----:B------:R-:W-:Y:S02]  /*ac4e0*/  STL.64 [R1+0x5ad8], R10 ;  /* 0x005ad80a01007387 */ /* 0x000fe40000100a00 */
[----:B------:R0:W-:Y:S02]  /*ac4f0*/  STL.64 [R1+0x5ad0], R8 ;  /* 0x005ad00801007387 */ /* 0x0001e40000100a00 */
[----:B0-----:R-:W2:Y:S01]  /*ac500*/  LDL.64 R8, [R1+0x90] ;  /* 0x0000900001087983 */ /* 0x001ea20000100a00 */
[----:B----4-:R-:W-:Y:S11]  /*ac510*/  HMMA.16816.F32.BF16 R16, R20, R12, R16 ;  /* 0x0000000c1410723c */ /* 0x010ff60000041810 */
[----:B------:R-:W-:Y:S11]  /*ac520*/  @!UPT UIADD3 URZ, URZ, URZ, URZ ;  /* 0x0000003f3f3ff290 */ /* 0x000ff6000fffe03f */
[----:B------:R-:W-:Y:S01]  /*ac530*/  @!UPT UIADD3 URZ, URZ, URZ, URZ ;  /* 0x0000003f3f3ff290 */ /* 0x000fe2000fffe03f */
[----:B------:R-:W-:Y:S01]  /*ac540*/  STL.64 [R1+0x1000], R16 ;  /* 0x0010001001007387 */ /* 0x000fe20000100a00 */
[----:B------:R0:W-:Y:S03]  /*ac550*/  STL.64 [R1+0x1008], R18 ;  /* 0x0010081201007387 */ /* 0x0001e60000100a00 */
[----:B0-----:R-:W3:Y:S01]  /*ac560*/  LDL.LU.64 R18, [R1+0x5bc0] ;  /* 0x005bc00001127983 */ /* 0x001ee20000300a00 */
[----:B------:R-:W4:Y:S02]  /*ac570*/  LDL.LU.64 R16, [R1+0x5bb8] ;  /* 0x005bb80001107983 */ /* 0x000f240000300a00 */
[----:B------:R-:W-:Y:S02]  /*ac580*/  STL [R1+0x5abc], R12 ;  /* 0x005abc0c01007387 */ /* 0x000fe40000100800 */
[----:B------:R0:W-:Y:S01]  /*ac590*/  STL [R1+0x5ab8], R13 ;  /* 0x005ab80d01007387 */ /* 0x0001e20000100800 */
[----:B------:R-:W2:Y:S01]  /*ac5a0*/  LDL.64 R14, [R1+0x618] ;  /* 0x00061800010e7983 */ /* 0x000ea20000100a00 */
[----:B------:R-:W-:-:S02]  /*ac5b0*/  IMAD.MOV.U32 R10, RZ, RZ, R20 ;  /* 0x000000ffff0a7224 */ /* 0x000fc400078e0014 */
[----:B------:R-:W-:Y:S01]  /*ac5c0*/  IMAD.MOV.U32 R3, RZ, RZ, R21 ;  /* 0x000000ffff037224 */ /* 0x000fe200078e0015 */
        /* <DEDUP_REMOVED lines=8> */
[----:B------:R-:W4:Y:S02]  /*ac650*/  LDL.LU.64 R20, [R1+0x5ba0] ;  /* 0x005ba00001147983 */ /* 0x000f240000300a00 */
[----:B------:R-:W-:Y:S02]  /*ac660*/  IMAD.MOV.U32 R2, RZ, RZ, R22 ;  /* 0x000000ffff027224 */ /* 0x000fe400078e0016 */
[----:B------:R-:W-:Y:S01]  /*ac670*/  IMAD.MOV.U32 R0, RZ, RZ, R23 ;  /* 0x000000ffff007224 */ /* 0x000fe200078e0017 */
[----:B---3--:R0:W-:Y:S01]  /*ac680*/  STL.64 [R1+0x5ab0], R18 ;  /* 0x005ab01201007387 */ /* 0x0081e20000100a00 */
[----:B------:R1:W-:Y:S02]  /*ac690*/  STL.64 [R1+0x5aa8], R16 ;  /* 0x005aa81001007387 */ /* 0x0003e40000100a00 */
[----:B0-----:R-:W-:-:S02]  /*ac6a0*/  IMAD.MOV.U32 R18, RZ, RZ, R2 ;  /* 0x000000ffff127224 */ /* 0x001fc400078e0002 */
[----:B-1----:R-:W-:Y:S02]  /*ac6b0*/  IMAD.MOV.U32 R16, RZ, RZ, R10 ;  /* 0x000000ffff107224 */ /* 0x002fe400078e000a */
[----:B------:R-:W-:Y:S02]  /*ac6c0*/  IMAD.MOV.U32 R17, RZ, RZ, R3 ;  /* 0x000000ffff117224 */ /* 0x000fe400078e0003 */
[----:B------:R-:W-:-:S07]  /*ac6d0*/  IMAD.MOV.U32 R19, RZ, RZ, R0 ;  /* 0x000000ffff137224 */ /* 0x000fce00078e0000 */
[----:B----4-:R-:W-:Y:S11]  /*ac6e0*/  HMMA.16816.F32.BF16 R24, R16, R20, R24 ;  /* 0x000000141018723c */ /* 0x010ff60000041818 */
[----:B------:R-:W-:Y:S11]  /*ac6f0*/  @!UPT UIADD3 URZ, URZ, URZ, URZ ;  /* 0x0000003f3f3ff290 */ /* 0x000ff6000fffe03f */
[----:B------:R-:W-:Y:S01]  /*ac700*/  @!UPT UIADD3 URZ, URZ, URZ, URZ ;  /* 0x0000003f3f3ff290 */ /* 0x000fe2000fffe03f */
[----:B------:R0:W-:Y:S01]  /*ac710*/  STL.64 [R1+0xfb0], R24 ;  /* 0x000fb01801007387 */ /* 0x0001e20000100a00 */
[----:B------:R-:W-:Y:S03]  /*ac720*/  STL.64 [R1+0xfb8], R26 ;  /* 0x000fb81a01007387 */ /* 0x000fe60000100a00 */
[----:B0-----:R-:W3:Y:S01]  /*ac730*/  LDL.LU.64 R24, [R1+0x5b98] ;  /* 0x005b980001187983 */ /* 0x001ee20000300a00 */
[----:B------:R0:W-:Y:S03]  /*ac740*/  STL.64 [R1+0x5aa0], R20 ;  /* 0x005aa01401007387 */ /* 0x0001e60000100a00 */
[----:B0-----:R-:W3:Y:S01]  /*ac750*/  LDL.LU R20, [R1+0x970] ;  /* 0x0009700001147983 */ /* 0x001ee20000300800 */
[----:B------:R-:W3:Y:S02]  /*ac760*/  LDL.LU R21, [R1+0x974] ;  /* 0x0009740001157983 */ /* 0x000ee40000300800 */
[----:B------:R-:W3:Y:S02]  /*ac770*/  LDL.LU R22, [R1+0x978] ;  /* 0x0009780001167983 */ /* 0x000ee40000300800 */
[----:B------:R-:W3:Y:S02]  /*ac780*/  LDL.LU R23, [R1+0x97c] ;  /* 0x00097c0001177983 */ /* 0x000ee40000300800 */
[----:B--2---:R-:W-:-:S02]  /*ac790*/  IMAD.MOV.U32 R2, RZ, RZ, R14 ;  /* 0x000000ffff027224 */ /* 0x004fc400078e000e */
[----:B------:R-:W-:Y:S01]  /*ac7a0*/  IMAD.MOV.U32 R0, RZ, RZ, R15 ;  /* 0x000000ffff007224 */ /* 0x000fe200078e000f */
[----:B---3--:R-:W-:Y:S08]  /*ac7b0*/  HMMA.16816.F32.BF16 R20, R16, R24, R20 ;  /* 0x000000181014723c */ /* 0x008ff00000041814 */
[----:B------:R-:W-:Y:S01]  /*ac7c0*/  HMMA.16816.F32.BF16 R16, R12, R8, R4 ;  /* 0x000000080c10723c */ /* 0x000fe20000041804 */
[----:B------:R-:W-:Y:S06]  /*ac7d0*/  STL.64 [R1+0x5a98], R24 ;  /* 0x005a981801007387 */ /* 0x000fec0000100a00 */
[----:B------:R-:W-:-:S02]  /*ac7e0*/  IMAD.MOV.U32 R15, RZ, RZ, R8 ;  /* 0x000000ffff0f7224 */ /* 0x000fc400078e0008 */
[----:B------:R-:W-:-:S06]  /*ac7f0*/  IMAD.MOV.U32 R14, RZ, RZ, R9 ;  /* 0x000000ffff0e7224 */ /* 0x000fcc00078e0009 */
[----:B------:R-:W-:Y:S01]  /*ac800*/  STL.64 [R1+0xfa0], R20 ;  /* 0x000fa01401007387 */ /* 0x000fe20000100a00 */
[----:B------:R-:W-:Y:S07]  /*ac810*/  STL.64 [R1+0xfa8], R22 ;  /* 0x000fa81601007387 */ /* 0x000fee0000100a00 */
[----:B------:R-:W-:Y:S02]  /*ac820*/  STL.64 [R1+0xf90], R16 ;  /* 0x000f901001007387 */ /* 0x000fe40000100a00 */
[----:B------:R-:W-:Y:S01]  /*ac830*/  STL.64 [R1+0xf98], R18 ;  /* 0x000f981201007387 */ /* 0x000fe20000100a00 */
[----:B------:R0:W-:Y:S01]  /*ac840*/  STL.64 [R1+0x5b08], R14 ;  /* 0x005b080e01007387 */ /* 0x0001e20000100a00 */
[----:B------:R-:W2:Y:S02]  /*ac850*/  LDL.64 R4, [R1] ;  /* 0x0000000001047983 */ /* 0x000ea40000100a00 */
[----:B------:R-:W-:-:S02]  /*ac860*/  IMAD.MOV.U32 R6, RZ, RZ, R12 ;  /* 0x000000ffff067224 */ /* 0x000fc400078e000c */
        /* <DEDUP_REMOVED lines=8> */
[----:B0-----:R-:W2:Y:S01]  /*ac8f0*/  LDL.LU R14, [R1+0x8e8] ;  /* 0x0008e800010e7983 */ /* 0x001ea20000300800 */
        /* <DEDUP_REMOVED lines=9> */
[----:B--2---:R-:W-:Y:S01]  /*ac990*/  STL.64 [R1+0x5b70], R22 ;  /* 0x005b701601007387 */ /* 0x004fe20000100a00 */
[----:B------:R0:W-:Y:S03]  /*ac9a0*/  STL.64 [R1+0x5b68], R20 ;  /* 0x005b681401007387 */ /* 0x0001e60000100a00 */
[----:B0-----:R-:W2:Y:S04]  /*ac9b0*/  LDL.64 R20, [R1+0x70] ;  /* 0x0000700001147983 */ /* 0x001ea80000100a00 */
[----:B--2---:R-:W-:Y:S01]  /*ac9c0*/  STL.64 [R1+0x5b90], R20 ;  /* 0x005b901401007387 */ /* 0x004fe20000100a00 */
[----:B------:R-:W-:Y:S02]  /*ac9d0*/  STL.64 [R1+0x5b50], R26 ;  /* 0x005b501a01007387 */ /* 0x000fe40000100a00 */
[----:B------:R0:W-:Y:S02]  /*ac9e0*/  STL.64 [R1+0x5b48], R24 ;  /* 0x005b481801007387 */ /* 0x0001e40000100a00 */
[----:B0-----:R-:W2:Y:S04]  /*ac9f0*/  LDL.64 R24, [R1+0x50] ;  /* 0x0000500001187983 */ /* 0x001ea80000100a00 */
[----:B--2---:R0:W-:Y:S04]  /*aca00*/  STL.64 [R1+0x5b60], R24 ;  /* 0x005b601801007387 */ /* 0x0041e80000100a00 */
[----:B0-----:R-:W2:Y:S04]  /*aca10*/  LDL.64 R24, [R1+0x60] ;  /* 0x0000600001187983 */ /* 0x001ea80000100a00 */
[----:B--2---:R-:W-:Y:S01]  /*aca20*/  STL.64 [R1+0x5b78], R24 ;  /* 0x005b781801007387 */ /* 0x004fe20000100a00 */
[----:B------:R-:W2:Y:S02]  /*aca30*/  LDL.LU R16, [R1+0x950] ;  /* 0x0009500001107983 */ /* 0x000ea40000300800 */
[----:B------:R-:W2:Y:S02]  /*aca40*/  LDL.LU R17, [R1+0x954] ;  /* 0x0009540001117983 */ /* 0x000ea40000300800 */
[----:B------:R-:W2:Y:S01]  /*aca50*/  LDL.LU R18, [R1+0x958] ;  /* 0x0009580001127983 */ /* 0x000ea20000300800 */
[----:B------:R-:W2:Y:S01]  /*aca60*/  LDL.LU R19, [R1+0x95c] ;  /* 0x00095c0001137983 */ /* 0x000ea20000300800 */
[----:B------:R-:W2:Y:S02]  /*aca70*/  LDL.64 R20, [R1+0x80] ;  /* 0x0000800001147983 */ /* 0x000ea40000100a00 */
[----:B------:R-:W-:Y:S02]  /*aca80*/  STL.64 [R1+0x5b18], R14 ;  /* 0x005b180e01007387 */ /* 0x000fe40000100a00 */
[----:B----4-:R0:W-:Y:S02]  /*aca90*/  STL.64 [R1+0x5b10], R12 ;  /* 0x005b100c01007387 */ /* 0x0101e40000100a00 */
[----:B0-----:R-:W4:Y:S04]  /*acaa0*/  LDL.64 R12, [R1+0x20] ;  /* 0x00002000010c7983 */ /* 0x001f280000100a00 */
[----:B----4-:R0:W-:Y:S04]  /*acab0*/  STL.64 [R1+0x5b28], R12 ;  /* 0x005b280c01007387 */ /* 0x0101e80000100a00 */
[----:B0-----:R-:W4:Y:S04]  /*acac0*/  LDL.64 R12, [R1+0x30] ;  /* 0x00003000010c7983 */ /* 0x001f280000100a00 */
[----:B----4-:R0:W-:Y:S04]  /*acad0*/  STL.64 [R1+0x5b40], R12 ;  /* 0x005b400c01007387 */ /* 0x0101e80000100a00 */
[----:B0-----:R-:W4:Y:S04]  /*acae0*/  LDL.64 R12, [R1+0x40] ;  /* 0x00004000010c7983 */ /* 0x001f280000100a00 */
        /* <DEDUP_REMOVED lines=11> */
[----:B------:R-:W4:Y:S01]  /*acba0*/  LDL.64 R4, [R1+0x10] ;  /* 0x0000100001047983 */ /* 0x000f220000100a00 */
[----:B------:R-:W-:-:S02]  /*acbb0*/  IMAD.MOV.U32 R24, RZ, RZ, R6 ;  /* 0x000000ffff187224 */ /* 0x000fc400078e0006 */
[----:B------:R-:W-:Y:S02]  /*acbc0*/  IMAD.MOV.U32 R25, RZ, RZ, R3 ;  /* 0x000000ffff197224 */ /* 0x000fe400078e0003 */
[----:B------:R-:W-:Y:S02]  /*acbd0*/  IMAD.MOV.U32 R26, RZ, RZ, R2 ;  /* 0x000000ffff1a7224 */ /* 0x000fe400078e0002 */
[----:B------:R-:W-:Y:S01]  /*acbe0*/  IMAD.MOV.U32 R27, RZ, RZ, R0 ;  /* 0x000000ffff1b7224 */ /* 0x000fe200078e0000 */
[----:B----4-:R0:W-:Y:S04]  /*acbf0*/  STL.64 [R1+0x5b20], R4 ;  /* 0x005b200401007387 */ /* 0x0101e80000100a00 */
[----:B0-----:R-:W4:Y:S01]  /*acc00*/  LDL.LU R4, [R1+0x8f0] ;  /* 0x0008f00001047983 */ /* 0x001f220000300800 */
[----:B------:R-:W4:Y:S02]  /*acc10*/  LDL.LU R5, [R1+0x8f4] ;  /* 0x0008f40001057983 */ /* 0x000f240000300800 */
[----:B------:R-:W2:Y:S02]  /*acc20*/  LDL.LU R6, [R1+0x8f8] ;  /* 0x0008f80001067983 */ /* 0x000ea40000300800 */
[----:B------:R-:W2:Y:S01]  /*acc30*/  LDL.LU R7, [R1+0x8fc] ;  /* 0x0008fc0001077983 */ /* 0x000ea20000300800 */
[----:B------:R-:W-:Y:S01]  /*acc40*/  HMMA.16816.F32.BF16 R16, R24, R20, R16 ;  /* 0x000000141810723c */ /* 0x000fe20000041810 */
        /* <DEDUP_REMOVED lines=10> */
[----:B------:R-:W3:Y:S02]  /*accf0*/  LDL.LU R10, [R1+0x8d8] ;  /* 0x0008d800010a7983 */ /* 0x000ee40000300800 */
[----:B------:R-:W3:Y:S03]  /*acd00*/  LDL.LU R11, [R1+0x8dc] ;  /* 0x0008dc00010b7983 */ /* 0x000ee60000300800 */
[----:B------:R0:W-:Y:S01]  /*acd10*/  STL.64 [R1+0xf70], R16 ;  /* 0x000f701001007387 */ /* 0x0001e20000100a00 */
[----:B------:R1:W-:Y:S02]  /*acd20*/  STL.64 [R1+0xf78], R18 ;  /* 0x000f781201007387 */ /* 0x0003e40000100a00 */
[----:B0-----:R-:W-:-:S02]  /*acd30*/  IMAD.MOV.U32 R17, RZ, RZ, R20 ;  /* 0x000000ffff117224 */ /* 0x001fc400078e0014 */
[----:B------:R-:W-:Y:S02]  /*acd40*/  IMAD.MOV.U32 R16, RZ, RZ, R21 ;  /* 0x000000ffff107224 */ /* 0x000fe400078e0015 */
[----:B------:R-:W4:Y:S02]  /*acd50*/  LDL.LU.64 R20, [R1+0x5b90] ;  /* 0x005b900001147983 */ /* 0x000f240000300a00 */
[----:B----4-:R-:W-:Y:S02]  /*acd60*/  HMMA.16816.F32.BF16 R24, R24, R20, R12 ;  /* 0x000000141818723c */ /* 0x010fe4000004180c */
[----:B------:R-:W4:Y:S01]  /*acd70*/  LDL.LU.64 R14, [R1+0x5b88] ;  /* 0x005b8800010e7983 */ /* 0x000f220000300a00 */
[----:B------:R-:W4:Y:S02]  /*acd80*/  LDL.LU.64 R12, [R1+0x5b80] ;  /* 0x005b8000010c7983 */ /* 0x000f240000300a00 */
[----:B-1----:R-:W-:Y:S02]  /*acd90*/  IMAD.MOV.U32 R19, RZ, RZ, R20 ;  /* 0x000000ffff137224 */ /* 0x002fe400078e0014 */
[----:B------:R-:W-:Y:S11]  /*acda0*/  IMAD.MOV.U32 R18, RZ, RZ, R21 ;  /* 0x000000ffff127224 */ /* 0x000ff600078e0015 */
[----:B------:R-:W-:Y:S05]  /*acdb0*/  @!UPT UIADD3 URZ, URZ, URZ, URZ ;  /* 0x0000003f3f3ff290 */ /* 0x000fea000fffe03f */
[----:B------:R0:W-:Y:S01]  /*acdc0*/  STL.64 [R1+0xf60], R24 ;  /* 0x000f601801007387 */ /* 0x0001e20000100a00 */
[----:B------:R-:W-:Y:S03]  /*acdd0*/  STL.64 [R1+0xf68], R26 ;  /* 0x000f681a01007387 */ /* 0x000fe60000100a00 */
[----:B0-----:R-:W2:Y:S01]  /*acde0*/  LDL.LU.64 R24, [R1+0x5b78] ;  /* 0x005b780001187983 */ /* 0x001ea20000300a00 */
[----:B------:R-:W2:Y:S02]  /*acdf0*/  LDL.LU.64 R22, [R1+0x5b70] ;  /* 0x005b700001167983 */ /* 0x000ea40000300a00 */
[----:B------:R-:W2:Y:S02]  /*ace00*/  LDL.LU.64 R20, [R1+0x5b68] ;  /* 0x005b680001147983 */ /* 0x000ea40000300a00 */
        /* <DEDUP_REMOVED lines=64> */
[----:B------:R-:W4:Y:S02]  /*ad210*/  LDL.LU.64 R6, [R1+0x5ae8] ;  /* 0x005ae80001067983 */ /* 0x000f240000300a00 */
[----:B------:R-:W3:Y:S02]  /*ad220*/  LDL.LU.64 R4, [R1+0x5ae0] ;  /* 0x005ae00001047983 */ /* 0x000ee40000300a00 */
[----:B---3--:R-:W-:Y:S11]  /*ad230*/  HMMA.16816.F32.BF16 R8, R16, R4, R8 ;  /* 0x000000041008723c */ /* 0x008ff60000041808 */
[----:B------:R-:W-:Y:S11]  /*ad240*/  @!UPT UIADD3 URZ, URZ, URZ, URZ ;  /* 0x0000003f3f3ff290 */ /* 0x000ff6000fffe03f */
[----:B------:R-:W-:Y:S01]  /*ad250*/  @!UPT UIADD3 URZ, URZ, URZ, URZ ;  /* 0x0000003f3f3ff290 */ /* 0x000fe2000fffe03f */
[----:B------:R-:W-:Y:S01]  /*ad260*/  STL.64 [R1+0xe80], R8 ;  /* 0x000e800801007387 */ /* 0x000fe20000100a00 */
[----:B------:R0:W-:Y:S03]  /*ad270*/  STL.64 [R1+0xe88], R10 ;  /* 0x000e880a01007387 */ /* 0x0001e60000100a00 */
[----:B0-----:R-:W3:Y:S01]  /*ad280*/  LDL.LU.64 R10, [R1+0x5ad8] ;  /* 0x005ad800010a7983 */ /* 0x001ee20000300a00 */
[----:B------:R-:W2:Y:S02]  /*ad290*/  LDL.LU.64 R8, [R1+0x5ad0] ;  /* 0x005ad00001087983 */ /* 0x000ea40000300a00 */
[----:B----4-:R-:W-:Y:S02]  /*ad2a0*/  STL.64 [R1+0x5990], R6 ;  /* 0x0059900601007387 */ /* 0x010fe40000100a00 */
        /* <DEDUP_REMOVED lines=10> */
[----:B------:R-:W-:Y:S01]  /*ad350*/  IMAD.MOV.U32 R3, RZ, RZ, R17 ;  /* 0x000000ffff037224 */ /* 0x000fe200078e0011 */
[----:B--2---:R-:W-:Y:S11]  /*ad360*/  HMMA.16816.F32.BF16 R4, R16, R8, R4 ;  /* 0x000000081004723c */ /* 0x004ff60000041804 */
[----:B------:R-:W-:Y:S11]  /*ad370*/  @!UPT UIADD3 URZ, URZ, URZ, URZ ;  /* 0x0000003f3f3ff290 */ /* 0x000ff6000fffe03f */
[----:B------:R-:W-:Y:S01]  /*ad380*/  @!UPT UIADD3 URZ, URZ, URZ, URZ ;  /* 0x0000003f3f3ff290 */ /* 0x000fe2000fffe03f */
[----:B------:R0:W-:Y:S01]  /*ad390*/  STL.64 [R1+0xe60], R4 ;  /* 0x000e600401007387 */ /* 0x0001e20000100a00 */
[----:B------:R1:W-:Y:S02]  /*ad3a0*/  STL.64 [R1+0xe68], R6 ;  /* 0x000e680601007387 */ /* 0x0003e40000100a00 */
[----:B------:R-:W2:Y:S02]  /*ad3b0*/  LDL.LU.64 R18, [R1+0x5ac8] ;  /* 0x005ac80001127983 */ /* 0x000ea40000300a00 */
[----:B0-----:R-:W-:Y:S02]  /*ad3c0*/  IMAD.MOV.U32 R4, RZ, RZ, R12 ;  /* 0x000000ffff047224 */ /* 0x001fe400078e000c */
[----:B------:R-:W-:Y:S02]  /*ad3d0*/  IMAD.MOV.U32 R5, RZ, RZ, R13 ;  /* 0x000000ffff057224 */ /* 0x000fe400078e000d */
[----:B-1----:R-:W-:Y:S02]  /*ad3e0*/  IMAD.MOV.U32 R6, RZ, RZ, R16 ;  /* 0x000000ffff067224 */ /* 0x002fe400078e0010 */
[----:B------:R-:W4:Y:S01]  /*ad3f0*/  LDL.LU.64 R16, [R1+0x5ac0] ;  /* 0x005ac00001107983 */ /* 0x000f220000300a00 */
[----:B------:R-:W2:Y:S02]  /*ad400*/  LDL.LU R12, [R1+0x5abc] ;  /* 0x005abc00010c7983 */ /* 0x000ea40000300800 */
[----:B------:R-:W2:Y:S02]  /*ad410*/  LDL.LU R13, [R1+0x5ab8] ;  /* 0x005ab800010d7983 */ /* 0x000ea40000300800 */
[----:B------:R-:W-:Y:S01]  /*ad420*/  STL.64 [R1+0x59c0], R4 ;  /* 0x0059c00401007387 */ /* 0x000fe20000100a00 */
[----:B---3--:R-:W-:Y:S01]  /*ad430*/  STL.64 [R1+0x59a0], R10 ;  /* 0x0059a00a01007387 */ /* 0x008fe20000100a00 */
[----:B------:R0:W-:Y:S03]  /*ad440*/  STL.64 [R1+0x5998], R8 ;  /* 0x0059980801007387 */ /* 0x0001e60000100a00 */
[----:B0-----:R-:W3:Y:S01]  /*ad450*/  LDL.LU R8, [R1+0x7d0] ;  /* 0x0007d00001087983 */ /* 0x001ee20000300800 */
[----:B------:R-:W3:Y:S02]  /*ad460*/  LDL.LU R9, [R1+0x7d4] ;  /* 0x0007d40001097983 */ /* 0x000ee40000300800 */
[----:B------:R-:W2:Y:S02]  /*ad470*/  LDL.LU R10, [R1+0x7d8] ;  /* 0x0007d800010a7983 */ /* 0x000ea40000300800 */
[----:B------:R-:W2:Y:S02]  /*ad480*/  LDL.LU R11, [R1+0x7dc] ;  /* 0x0007dc00010b7983 */ /* 0x000ea40000300800 */
[----:B------:R-:W-:-:S02]  /*ad490*/  IMAD.MOV.U32 R4, RZ, RZ, R29 ;  /* 0x000000ffff047224 */ /* 0x000fc400078e001d */
[----:B------:R-:W-:-:S05]  /*ad4a0*/  IMAD.MOV.U32 R5, RZ, RZ, R28 ;  /* 0x000000ffff057224 */ /* 0x000fca00078e001c */
[----:B------:R-:W-:Y:S04]  /*ad4b0*/  STL.64 [R1+0x59d8], R4 ;  /* 0x0059d80401007387 */ /* 0x000fe80000100a00 */
[----:B--2---:R-:W-:Y:S01]  /*ad4c0*/  STL.64 [R1+0x59b8], R10 ;  /* 0x0059b80a01007387 */ /* 0x004fe20000100a00 */
[----:B---3--:R0:W-:Y:S03]  /*ad4d0*/  STL.64 [R1+0x59b0], R8 ;  /* 0x0059b00801007387 */ /* 0x0081e60000100a00 */
        /* <DEDUP_REMOVED lines=43> */
[----:B----4-:R-:W-:-:S02]  /*ad790*/  IMAD.MOV.U32 R4, RZ, RZ, R17 ;  /* 0x000000ffff047224 */ /* 0x010fc400078e0011 */
        /* <DEDUP_REMOVED lines=18> */
[----:B------:R-:W-:Y:S02]  /*ad8c0*/  STL.64 [R1+0x5a80], R4 ;  /* 0x005a800401007387 */ /* 0x000fe40000100a00 */
        /* <DEDUP_REMOVED lines=19> */
[----:B------:R-:W-:-:S07]  /*ada00*/  IMAD.MOV.U32 R7, RZ, RZ, R0 ;  /* 0x000000ffff077224 */ /* 0x000fce00078e0000 */
        /* <DEDUP_REMOVED lines=17> */
[C---:B----4-:R-:W-:Y:S11]  /*adb20*/  HMMA.16816.F32.BF16 R20, R4.reuse, R16, R20 ;  /* 0x000000100414723c */ /* 0x050ff60000041814 */
[----:B------:R-:W-:Y:S11]  /*adb30*/  @!UPT UIADD3 URZ, URZ, URZ, URZ ;  /* 0x0000003f3f3ff290 */ /* 0x000ff6000fffe03f */
[----:B------:R-:W-:Y:S01]  /*adb40*/  @!UPT UIADD3 URZ, URZ, URZ, URZ ;  /* 0x0000003f3f3ff290 */ /* 0x000fe2000fffe03f */
[----:B------:R0:W-:Y:S01]  /*adb50*/  STL.64 [R1+0xe30], R20 ;  /* 0x000e301401007387 */ /* 0x0001e20000100a00 */
[----:B------:R-:W-:Y:S03]  /*adb60*/  STL.64 [R1+0xe38], R22 ;  /* 0x000e381601007387 */ /* 0x000fe60000100a00 */
[----:B0-----:R-:W4:Y:S01]  /*adb70*/  LDL.LU.64 R20, [R1+0x5aa0] ;  /* 0x005aa00001147983 */ /* 0x001f220000300a00 */
[----:B---3--:R-:W-:Y:S02]  /*adb80*/  STL.64 [R1+0x5980], R18 ;  /* 0x0059801201007387 */ /* 0x008fe40000100a00 */
[----:B------:R0:W-:Y:S02]  /*adb90*/  STL.64 [R1+0x5978], R16 ;  /* 0x0059781001007387 */ /* 0x0001e40000100a00 */
[----:B0-----:R-:W3:Y:S01]  /*adba0*/  LDL.LU.64 R16, [R1+0x370] ;  /* 0x0003700001107983 */ /* 0x001ee20000300a00 */
[----:B------:R-:W3:Y:S01]  /*adbb0*/  LDL.LU.64 R18, [R1+0x378] ;  /* 0x0003780001127983 */ /* 0x000ee20000300a00 */
[C---:B----4-:R-:W-:Y:S11]  /*adbc0*/  HMMA.16816.F32.BF16 R24, R4.reuse, R20, R24 ;  /* 0x000000140418723c */ /* 0x050ff60000041818 */
[----:B------:R-:W-:Y:S11]  /*adbd0*/  @!UPT UIADD3 URZ, URZ, URZ, URZ ;  /* 0x0000003f3f3ff290 */ /* 0x000ff6000fffe03f */
[----:B------:R-:W-:Y:S01]  /*adbe0*/  @!UPT UIADD3 URZ, URZ, URZ, URZ ;  /* 0x0000003f3f3ff290 */ /* 0x000fe2000fffe03f */
[----:B------:R0:W-:Y:S01]  /*adbf0*/  STL.64 [R1+0xe20], R24 ;  /* 0x000e201801007387 */ /* 0x0001e20000100a00 */
[----:B------:R-:W-:Y:S03]  /*adc00*/  STL.64 [R1+0xe28], R26 ;  /* 0x000e281a01007387 */ /* 0x000fe60000100a00 */
[----:B0-----:R-:W2:Y:S01]  /*adc10*/  LDL.LU.64 R24, [R1+0x5a98] ;  /* 0x005a980001187983 */ /* 0x001ea20000300a00 */
[----:B------:R0:W-:Y:S03]  /*adc20*/  STL.64 [R1+0x5970], R20 ;  /* 0x0059701401007387 */ /* 0x0001e60000100a00 */
[----:B0-----:R-:W4:Y:S01]  /*adc30*/  LDL.LU R20, [R1+0x7b0] ;  /* 0x0007b00001147983 */ /* 0x001f220000300800 */
[----:B------:R-:W4:Y:S02]  /*adc40*/  LDL.LU R21, [R1+0x7b4] ;  /* 0x0007b40001157983 */ /* 0x000f240000300800 */
[----:B------:R-:W4:Y:S02]  /*adc50*/  LDL.LU R22, [R1+0x7b8] ;  /* 0x0007b80001167983 */ /* 0x000f240000300800 */
[----:B------:R-:W4:Y:S01]  /*adc60*/  LDL.LU R23, [R1+0x7bc] ;  /* 0x0007bc0001177983 */ /* 0x000f220000300800 */
[----:B--2---:R-:W-:Y:S01]  /*adc70*/  HMMA.16816.F32.BF16 R4, R4, R24, R8 ;  /* 0x000000180404723c */ /* 0x004fe20000041808 */
[----:B------:R-:W3:Y:S01]  /*adc80*/  LDL.LU.64 R10, [R1+0x5a90] ;  /* 0x005a9000010a7983 */ /* 0x000ee20000300a00 */
[----:B------:R-:W3:Y:S11]  /*adc90*/  LDL.LU.64 R8, [R1+0x5a88] ;  /* 0x005a880001087983 */ /* 0x000ef60000300a00 */
[----:B------:R-:W-:Y:S10]  /*adca0*/  @!UPT UIADD3 URZ, URZ, URZ, URZ ;  /* 0x0000003f3f3ff290 */ /* 0x000ff4000fffe03f */
        /* <DEDUP_REMOVED lines=73> */
[----:B------:R-:W4:Y:S11]  /*ae140*/  LDL.LU.64 R8, [R1+0x5998] ;  /* 0x0059980001087983 */ /* 0x000f360000300a00 */
[----:B------:R-:W-:Y:S09]  /*ae150*/  @!UPT UIADD3 URZ, URZ, URZ, URZ ;  /* 0x0000003f3f3ff290 */ /* 0x000ff2000fffe03f */
[----:B------:R-:W-:Y:S01]  /*ae160*/  STL.64 [R1+0xd10], R4 ;  /* 0x000d100401007387 */ /* 0x000fe20000100a00 */
[----:B------:R0:W-:Y:S03]  /*ae170*/  STL.64 [R1+0xd18], R6 ;  /* 0x000d180601007387 */ /* 0x0001e60000100a00 */
[----:B0-----:R-:W2:Y:S01]  /*ae180*/  LDL.LU.64 R6, [R1+0x5990] ;  /* 0x0059900001067983 */ /* 0x001ea20000300a00 */
[----:B------:R-:W3:Y:S03]  /*ae190*/  LDL.LU.64 R4, [R1+0x5988] ;  /* 0x0059880001047983 */ /* 0x000ee60000300a00 */
[----:B--2---:R-:W-:Y:S01]  /*ae1a0*/  STL.64 [R1+0x5898], R6 ;  /* 0x0058980601007387 */ /* 0x004fe20000100a00 */
[C---:B---3--:R-:W-:Y:S01]  /*ae1b0*/  HMMA.16816.F32.BF16 R24, R16.reuse, R4, R24 ;  /* 0x000000041018723c */ /* 0x048fe20000041818 */
[----:B------:R4:W-:Y:S07]  /*ae1c0*/  STL.64 [R1+0x5890], R4 ;  /* 0x0058900401007387 */ /* 0x0009ee0000100a00 */
[----:B----4-:R-:W-:Y:S11]  /*ae1d0*/  HMMA.16816.F32.BF16 R4, R16, R8, R20 ;  /* 0x000000081004723c */ /* 0x010ff60000041814 */
        /* <DEDUP_REMOVED lines=16> */
[----:B------:R-:W-:Y:S01]  /*ae2e0*/  IMAD.MOV.U32 R14, RZ, RZ, R16 ;  /* 0x000000ffff0e7224 */ /* 0x000fe200078e0010 */
[----:B------:R-:W4:Y:S01]  /*ae2f0*/  LDL.LU R23, [R1+0x79c] ;  /* 0x00079c0001177983 */ /* 0x000f220000300800 */
[----:B------:R-:W-:-:S02]  /*ae300*/  IMAD.MOV.U32 R3, RZ, RZ, R17 ;  /* 0x000000ffff037224 */ /* 0x000fc400078e0011 */
[----:B------:R-:W4:Y:S02]  /*ae310*/  LDL.LU R16, [R1+0x7a0] ;  /* 0x0007a00001107983 */ /* 0x000f240000300800 */
[----:B------:R-:W-:Y:S01]  /*ae320*/  IMAD.MOV.U32 R2, RZ, RZ, R18 ;  /* 0x000000ffff027224 */ /* 0x000fe200078e0012 */
[----:B------:R-:W4:Y:S01]  /*ae330*/  LDL.LU R17, [R1+0x7a4] ;  /* 0x0007a40001117983 */ /* 0x000f220000300800 */
[----:B------:R-:W-:Y:S02]  /*ae340*/  IMAD.MOV.U32 R0, RZ, RZ, R19 ;  /* 0x000000ffff007224 */ /* 0x000fe400078e0013 */
[----:B------:R-:W4:Y:S02]  /*ae350*/  LDL.LU R18, [R1+0x7a8] ;  /* 0x0007a80001127983 */ /* 0x000f240000300800 */
[----:B------:R-:W4:Y:S01]  /*ae360*/  LDL.LU R19, [R1+0x7ac] ;  /* 0x0007ac0001137983 */ /* 0x000f220000300800 */
[----:B---3--:R-:W-:Y:S01]  /*ae370*/  STL.64 [R1+0x5928], R6 ;  /* 0x0059280601007387 */ /* 0x008fe20000100a00 */
[----:B--2---:R0:W-:Y:S03]  /*ae380*/  STL.64 [R1+0x5920], R4 ;  /* 0x0059200401007387 */ /* 0x0041e60000100a00 */
[----:B0-----:R-:W2:Y:S04]  /*ae390*/  LDL.64 R4, [R1+0x80] ;  /* 0x0000800001047983 */ /* 0x001ea80000100a00 */
[----:B--2---:R0:W-:Y:S04]  /*ae3a0*/  STL.64 [R1+0x5938], R4 ;  /* 0x0059380401007387 */ /* 0x0041e80000100a00 */
[----:B0-----:R-:W2:Y:S04]  /*ae3b0*/  LDL.64 R4, [R1+0x90] ;  /* 0x0000900001047983 */ /* 0x001ea80000100a00 */
[----:B--2---:R-:W-:Y:S01]  /*ae3c0*/  STL.64 [R1+0x5950], R4 ;  /* 0x0059500401007387 */ /* 0x004fe20000100a00 */
[----:B------:R-:W-:Y:S02]  /*ae3d0*/  STL.64 [R1+0x5888], R10 ;  /* 0x0058880a01007387 */ /* 0x000fe40000100a00 */
[----:B------:R0:W-:Y:S02]  /*ae3e0*/  STL.64 [R1+0x5880], R8 ;  /* 0x0058800801007387 */ /* 0x0001e40000100a00 */
[----:B0-----:R-:W2:Y:S04]  /*ae3f0*/  LDL.64 R8, [R1+0x60] ;  /* 0x0000600001087983 */ /* 0x001ea80000100a00 */
[----:B--2---:R0:W-:Y:S04]  /*ae400*/  STL.64 [R1+0x5930], R8 ;  /* 0x0059300801007387 */ /* 0x0041e80000100a00 */
        /* <DEDUP_REMOVED lines=31> */
[----:B---3--:R0:W-:Y:S02]  /*ae600*/  STL.64 [R1+0x5868], R18 ;  /* 0x0058681201007387 */ /* 0x0081e40000100a00 */
[----:B------:R1:W-:Y:S01]  /*ae610*/  STL.64 [R1+0x5860], R16 ;  /* 0x0058601001007387 */ /* 0x0003e20000100a00 */
[----:B0-----:R-:W3:Y:S04]  /*ae620*/  LDL.64 R18, [R1+0x5c8] ;  /* 0x0005c80001127983 */ /* 0x001ee80000100a00 */
[----:B-1----:R-:W3:Y:S01]  /*ae630*/  LDL.64 R16, [R1+0x5c0] ;  /* 0x0005c00001107983 */ /* 0x002ee20000100a00 */
[C---:B----4-:R-:W-:Y:S11]  /*ae640*/  HMMA.16816.F32.BF16 R24, R4.reuse, R20, R24 ;  /* 0x000000140418723c */ /* 0x050ff60000041818 */
[----:B------:R-:W-:Y:S11]  /*ae650*/  @!UPT UIADD3 URZ, URZ, URZ, URZ ;  /* 0x0000003f3f3ff290 */ /* 0x000ff6000fffe03f */
[----:B------:R-:W-:Y:S01]  /*ae660*/  @!UPT UIADD3 URZ, URZ, URZ, URZ ;  /* 0x0000003f3f3ff290 */ /* 0x000fe2000fffe03f */
[----:B------:R0:W-:Y:S01]  /*ae670*/  STL.64 [R1+0xc90], R24 ;  /* 0x000c901801007387 */ /* 0x0001e20000100a00 */
[----:B------:R-:W-:Y:S03]  /*ae680*/  STL.64 [R1+0xc98], R26 ;  /* 0x000c981a01007387 */ /* 0x000fe60000100a00 */
[----:B0-----:R-:W2:Y:S02]  /*ae690*/  LDL.LU.64 R24, [R1+0x5968] ;  /* 0x0059680001187983 */ /* 0x001ea40000300a00 */
[----:B--2---:R-:W-:Y:S02]  /*ae6a0*/  HMMA.16816.F32.BF16 R4, R4, R24, R8 ;  /* 0x000000180404723c */ /* 0x004fe40000041808 */
[----:B------:R-:W3:Y:S01]  /*ae6b0*/  LDL.LU.64 R10, [R1+0x5960] ;  /* 0x00596000010a7983 */ /* 0x000ee20000300a00 */
[----:B------:R-:W3:Y:S11]  /*ae6c0*/  LDL.LU.64 R8, [R1+0x5958] ;  /* 0x0059580001087983 */ /* 0x000ef60000300a00 */
[----:B------:R-:W-:Y:S09]  /*ae6d0*/  @!UPT UIADD3 URZ, URZ, URZ, URZ ;  /* 0x0000003f3f3ff290 */ /* 0x000ff2000fffe03f */
[----:B------:R0:W-:Y:S01]  /*ae6e0*/  STL.64 [R1+0xc80], R4 ;  /* 0x000c800401007387 */ /* 0x0001e20000100a00 */
[----:B------:R-:W-:Y:S03]  /*ae6f0*/  STL.64 [R1+0xc88], R6 ;  /* 0x000c880601007387 */ /* 0x000fe60000100a00 */
[----:B0-----:R-:W3:Y:S01]  /*ae700*/  LDL.LU.64 R4, [R1+0x5950] ;  /* 0x0059500001047983 */ /* 0x001ee20000300a00 */
[----:B------:R0:W-:Y:S02]  /*ae710*/  STL [R1+0x582c], R24 ;  /* 0x00582c1801007387 */ /* 0x0001e40000100800 */
[----:B------:R1:W-:Y:S01]  /*ae720*/  STL [R1+0x5828], R25 ;  /* 0x0058281901007387 */ /* 0x0003e20000100800 */
[----:B0-----:R-:W2:Y:S01]  /*ae730*/  LDL.LU R24, [R1+0x740] ;  /* 0x0007400001187983 */ /* 0x001ea20000300800 */
[----:B-1----:R-:W2:Y:S02]  /*ae740*/  LDL.LU R25, [R1+0x744] ;  /* 0x0007440001197983 */ /* 0x002ea40000300800 */
        /* <DEDUP_REMOVED lines=13> */
[----:B------:R0:W-:Y:S03]  /*ae820*/  STL.64 [R1+0x58f8], R12 ;  /* 0x0058f80c01007387 */ /* 0x0001e60000100a00 */
[----:B0-----:R-:W2:Y:S01]  /*ae830*/  LDL.64 R12, [R1+0x70] ;  /* 0x00007000010c7983 */ /* 0x001ea20000100a00 */
[----:B---3--:R-:W-:Y:S01]  /*ae840*/  HMMA.16816.F32.BF16 R8, R16, R4, R8 ;  /* 0x000000041008723c */ /* 0x008fe20000041808 */
[----:B------:R-:W-:-:S02]  /*ae850*/  IMAD.MOV.U32 R22, RZ, RZ, R4 ;  /* 0x000000ffff167224 */ /* 0x000fc400078e0004 */
[----:B------:R-:W-:Y:S11]  /*ae860*/  IMAD.MOV.U32 R3, RZ, RZ, R5 ;  /* 0x000000ffff037224 */ /* 0x000ff600078e0005 */
[----:B------:R-:W-:Y:S09]  /*ae870*/  @!UPT UIADD3 URZ, URZ, URZ, URZ ;  /* 0x0000003f3f3ff290 */ /* 0x000ff2000fffe03f */
[----:B------:R0:W-:Y:S01]  /*ae880*/  STL.64 [R1+0xc60], R8 ;  /* 0x000c600801007387 */ /* 0x0001e20000100a00 */
[----:B------:R-:W-:Y:S03]  /*ae890*/  STL.64 [R1+0xc68], R10 ;  /* 0x000c680a01007387 */ /* 0x000fe60000100a00 */
[----:B0-----:R-:W3:Y:S01]  /*ae8a0*/  LDL.LU.64 R8, [R1+0x5930] ;  /* 0x0059300001087983 */ /* 0x001ee20000300a00 */
[----:B------:R-:W3:Y:S02]  /*ae8b0*/  LDL.LU.64 R6, [R1+0x5928] ;  /* 0x0059280001067983 */ /* 0x000ee40000300a00 */
[----:B------:R-:W3:Y:S01]  /*ae8c0*/  LDL.LU.64 R4, [R1+0x5920] ;  /* 0x0059200001047983 */ /* 0x000ee20000300a00 */
[C---:B--2---:R-:W-:Y:S01]  /*ae8d0*/  HMMA.16816.F32.BF16 R24, R16.reuse, R12, R24 ;  /* 0x0000000c1018723c */ /* 0x044fe20000041818 */
[----:B------:R-:W-:Y:S01]  /*ae8e0*/  STL [R1+0x583c], R3 ;  /* 0x00583c0301007387 */ /* 0x000fe20000100800 */
[----:B------:R-:W-:Y:S02]  /*ae8f0*/  STL [R1+0x5838], R22 ;  /* 0x0058381601007387 */ /* 0x000fe40000100800 */
[----:B------:R-:W-:Y:S11]  /*ae900*/  IMAD.MOV.U32 R23, RZ, RZ, R13 ;  /* 0x000000ffff177224 */ /* 0x000ff600078e000d */
[----:B------:R-:W-:Y:S08]  /*ae910*/  @!UPT UIADD3 URZ, URZ, URZ, URZ ;  /* 0x0000003f3f3ff290 */ /* 0x000ff0000fffe03f */
[----:B------:R-:W-:Y:S01]  /*ae920*/  STL.64 [R1+0xc50], R24 ;  /* 0x000c501801007387 */ /* 0x000fe20000100a00 */
[----:B------:R0:W-:Y:S02]  /*ae930*/  STL.64 [R1+0xc58], R26 ;  /* 0x000c581a01007387 */ /* 0x0001e40000100a00 */
[----:B0-----:R-:W-:Y:S01]  /*ae940*/  IMAD.MOV.U32 R26, RZ, RZ, R12 ;  /* 0x000000ffff1a7224 */ /* 0x001fe200078e000c */
[----:B------:R-:W-:Y:S01]  /*ae950*/  STL [R1+0x5844], R23 ;  /* 0x0058441701007387 */ /* 0x000fe20000100800 */
[----:B------:R-:W-:Y:S03]  /*ae960*/  STL.64 [R1+0x58e0], R20 ;  /* 0x0058e01401007387 */ /* 0x000fe60000100a00 */
[----:B------:R0:W-:Y:S01]  /*ae970*/  STL [R1+0x5840], R26 ;  /* 0x0058401a01007387 */ /* 0x0001e20000100800 */
[----:B---3--:R-:W-:Y:S01]  /*ae980*/  HMMA.16816.F32.BF16 R12, R16, R8, R4 ;  /* 0x00000008100c723c */ /* 0x008fe20000041804 */
[----:B------:R-:W-:-:S02]  /*ae990*/  IMAD.MOV.U32 R27, RZ, RZ, R9 ;  /* 0x000000ffff1b7224 */ /* 0x000fc400078e0009 */
[----:B------:R-:W-:Y:S11]  /*ae9a0*/  IMAD.MOV.U32 R28, RZ, RZ, R8 ;  /* 0x000000ffff1c7224 */ /* 0x000ff600078e0008 */
[----:B------:R-:W-:Y:S09]  /*ae9b0*/  @!UPT UIADD3 URZ, URZ, URZ, URZ ;  /* 0x0000003f3f3ff290 */ /* 0x000ff2000fffe03f */
[----:B------:R-:W-:Y:S01]  /*ae9c0*/  STL.64 [R1+0xc40], R12 ;  /* 0x000c400c01007387 */ /* 0x000fe20000100a00 */
[----:B------:R-:W-:Y:S02]  /*ae9d0*/  STL.64 [R1+0xc48], R14 ;  /* 0x000c480e01007387 */ /* 0x000fe40000100a00 */
[----:B------:R1:W-:Y:S02]  /*ae9e0*/  STL [R1+0x5900], R27 ;  /* 0x0059001b01007387 */ /* 0x0003e40000100800 */
[----:B------:R-:W2:Y:S01]  /*ae9f0*/  LDL.LU R8, [R1+0x6c0] ;  /* 0x0006c00001087983 */ /* 0x000ea20000300800 */
[----:B------:R-:W2:Y:S01]  /*aea00*/  LDL.LU R9, [R1+0x6c4] ;  /* 0x0006c40001097983 */ /* 0x000ea20000300800 */
[----:B------:R-:W3:Y:S02]  /*aea10*/  LDL.LU R10, [R1+0x6c8] ;  /* 0x0006c800010a7983 */ /* 0x000ee40000300800 */
[----:B------:R-:W3:Y:S02]  /*aea20*/  LDL.LU R11, [R1+0x6cc] ;  /* 0x0006cc00010b7983 */ /* 0x000ee40000300800 */
[----:B------:R-:W4:Y:S01]  /*aea30*/  LDL.LU R24, [R1+0x710] ;  /* 0x0007100001187983 */ /* 0x000f220000300800 */
[----:B------:R-:W4:Y:S01]  /*aea40*/  LDL.LU R25, [R1+0x714] ;  /* 0x0007140001197983 */ /* 0x000f220000300800 */
[----:B0-----:R-:W2:Y:S03]  /*aea50*/  LDL.LU R26, [R1+0x718] ;  /* 0x00071800011a7983 */ /* 0x001ea60000300800 */
[----:B-1----:R-:W2:Y:S01]  /*aea60*/  LDL.LU R27, [R1+0x71c] ;  /* 0x00071c00011b7983 */ /* 0x002ea20000300800 */
[----:B------:R-:W-:-:S02]  /*aea70*/  IMAD.MOV.U32 R6, RZ, RZ, R16 ;  /* 0x000000ffff067224 */ /* 0x000fc400078e0010 */
[----:B------:R-:W-:Y:S01]  /*aea80*/  IMAD.MOV.U32 R3, RZ, RZ, R17 ;  /* 0x000000ffff037224 */ /* 0x000fe200078e0011 */
[----:B--2---:R-:W-:Y:S01]  /*aea90*/  STL.64 [R1+0x5910], R26 ;  /* 0x0059101a01007387 */ /* 0x004fe20000100a00 */
[----:B----4-:R0:W-:Y:S02]  /*aeaa0*/  STL.64 [R1+0x5908], R24 ;  /* 0x0059081801007387 */ /* 0x0101e40000100a00 */
[----:B------:R-:W2:Y:S02]  /*aeab0*/  LDL.64 R16, [R1+0x40] ;  /* 0x0000400001107983 */ /* 0x000ea40000100a00 */
[----:B------:R-:W-:Y:S02]  /*aeac0*/  IMAD.MOV.U32 R2, RZ, RZ, R18 ;  /* 0x000000ffff027224 */ /* 0x000fe400078e0012 */
[----:B------:R-:W-:Y:S01]  /*aead0*/  IMAD.MOV.U32 R0, RZ, RZ, R19 ;  /* 0x000000ffff007224 */ /* 0x000fe200078e0013 */
[----:B0-----:R-:W4:Y:S04]  /*aeae0*/  LDL.64 R24, [R1+0x50] ;  /* 0x0000500001187983 */ /* 0x001f280000100a00 */
[----:B--2---:R0:W-:Y:S04]  /*aeaf0*/  STL.64 [R1+0x5918], R16 ;  /* 0x0059181001007387 */ /* 0x0041e80000100a00 */
        /* <DEDUP_REMOVED lines=18> */
[----:B--2---:R-:W-:Y:S01]  /*aec20*/  STL.64 [R1+0x58f0], R22 ;  /* 0x0058f01601007387 */ /* 0x004fe20000100a00 */
[----:B------:R0:W-:Y:S03]  /*aec30*/  STL.64 [R1+0x58e8], R20 ;  /* 0x0058e81401007387 */ /* 0x0001e60000100a00 */
[----:B0-----:R-:W2:Y:S01]  /*aec40*/  LDL.64 R20, [R1+0x30] ;  /* 0x0000300001147983 */ /* 0x001ea20000100a00 */
[----:B------:R-:W-:Y:S02]  /*aec50*/  STL.64 [R1+0x58b8], R10 ;  /* 0x0058b80a01007387 */ /* 0x000fe40000100a00 */
[----:B---3--:R0:W-:Y:S02]  /*aec60*/  STL.64 [R1+0x58b0], R8 ;  /* 0x0058b00801007387 */ /* 0x0081e40000100a00 */
[----:B0-----:R-:W3:Y:S04]  /*aec70*/  LDL.64 R8, [R1+0x10] ;  /* 0x0000100001087983 */ /* 0x001ee80000100a00 */
[----:B---3--:R0:W-:Y:S01]  /*aec80*/  STL.64 [R1+0x58d8], R8 ;  /* 0x0058d80801007387 */ /* 0x0081e20000100a00 */
[----:B------:R-:W3:Y:S02]  /*aec90*/  LDL.64 R4, [R1] ;  /* 0x0000000001047983 */ /* 0x000ee40000100a00 */
[----:B------:R-:W-:Y:S01]  /*aeca0*/  IMAD.MOV.U32 R7, RZ, RZ, R0 ;  /* 0x000000ffff077224 */ /* 0x000fe200078e0000 */
[----:B0-----:R-:W2:Y:S01]  /*aecb0*/  LDL.64 R8, [R1+0x20] ;  /* 0x0000200001087983 */ /* 0x001ea20000100a00 */
[----:B----4-:R-:W-:-:S03]  /*aecc0*/  IMAD.MOV.U32 R0, RZ, RZ, R25 ;  /* 0x000000ffff007224 */ /* 0x010fc600078e0019 */
[----:B---3--:R0:W-:Y:S02]  /*aecd0*/  STL.64 [R1+0x58c0], R4 ;  /* 0x0058c00401007387 */ /* 0x0081e40000100a00 */
[----:B0-----:R-:W-:Y:S02]  /*aece0*/  IMAD.MOV.U32 R4, RZ, RZ, R6 ;  /* 0x000000ffff047224 */ /* 0x001fe400078e0006 */
[----:B------:R-:W-:Y:S02]  /*aecf0*/  IMAD.MOV.U32 R5, RZ, RZ, R3 ;  /* 0x000000ffff057224 */ /* 0x000fe400078e0003 */
[----:B------:R-:W-:-:S07]  /*aed00*/  IMAD.MOV.U32 R6, RZ, RZ, R2 ;  /* 0x000000ffff067224 */ /* 0x000fce00078e0002 */
[C---:B------:R-:W-:Y:S01]  /*aed10*/  HMMA.16816.F32.BF16 R16, R4.reuse, R24, R16 ;  /* 0x000000180410723c */ /* 0x040fe20000041810 */
[----:B------:R-:W-:Y:S01]  /*aed20*/  STL [R1+0x5848], R28 ;  /* 0x0058481c01007387 */ /* 0x000fe20000100800 */
[----:B------:R-:W-:Y:S11]  /*aed30*/  IMAD.MOV.U32 R2, RZ, RZ, R24 ;  /* 0x000000ffff027224 */ /* 0x000ff600078e0018 */
[----:B------:R-:W-:Y:S10]  /*aed40*/  @!UPT UIADD3 URZ, URZ, URZ, URZ ;  /* 0x0000003f3f3ff290 */ /* 0x000ff4000fffe03f */
[----:B------:R0:W-:Y:S01]  /*aed50*/  STL.64 [R1+0xc30], R16 ;  /* 0x000c301001007387 */ /* 0x0001e20000100a00 */
[----:B------:R-:W-:Y:S03]  /*aed60*/  STL.64 [R1+0xc38], R18 ;  /* 0x000c381201007387 */ /* 0x000fe60000100a00 */
        /* <DEDUP_REMOVED lines=9> */
[----:B-1----:R-:W3:Y:S01]  /*aee00*/  LDL.LU R27, [R1+0x5900] ;  /* 0x00590000011b7983 */ /* 0x002ee20000300800 */
        /* <DEDUP_REMOVED lines=19> */
[----:B------:R1:W-:Y:S03]  /*aef40*/  STL.64 [R1+0xc18], R14 ;  /* 0x000c180e01007387 */ /* 0x0003e60000100a00 */
[----:B0-----:R-:W3:Y:S01]  /*aef50*/  LDL.LU.64 R12, [R1+0x58f8] ;  /* 0x0058f800010c7983 */ /* 0x001ee20000300a00 */
[----:B-1----:R-:W-:-:S02]  /*aef60*/  IMAD.MOV.U32 R15, RZ, RZ, R20 ;  /* 0x000000ffff0f7224 */ /* 0x002fc400078e0014 */
[----:B------:R-:W4:Y:S02]  /*aef70*/  LDL.LU.64 R22, [R1+0x58f0] ;  /* 0x0058f00001167983 */ /* 0x000f240000300a00 */
[----:B------:R-:W4:Y:S02]  /*aef80*/  LDL.LU.64 R20, [R1+0x58e8] ;  /* 0x0058e80001147983 */ /* 0x000f240000300a00 */
[----:B------:R-:W-:Y:S01]  /*aef90*/  IMAD.MOV.U32 R14, RZ, RZ, R9 ;  /* 0x000000ffff0e7224 */ /* 0x000fe200078e0009 */
[C---:B----4-:R-:W-:Y:S11]  /*aefa0*/  HMMA.16816.F32.BF16 R20, R4.reuse, R8, R20 ;  /* 0x000000080414723c */ /* 0x050ff60000041814 */
[----:B------:R-:W-:Y:S11]  /*aefb0*/  @!UPT UIADD3 URZ, URZ, URZ, URZ ;  /* 0x0000003f3f3ff290 */ /* 0x000ff6000fffe03f */
[----:B------:R-:W-:Y:S01]  /*aefc0*/  @!UPT UIADD3 URZ, URZ, URZ, URZ ;  /* 0x0000003f3f3ff290 */ /* 0x000fe2000fffe03f */
[----:B------:R0:W-:Y:S01]  /*aefd0*/  STL.64 [R1+0xc00], R20 ;  /* 0x000c001401007387 */ /* 0x0001e20000100a00 */
[----:B------:R1:W-:Y:S03]  /*aefe0*/  STL.64 [R1+0xc08], R22 ;  /* 0x000c081601007387 */ /* 0x0003e60000100a00 */
[----:B0-----:R-:W4:Y:S01]  /*aeff0*/  LDL.LU.64 R20, [R1+0x58e0] ;  /* 0x0058e00001147983 */ /* 0x001f220000300a00 */
[----:B-1----:R-:W-:Y:S02]  /*af000*/  IMAD.MOV.U32 R22, RZ, RZ, R8 ;  /* 0x000000ffff167224 */ /* 0x002fe400078e0008 */
[----:B------:R-:W2:Y:S02]  /*af010*/  LDL.LU.64 R8, [R1+0x58d8] ;  /* 0x0058d80001087983 */ /* 0x000ea40000300a00 */
[----:B--2---:R-:W-:Y:S01]  /*af020*/  HMMA.16816.F32.BF16 R4, R4, R8, R16 ;  /* 0x000000080404723c */ /* 0x004fe20000041810 */
[----:B------:R-:W2:Y:S01]  /*af030*/  LDL.LU.64 R18, [R1+0x58d0] ;  /* 0x0058d00001127983 */ /* 0x000ea20000300a00 */
[----:B------:R-:W2:Y:S02]  /*af040*/  LDL.LU.64 R16, [R1+0x58c8] ;  /* 0x0058c80001107983 */ /* 0x000ea40000300a00 */
[----:B------:R-:W-:-:S02]  /*af050*/  IMAD.MOV.U32 R26, RZ, RZ, R8 ;  /* 0x000000ffff1a7224 */ /* 0x000fc400078e0008 */
[----:B------:R-:W-:Y:S11]  /*af060*/  IMAD.MOV.U32 R3, RZ, RZ, R9 ;  /* 0x000000ffff037224 */ /* 0x000ff600078e0009 */
[----:B------:R-:W-:Y:S06]  /*af070*/  @!UPT UIADD3 URZ, URZ, URZ, URZ ;  /* 0x0000003f3f3ff290 */ /* 0x000fec000fffe03f */
        /* <DEDUP_REMOVED lines=37> */
[----:B0-----:R-:W3:Y:S01]  /*af2d0*/  LDL.LU.64 R18, [R1+0x5878] ;  /* 0x0058780001127983 */ /* 0x001ee20000300a00 */
[----:B------:R-:W3:Y:S02]  /*af2e0*/  LDL.LU.64 R16, [R1+0x5870] ;  /* 0x0058700001107983 */ /* 0x000ee40000300a00 */
[----:B------:R-:W-:Y:S02]  /*af2f0*/  STL.64 [R1+0x5720], R10 ;  /* 0x0057200a01007387 */ /* 0x000fe40000100a00 */
        /* <DEDUP_REMOVED lines=11> */
[----:B------:R-:W2:Y:S02]  /*af3b0*/  LDL.LU.64 R16, [R1+0x5860] ;  /* 0x0058600001107983 */ /* 0x000ea40000300a00 */
[----:B------:R-:W-:Y:S01]  /*af3c0*/  STL.64 [R1+0x5710], R12 ;  /* 0x0057100c01007387 */ /* 0x000fe20000100a00 */
[----:B--2---:R-:W-:Y:S11]  /*af3d0*/  HMMA.16816.F32.BF16 R8, R24, R16, R8 ;  /* 0x000000101808723c */ /* 0x004ff60000041808 */
[----:B------:R-:W-:Y:S11]  /*af3e0*/  @!UPT UIADD3 URZ, URZ, URZ, URZ ;  /* 0x0000003f3f3ff290 */ /* 0x000ff6000fffe03f */
[----:B------:R-:W-:Y:S01]  /*af3f0*/  @!UPT UIADD3 URZ, URZ, URZ, URZ ;  /* 0x0000003f3f3ff290 */ /* 0x000fe2000fffe03f */
[----:B------:R0:W-:Y:S01]  /*af400*/  STL.64 [R1+0xb90], R8 ;  /* 0x000b900801007387 */ /* 0x0001e20000100a00 */
[----:B------:R1:W-:Y:S02]  /*af410*/  STL.64 [R1+0xb98], R10 ;  /* 0x000b980a01007387 */ /* 0x0003e40000100a00 */
[----:B0-----:R-:W-:Y:S02]  /*af420*/  IMAD.MOV.U32 R9, RZ, RZ, R26 ;  /* 0x000000ffff097224 */ /* 0x001fe400078e001a */
[----:B------:R-:W-:Y:S02]  /*af430*/  IMAD.MOV.U32 R8, RZ, RZ, R27 ;  /* 0x000000ffff087224 */ /* 0x000fe400078e001b */
[----:B-1----:R-:W-:Y:S02]  /*af440*/  IMAD.MOV.U32 R11, RZ, RZ, R24 ;  /* 0x000000ffff0b7224 */ /* 0x002fe400078e0018 */
[----:B------:R-:W-:Y:S01]  /*af450*/  IMAD.MOV.U32 R10, RZ, RZ, R25 ;  /* 0x000000ffff0a7224 */ /* 0x000fe200078e0019 */
[----:B------:R-:W2:Y:S01]  /*af460*/  LDL.LU.64 R26, [R1+0x5858] ;  /* 0x00585800011a7983 */ /* 0x000ea20000300a00 */
[----:B------:R-:W2:Y:S02]  /*af470*/  LDL.LU.64 R24, [R1+0x5850] ;  /* 0x0058500001187983 */ /* 0x000ea40000300a00 */
[----:B---3--:R-:W-:Y:S02]  /*af480*/  STL.64 [R1+0x56f8], R18 ;  /* 0x0056f81201007387 */ /* 0x008fe40000100a00 */
[----:B------:R0:W-:Y:S02]  /*af490*/  STL.64 [R1+0x56f0], R16 ;  /* 0x0056f01001007387 */ /* 0x0001e40000100a00 */
[----:B0-----:R-:W3:Y:S01]  /*af4a0*/  LDL.LU.64 R16, [R1+0x320] ;  /* 0x0003200001107983 */ /* 0x001ee20000300a00 */
[----:B------:R-:W2:Y:S03]  /*af4b0*/  LDL.LU.64 R18, [R1+0x328] ;  /* 0x0003280001127983 */ /* 0x000ea60000300a00 */
[----:B--2---:R0:W-:Y:S01]  /*af4c0*/  STL.64 [R1+0x5818], R18 ;  /* 0x0058181201007387 */ /* 0x0041e20000100a00 */
[----:B---3--:R1:W-:Y:S02]  /*af4d0*/  STL.64 [R1+0x5810], R16 ;  /* 0x0058101001007387 */ /* 0x0083e40000100a00 */
[----:B0-----:R-:W-:-:S02]  /*af4e0*/  IMAD.MOV.U32 R18, RZ, RZ, R9 ;  /* 0x000000ffff127224 */ /* 0x001fc400078e0009 */
[----:B-1----:R-:W-:Y:S02]  /*af4f0*/  IMAD.MOV.U32 R16, RZ, RZ, R11 ;  /* 0x000000ffff107224 */ /* 0x002fe400078e000b */
[----:B------:R-:W-:Y:S02]  /*af500*/  IMAD.MOV.U32 R17, RZ, RZ, R10 ;  /* 0x000000ffff117224 */ /* 0x000fe400078e000a */
[----:B------:R-:W-:Y:S02]  /*af510*/  IMAD.MOV.U32 R19, RZ, RZ, R8 ;  /* 0x000000ffff137224 */ /* 0x000fe400078e0008 */
[----:B------:R-:W2:Y:S05]  /*af520*/  LDL.LU R8, [R1+0x4e0] ;  /* 0x0004e00001087983 */ /* 0x000eaa0000300800 */
[----:B----4-:R-:W-:Y:S11]  /*af530*/  HMMA.16816.F32.BF16 R4, R16, R20, R4 ;  /* 0x000000141004723c */ /* 0x010ff60000041804 */
[----:B------:R-:W-:Y:S11]  /*af540*/  @!UPT UIADD3 URZ, URZ, URZ, URZ ;  /* 0x0000003f3f3ff290 */ /* 0x000ff6000fffe03f */
[----:B------:R-:W-:Y:S01]  /*af550*/  @!UPT UIADD3 URZ, URZ, URZ, URZ ;  /* 0x0000003f3f3ff290 */ /* 0x000fe2000fffe03f */
[----:B------:R0:W-:Y:S01]  /*af560*/  STL.64 [R1+0xb80], R4 ;  /* 0x000b800401007387 */ /* 0x0001e20000100a00 */
[----:B------:R-:W-:Y:S02]  /*af570*/  STL.64 [R1+0xb88], R6 ;  /* 0x000b880601007387 */ /* 0x000fe40000100a00 */
[----:B------:R-:W2:Y:S02]  /*af580*/  LDL.LU R9, [R1+0x4e4] ;  /* 0x0004e40001097983 */ /* 0x000ea40000300800 */
[----:B------:R-:W3:Y:S01]  /*af590*/  LDL.LU R10, [R1+0x4e8] ;  /* 0x0004e800010a7983 */ /* 0x000ee20000300800 */
[----:B------:R-:W3:Y:S01]  /*af5a0*/  LDL.LU R11, [R1+0x4ec] ;  /* 0x0004ec00010b7983 */ /* 0x000ee20000300800 */
[----:B0-----:R-:W-:Y:S02]  /*af5b0*/  IMAD.MOV.U32 R4, RZ, RZ, R28 ;  /* 0x000000ffff047224 */ /* 0x001fe400078e001c */
[----:B------:R-:W-:Y:S01]  /*af5c0*/  IMAD.MOV.U32 R5, RZ, RZ, R23 ;  /* 0x000000ffff057224 */ /* 0x000fe200078e0017 */
[----:B---3--:R-:W-:Y:S01]  /*af5d0*/  STL.64 [R1+0x5740], R10 ;  /* 0x0057400a01007387 */ /* 0x008fe20000100a00 */
[----:B--2---:R-:W-:Y:S02]  /*af5e0*/  STL.64 [R1+0x5738], R8 ;  /* 0x0057380801007387 */ /* 0x004fe40000100a00 */
[----:B------:R-:W2:Y:S02]  /*af5f0*/  LDL.LU R28, [R1+0x5848] ;  /* 0x00584800011c7983 */ /* 0x000ea40000300800 */
[----:B------:R-:W3:Y:S01]  /*af600*/  LDL.LU R23, [R1+0x5844] ;  /* 0x0058440001177983 */ /* 0x000ee20000300800 */
[----:B------:R0:W-:Y:S02]  /*af610*/  STL.64 [R1+0x5748], R4 ;  /* 0x0057480401007387 */ /* 0x0001e40000100a00 */
[----:B0-----:R-:W-:-:S02]  /*af620*/  IMAD.MOV.U32 R4, RZ, RZ, R26 ;  /* 0x000000ffff047224 */ /* 0x001fc400078e001a */
[----:B------:R-:W-:Y:S01]  /*af630*/  IMAD.MOV.U32 R5, RZ, RZ, R3 ;  /* 0x000000ffff057224 */ /* 0x000fe200078e0003 */
[----:B------:R-:W4:Y:S01]  /*af640*/  LDL.LU R26, [R1+0x5840] ;  /* 0x00584000011a7983 */ /* 0x000f220000300800 */
        /* <DEDUP_REMOVED lines=41> */
[----:B------:R-:W-:Y:S02]  /*af8e0*/  STL.64 [R1+0x5788], R10 ;  /* 0x0057880a01007387 */ /* 0x000fe40000100a00 */
[----:B------:R0:W-:Y:S02]  /*af8f0*/  STL.64 [R1+0x5780], R8 ;  /* 0x0057800801007387 */ /* 0x0001e40000100a00 */
[----:B----4-:R-:W-:Y:S02]  /*af900*/  IMAD.MOV.U32 R4, RZ, RZ, R26 ;  /* 0x000000ffff047224 */ /* 0x010fe400078e001a */
[----:B---3--:R-:W-:Y:S01]  /*af910*/  IMAD.MOV.U32 R5, RZ, RZ, R23 ;  /* 0x000000ffff057224 */ /* 0x008fe200078e0017 */
        /* <DEDUP_REMOVED lines=10> */
[----:B----4-:R0:W-:Y:S02]  /*af9c0*/  STL.64 [R1+0x57f0], R4 ;  /* 0x0057f00401007387 */ /* 0x0101e40000100a00 */
[----:B0-----:R-:W-:-:S02]  /*af9d0*/  IMAD.MOV.U32 R4, RZ, RZ, R15 ;  /* 0x000000ffff047224 */ /* 0x001fc400078e000f */
[----:B------:R-:W-:-:S05]  /*af9e0*/  IMAD.MOV.U32 R5, RZ, RZ, R14 ;  /* 0x000000ffff057224 */ /* 0x000fca00078e000e */
[----:B------:R0:W-:Y:S04]  /*af9f0*/  STL.64 [R1+0x5820], R4 ;  /* 0x0058200401007387 */ /* 0x0001e80000100a00 */
        /* <DEDUP_REMOVED lines=34> */
[----:B------:R-:W2:Y:S02]  /*afc20*/  LDL.LU.64 R4, [R1+0x5820] ;  /* 0x0058200001047983 */ /* 0x000ea40000300a00 */
[----:B------:R-:W-:Y:S02]  /*afc30*/  STL.64 [R1+0xb60], R16 ;  /* 0x000b601001007387 */ /* 0x000fe40000100a00 */
[----:B------:R0:W-:Y:S02]  /*afc40*/  STL.64 [R1+0xb68], R18 ;  /* 0x000b681201007387 */ /* 0x0001e40000100a00 */
[----:B0-----:R-:W2:Y:S01]  /*afc50*/  LDL.LU.64 R18, [R1+0x5818] ;  /* 0x0058180001127983 */ /* 0x001ea20000300a00 */
[----:B------:R-:W2:Y:S02]  /*afc60*/  LDL.LU.64 R16, [R1+0x5810] ;  /* 0x0058100001107983 */ /* 0x000ea40000300a00 */
[----:B------:R-:W-:Y:S01]  /*afc70*/  STL.64 [R1+0x56e0], R24 ;  /* 0x0056e01801007387 */ /* 0x000fe20000100a00 */
[----:B--2---:R-:W-:Y:S01]  /*afc80*/  HMMA.16816.F32.BF16 R4, R16, R4, R8 ;  /* 0x000000041004723c */ /* 0x004fe20000041808 */
[----:B------:R-:W2:Y:S01]  /*afc90*/  LDL.LU.64 R10, [R1+0x5808] ;  /* 0x00580800010a7983 */ /* 0x000ea20000300a00 */
[----:B------:R-:W2:Y:S11]  /*afca0*/  LDL.LU.64 R8, [R1+0x5800] ;  /* 0x0058000001087983 */ /* 0x000eb60000300a00 */
[----:B------:R-:W-:Y:S10]  /*afcb0*/  @!UPT UIADD3 URZ, URZ, URZ, URZ ;  /* 0x0000003f3f3ff290 */ /* 0x000ff4000fffe03f */
[----:B------:R-:W-:Y:S01]  /*afcc0*/  STL.64 [R1+0xb50], R4 ;  /* 0x000b500401007387 */ /* 0x000fe20000100a00 */
[----:B------:R0:W-:Y:S03]  /*afcd0*/  STL.64 [R1+0xb58], R6 ;  /* 0x000b580601007387 */ /* 0x0001e60000100a00 */
[----:B0-----:R-:W4:Y:S01]  /*afce0*/  LDL.LU.64 R6, [R1+0x57f8] ;  /* 0x0057f80001067983 */ /* 0x001f220000300a00 */
[----:B------:R-:W4:Y:S02]  /*afcf0*/  LDL.LU.64 R4, [R1+0x57f0] ;  /* 0x0057f00001047983 */ /* 0x000f240000300a00 */
[----:B------:R-:W-:Y:S02]  /*afd00*/  IMAD.MOV.U32 R20, RZ, RZ, R22 ;  /* 0x000000ffff147224 */ /* 0x000fe400078e0016 */
[----:B------:R-:W-:-:S07]  /*afd10*/  IMAD.MOV.U32 R21, RZ, RZ, R3 ;  /* 0x000000ffff157224 */ /* 0x000fce00078e0003 */
[C---:B----4-:R-:W-:Y:S01]  /*afd20*/  HMMA.16816.F32.BF16 R20, R16.reuse, R20, R4 ;  /* 0x000000141014723c */ /* 0x050fe20000041804 */
[----:B------:R-:W2:Y:S11]  /*afd30*/  LDL.LU.64 R4, [R1+0x57e8] ;  /* 0x0057e80001047983 */ /* 0x000eb60000300a00 */
[----:B------:R-:W-:Y:S11]  /*afd40*/  @!UPT UIADD3 URZ, URZ, URZ, URZ ;  /* 0x0000003f3f3ff290 */ /* 0x000ff6000fffe03f */
        /* <DEDUP_REMOVED lines=18> */
[----:B---3--:R-:W-:Y:S02]  /*afe70*/  HMMA.16816.F32.BF16 R4, R16, R4, R8 ;  /* 0x000000041004723c */ /* 0x008fe40000041808 */
[----:B------:R-:W3:Y:S01]  /*afe80*/  LDL.LU.64 R10, [R1+0x57c8] ;  /* 0x0057c800010a7983 */ /* 0x000ee20000300a00 */
[----:B------:R-:W3:Y:S11]  /*afe90*/  LDL.LU.64 R8, [R1+0x57c0] ;  /* 0x0057c00001087983 */ /* 0x000ef60000300a00 */
[----:B------:R-:W-:Y:S09]  /*afea0*/  @!UPT UIADD3 URZ, URZ, URZ, URZ ;  /* 0x0000003f3f3ff290 */ /* 0x000ff2000fffe03f */
[----:B------:R-:W-:Y:S01]  /*afeb0*/  STL.64 [R1+0xaf0], R4 ;  /* 0x000af00401007387 */ /* 0x000fe20000100a00 */
[----:B------:R0:W-:Y:S03]  /*afec0*/  STL.64 [R1+0xaf8], R6 ;  /* 0x000af80601007387 */ /* 0x0001e60000100a00 */
[----:B0-----:R-:W4:Y:S01]  /*afed0*/  LDL.LU.64 R6, [R1+0x57b8] ;  /* 0x0057b80001067983 */ /* 0x001f220000300a00 */
[----:B------:R-:W4:Y:S02]  /*afee0*/  LDL.LU.64 R4, [R1+0x57b0] ;  /* 0x0057b00001047983 */ /* 0x000f240000300a00 */
[----:B------:R-:W-:Y:S02]  /*afef0*/  IMAD.MOV.U32 R24, RZ, RZ, R2 ;  /* 0x000000ffff187224 */ /* 0x000fe400078e0002 */
[----:B------:R-:W-:-:S07]  /*aff00*/  IMAD.MOV.U32 R25, RZ, RZ, R0 ;  /* 0x000000ffff197224 */ /* 0x000fce00078e0000 */
[C---:B----4-:R-:W-:Y:S01]  /*aff10*/  HMMA.16816.F32.BF16 R24, R16.reuse, R24, R4 ;  /* 0x000000181018723c */ /* 0x050fe20000041804 */
[----:B------:R-:W3:Y:S11]  /*aff20*/  LDL.LU.64 R4, [R1+0x57a8] ;  /* 0x0057a80001047983 */ /* 0x000ef60000300a00 */
[----:B------:R-:W-:Y:S11]  /*aff30*/  @!UPT UIADD3 URZ, URZ, URZ, URZ ;  /* 0x0000003f3f3ff290 */ /* 0x000ff6000fffe03f */
[----:B------:R0:W-:Y:S01]  /*aff40*/  STL.64 [R1+0xae0], R24 ;  /* 0x000ae01801007387 */ /* 0x0001e20000100a00 */
[----:B------:R1:W-:Y:S03]  /*aff50*/  STL.64 [R1+0xae8], R26 ;  /* 0x000ae81a01007387 */ /* 0x0003e60000100a00 */
[----:B0-----:R-:W4:Y:S01]  /*aff60*/  LDL.LU R24, [R1+0x440] ;  /* 0x0004400001187983 */ /* 0x001f220000300800 */
[----:B------:R-:W4:Y:S02]  /*aff70*/  LDL.LU R25, [R1+0x444] ;  /* 0x0004440001197983 */ /* 0x000f240000300800 */
[----:B-1----:R-:W4:Y:S02]  /*aff80*/  LDL.LU R26, [R1+0x448] ;  /* 0x00044800011a7983 */ /* 0x002f240000300800 */
[----:B------:R-:W4:Y:S01]  /*aff90*/  LDL.LU R27, [R1+0x44c] ;  /* 0x00044c00011b7983 */ /* 0x000f220000300800 */
        /* <DEDUP_REMOVED lines=45> */
[----:B0-----:R-:W2:Y:S01]  /*b0270*/  LDL.64 R4, [R1+0x90] ;  /* 0x0000900001047983 */ /* 0x001ea20000100a00 */
[----:B---3--:R-:W-:Y:S11]  /*b0280*/  HMMA.16816.F32.BF16 R12, R16, R8, R12 ;  /* 0x00000008100c723c */ /* 0x008ff6000004180c */
[----:B------:R-:W-:Y:S11]  /*b0290*/  @!UPT UIADD3 URZ, URZ, URZ, URZ ;  /* 0x0000003f3f3ff290 */ /* 0x000ff6000fffe03f */
[----:B------:R-:W-:Y:S01]  /*b02a0*/  @!UPT UIADD3 URZ, URZ, URZ, URZ ;  /* 0x0000003f3f3ff290 */ /* 0x000fe2000fffe03f */
[----:B------:R0:W-:Y:S01]  /*b02b0*/  STL.64 [R1+0xa30], R12 ;  /* 0x000a300c01007387 */ /* 0x0001e20000100a00 */
[----:B------:R-:W-:Y:S03]  /*b02c0*/  STL.64 [R1+0xa38], R14 ;  /* 0x000a380e01007387 */ /* 0x000fe60000100a00 */
[----:B0-----:R-:W3:Y:S01]  /*b02d0*/  LDL.LU.64 R12, [R1+0x5710] ;  /* 0x00571000010c7983 */ /* 0x001ee20000300a00 */
[----:B------:R-:W-:Y:S02]  /*b02e0*/  STL.64 [R1+0x5618], R10 ;  /* 0x0056180a01007387 */ /* 0x000fe40000100a00 */
[----:B------:R0:W-:Y:S02]  /*b02f0*/  STL.64 [R1+0x5610], R8 ;  /* 0x0056100801007387 */ /* 0x0001e40000100a00 */
[----:B------:R-:W-:Y:S02]  /*b0300*/  IMAD.MOV.U32 R2, RZ, RZ, R18 ;  /* 0x000000ffff027224 */ /* 0x000fe400078e0012 */
[----:B------:R-:W-:-:S02]  /*b0310*/  IMAD.MOV.U32 R0, RZ, RZ, R19 ;  /* 0x000000ffff007224 */ /* 0x000fc400078e0013 */
[----:B------:R-:W-:Y:S02]  /*b0320*/  IMAD.MOV.U32 R6, RZ, RZ, R16 ;  /* 0x000000ffff067224 */ /* 0x000fe400078e0010 */
[----:B------:R-:W-:Y:S01]  /*b0330*/  IMAD.MOV.U32 R3, RZ, RZ, R17 ;  /* 0x000000ffff037224 */ /* 0x000fe200078e0011 */
[----:B0-----:R-:W2:Y:S01]  /*b0340*/  LDL.LU R8, [R1+0x420] ;  /* 0x0004200001087983 */ /* 0x001ea20000300800 */
[----:B------:R-:W2:Y:S02]  /*b0350*/  LDL.LU R9, [R1+0x424] ;  /* 0x0004240001097983 */ /* 0x000ea40000300800 */
[----:B------:R-:W2:Y:S02]  /*b0360*/  LDL.LU R10, [R1+0x428] ;  /* 0x00042800010a7983 */ /* 0x000ea40000300800 */
[----:B------:R-:W2:Y:S01]  /*b0370*/  LDL.LU R11, [R1+0x42c] ;  /* 0x00042c00010b7983 */ /* 0x000ea20000300800 */
[----:B---3--:R-:W-:Y:S11]  /*b0380*/  HMMA.16816.F32.BF16 R20, R16, R12, R20 ;  /* 0x0000000c1014723c */ /* 0x008ff60000041814 */
[----:B------:R-:W-:Y:S11]  /*b0390*/  @!UPT UIADD3 URZ, URZ, URZ, URZ ;  /* 0x0000003f3f3ff290 */ /* 0x000ff6000fffe03f */
[----:B------:R-:W-:Y:S01]  /*b03a0*/  @!UPT UIADD3 URZ, URZ, URZ, URZ ;  /* 0x0000003f3f3ff290 */ /* 0x000fe2000fffe03f */
[----:B------:R-:W-:Y:S01]  /*b03b0*/  STL.64 [R1+0xa10], R20 ;  /* 0x000a101401007387 */ /* 0x000fe20000100a00 */
[----:B------:R0:W-:Y:S03]  /*b03c0*/  STL.64 [R1+0xa18], R22 ;  /* 0x000a181601007387 */ /* 0x0001e60000100a00 */
[----:B0-----:R-:W3:Y:S01]  /*b03d0*/  LDL.LU.64 R22, [R1+0x5708] ;  /* 0x0057080001167983 */ /* 0x001ee20000300a00 */
[----:B------:R-:W3:Y:S02]  /*b03e0*/  LDL.LU.64 R20, [R1+0x5700] ;  /* 0x0057000001147983 */ /* 0x000ee40000300a00 */
[----:B------:R-:W2:Y:S02]  /*b03f0*/  LDL.LU.64 R18, [R1+0x56f8] ;  /* 0x0056f80001127983 */ /* 0x000ea40000300a00 */
[----:B------:R-:W3:Y:S01]  /*b0400*/  LDL.LU.64 R16, [R1+0x56f0] ;  /* 0x0056f00001107983 */ /* 0x000ee20000300a00 */
[----:B------:R0:W-:Y:S01]  /*b0410*/  STL [R1+0x55f4], R12 ;  /* 0x0055f40c01007387 */ /* 0x0001e20000100800 */
[----:B------:R1:W-:Y:S02]  /*b0420*/  STL [R1+0x55f0], R13 ;  /* 0x0055f00d01007387 */ /* 0x0003e40000100800 */
[----:B------:R-:W-:-:S02]  /*b0430*/  IMAD.MOV.U32 R14, RZ, RZ, R2 ;  /* 0x000000ffff0e7224 */ /* 0x000fc400078e0002 */
[----:B------:R-:W-:Y:S02]  /*b0440*/  IMAD.MOV.U32 R15, RZ, RZ, R0 ;  /* 0x000000ffff0f7224 */ /* 0x000fe400078e0000 */
[----:B0-----:R-:W-:Y:S02]  /*b0450*/  IMAD.MOV.U32 R12, RZ, RZ, R6 ;  /* 0x000000ffff0c7224 */ /* 0x001fe400078e0006 */
[----:B-1----:R-:W-:-:S07]  /*b0460*/  IMAD.MOV.U32 R13, RZ, RZ, R3 ;  /* 0x000000ffff0d7224 */ /* 0x002fce00078e0003 */
[C---:B---3--:R-:W-:Y:S11]  /*b0470*/  HMMA.16816.F32.BF16 R20, R12.reuse, R16, R20 ;  /* 0x000000100c14723c */ /* 0x048ff60000041814 */
        /* <DEDUP_REMOVED lines=16> */
[----:B0-----:R-:W2:Y:S01]  /*b0580*/  LDL.LU.64 R24, [R1+0x56e0] ;  /* 0x0056e00001187983 */ /* 0x001ea20000300a00 */
[----:B------:R-:W-:Y:S01]  /*b0590*/  STL.64 [R1+0x55d8], R20 ;  /* 0x0055d81401007387 */ /* 0x000fe20000100a00 */
[----:B--2---:R-:W-:Y:S02]  /*b05a0*/  HMMA.16816.F32.BF16 R12, R12, R24, R16 ;  /* 0x000000180c0c723c */ /* 0x004fe40000041810 */
[----:B------:R0:W-:Y:S04]  /*b05b0*/  STL.64 [R1+0x55d0], R24 ;  /* 0x0055d01801007387 */ /* 0x0001e80000100a00 */
[----:B0-----:R-:W2:Y:S11]  /*b05c0*/  LDL R24, [R1+0x570] ;  /* 0x0005700001187983 */ /* 0x001eb60000100800 */
[----:B------:R-:W-:Y:S06]  /*b05d0*/  @!UPT UIADD3 URZ, URZ, URZ, URZ ;  /* 0x0000003f3f3ff290 */ /* 0x000fec000fffe03f */
[----:B------:R-:W-:Y:S01]  /*b05e0*/  STL.64 [R1+0x9e0], R12 ;  /* 0x0009e00c01007387 */ /* 0x000fe20000100a00 */
[----:B------:R-:W-:Y:S02]  /*b05f0*/  STL.64 [R1+0x9e8], R14 ;  /* 0x0009e80e01007387 */ /* 0x000fe40000100a00 */
[----:B------:R-:W2:Y:S02]  /*b0600*/  LDL R25, [R1+0x574] ;  /* 0x0005740001197983 */ /* 0x000ea40000100800 */
[----:B------:R-:W2:Y:S01]  /*b0610*/  LDL R26, [R1+0x578] ;  /* 0x00057800011a7983 */ /* 0x000ea20000100800 */
[----:B------:R-:W2:Y:S01]  /*b0620*/  LDL R27, [R1+0x57c] ;  /* 0x00057c00011b7983 */ /* 0x000ea20000100800 */
[----:B------:R-:W-:Y:S02]  /*b0630*/  IMAD.MOV.U32 R18, RZ, RZ, R4 ;  /* 0x000000ffff127224 */ /* 0x000fe400078e0004 */
[----:B------:R-:W-:Y:S01]  /*b0640*/  IMAD.MOV.U32 R17, RZ, RZ, R5 ;  /* 0x000000ffff117224 */ /* 0x000fe200078e0005 */
[C---:B--2---:R-:W-:Y:S11]  /*b0650*/  HMMA.16816.F32.BF16 R8, R24.reuse, R4, R8 ;  /* 0x000000041808723c */ /* 0x044ff60000041808 */
[----:B------:R-:W-:Y:S11]  /*b0660*/  @!UPT UIADD3 URZ, URZ, URZ, URZ ;  /* 0x0000003f3f3ff290 */ /* 0x000ff6000fffe03f */
[----:B------:R-:W-:Y:S01]  /*b0670*/  @!UPT UIADD3 URZ, URZ, URZ, URZ ;  /* 0x0000003f3f3ff290 */ /* 0x000fe2000fffe03f */
[----:B------:R0:W-:Y:S01]  /*b0680*/  STL.64 [R1+0x9d0], R8 ;  /* 0x0009d00801007387 */ /* 0x0001e20000100a00 */
[----:B------:R1:W-:Y:S02]  /*b0690*/  STL.64 [R1+0x9d8], R10 ;  /* 0x0009d80a01007387 */ /* 0x0003e40000100a00 */
[----:B------:R-:W2:Y:S02]  /*b06a0*/  LDL.64 R4, [R1] ;  /* 0x0000000001047983 */ /* 0x000ea40000100a00 */
[----:B--2---:R-:W-:Y:S01]  /*b06b0*/  STL.64 [R1+0x5640], R4 ;  /* 0x0056400401007387 */ /* 0x004fe20000100a00 */
[----:B0-----:R-:W2:Y:S02]  /*b06c0*/  LDL.LU R8, [R1+0x300] ;  /* 0x0003000001087983 */ /* 0x001ea40000300800 */
[----:B------:R-:W2:Y:S02]  /*b06d0*/  LDL.LU R9, [R1+0x304] ;  /* 0x0003040001097983 */ /* 0x000ea40000300800 */
[----:B-1----:R-:W3:Y:S01]  /*b06e0*/  LDL.LU R10, [R1+0x308] ;  /* 0x00030800010a7983 */ /* 0x002ee20000300800 */
[----:B------:R-:W3:Y:S01]  /*b06f0*/  LDL.LU R11, [R1+0x30c] ;  /* 0x00030c00010b7983 */ /* 0x000ee20000300800 */
[----:B------:R-:W4:Y:S02]  /*b0700*/  LDL.LU R12, [R1+0x350] ;  /* 0x00035000010c7983 */ /* 0x000f240000300800 */
[----:B------:R-:W4:Y:S02]  /*b0710*/  LDL.LU R13, [R1+0x354] ;  /* 0x00035400010d7983 */ /* 0x000f240000300800 */
[----:B------:R-:W2:Y:S01]  /*b0720*/  LDL.LU R14, [R1+0x358] ;  /* 0x00035800010e7983 */ /* 0x000ea20000300800 */
[----:B------:R-:W2:Y:S04]  /*b0730*/  LDL.LU R15, [R1+0x35c] ;  /* 0x00035c00010f7983 */ /* 0x000ea80000300800 */
[----:B--2---:R-:W-:Y:S01]  /*b0740*/  STL.64 [R1+0x5668], R14 ;  /* 0x0056680e01007387 */ /* 0x004fe20000100a00 */
[----:B----4-:R0:W-:Y:S03]  /*b0750*/  STL.64 [R1+0x5660], R12 ;  /* 0x0056600c01007387 */ /* 0x0101e60000100a00 */
[----:B0-----:R-:W2:Y:S04]  /*b0760*/  LDL.64 R12, [R1+0x30] ;  /* 0x00003000010c7983 */ /* 0x001ea80000100a00 */
[----:B--2---:R0:W-:Y:S04]  /*b0770*/  STL.64 [R1+0x5678], R12 ;  /* 0x0056780c01007387 */ /* 0x0041e80000100a00 */
[----:B0-----:R-:W2:Y:S04]  /*b0780*/  LDL.64 R12, [R1+0x40] ;  /* 0x00004000010c7983 */ /* 0x001ea80000100a00 */
[----:B--2---:R0:W-:Y:S04]  /*b0790*/  STL.64 [R1+0x5690], R12 ;  /* 0x0056900c01007387 */ /* 0x0041e80000100a00 */
[----:B0-----:R-:W2:Y:S04]  /*b07a0*/  LDL.64 R12, [R1+0x50] ;  /* 0x00005000010c7983 */ /* 0x001ea80000100a00 */
[----:B--2---:R-:W-:Y:S01]  /*b07b0*/  STL.64 [R1+0x56a8], R12 ;  /* 0x0056a80c01007387 */ /* 0x004fe20000100a00 */
[----:B------:R-:W2:Y:S03]  /*b07c0*/  LDL.64 R4, [R1+0x10] ;  /* 0x0000100001047983 */ /* 0x000ea60000100a00 */
[----:B--2---:R0:W-:Y:S04]  /*b07d0*/  STL.64 [R1+0x5658], R4 ;  /* 0x0056580401007387 */ /* 0x0041e80000100a00 */
[----:B0-----:R-:W2:Y:S04]  /*b07e0*/  LDL.64 R4, [R1+0x20] ;  /* 0x0000200001047983 */ /* 0x001ea80000100a00 */
[----:B--2---:R0:W-:Y:S04]  /*b07f0*/  STL.64 [R1+0x5670], R4 ;  /* 0x0056700401007387 */ /* 0x0041e80000100a00 */
[----:B0-----:R-:W2:Y:S01]  /*b0800*/  LDL.LU R4, [R1+0x380] ;  /* 0x0003800001047983 */ /* 0x001ea20000300800 */
[----:B------:R-:W2:Y:S02]  /*b0810*/  LDL.LU R5, [R1+0x384] ;  /* 0x0003840001057983 */ /* 0x000ea40000300800 */
[----:B------:R-:W4:Y:S02]  /*b0820*/  LDL.LU R6, [R1+0x388] ;  /* 0x0003880001067983 */ /* 0x000f240000300800 */
[----:B------:R-:W4:Y:S01]  /*b0830*/  LDL.LU R7, [R1+0x38c] ;  /* 0x00038c0001077983 */ /* 0x000f220000300800 */
[----:B------:R-:W2:Y:S04]  /*b0840*/  LDL.64 R12, [R1+0x60] ;  /* 0x00006000010c7983 */ /* 0x000ea80000100a00 */
[----:B--2---:R0:W-:Y:S04]  /*b0850*/  STL.64 [R1+0x56c0], R12 ;  /* 0x0056c00c01007387 */ /* 0x0041e80000100a00 */
[----:B0-----:R-:W2:Y:S04]  /*b0860*/  LDL.64 R12, [R1+0x70] ;  /* 0x00007000010c7983 */ /* 0x001ea80000100a00 */
[----:B--2---:R-:W-:Y:S01]  /*b0870*/  STL.64 [R1+0x56d8], R12 ;  /* 0x0056d80c01007387 */ /* 0x004fe20000100a00 */
[----:B----4-:R-:W-:Y:S02]  /*b0880*/  STL.64 [R1+0x5688], R6 ;  /* 0x0056880601007387 */ /* 0x010fe40000100a00 */
[----:B------:R0:W-:Y:S02]  /*b0890*/  STL.64 [R1+0x5680], R4 ;  /* 0x0056800401007387 */ /* 0x0001e40000100a00 */
        /* <DEDUP_REMOVED lines=8> */
[----:B------:R-:W3:Y:S04]  /*b0920*/  LDL.64 R12, [R1+0x80] ;  /* 0x00008000010c7983 */ /* 0x000ee80000100a00 */
        /* <DEDUP_REMOVED lines=32> */
[----:B------:R-:W-:Y:S01]  /*b0b30*/  STL [R1+0x55f8], R18 ;  /* 0x0055f81201007387 */ /* 0x000fe20000100800 */
[----:B------:R0:W-:Y:S02]  /*b0b40*/  STL.64 [R1+0x9b0], R20 ;  /* 0x0009b01401007387 */ /* 0x0001e40000100a00 */
[----:B------:R1:W-:Y:S02]  /*b0b50*/  STL.64 [R1+0x9b8], R22 ;  /* 0x0009b81601007387 */ /* 0x0003e40000100a00 */
[----:B0-----:R-:W-:-:S02]  /*b0b60*/  IMAD.MOV.U32 R20, RZ, RZ, R12 ;  /* 0x000000ffff147224 */ /* 0x001fc400078e000c */
        /* <DEDUP_REMOVED lines=20> */
[----:B------:R-:W2:Y:S01]  /*b0cb0*/  LDL.LU.64 R6, [R1+0x56a0] ;  /* 0x0056a00001067983 */ /* 0x000ea20000300a00 */
[----:B------:R-:W-:-:S02]  /*b0cc0*/  IMAD.MOV.U32 R23, RZ, RZ, R13 ;  /* 0x000000ffff177224 */ /* 0x000fc400078e000d */
[----:B------:R-:W2:Y:S11]  /*b0cd0*/  LDL.LU.64 R4, [R1+0x5698] ;  /* 0x0056980001047983 */ /* 0x000eb60000300a00 */
[----:B------:R-:W-:Y:S08]  /*b0ce0*/  @!UPT UIADD3 URZ, URZ, URZ, URZ ;  /* 0x0000003f3f3ff290 */ /* 0x000ff0000fffe03f */
[----:B------:R0:W-:Y:S01]  /*b0cf0*/  STL.64 [R1+0x980], R24 ;  /* 0x0009801801007387 */ /* 0x0001e20000100a00 */
[----:B------:R-:W-:Y:S02]  /*b0d00*/  STL.64 [R1+0x988], R26 ;  /* 0x0009881a01007387 */ /* 0x000fe40000100a00 */
[----:B0-----:R-:W-:Y:S02]  /*b0d10*/  IMAD.MOV.U32 R24, RZ, RZ, R12 ;  /* 0x000000ffff187224 */ /* 0x001fe400078e000c */
[----:B------:R-:W2:Y:S01]  /*b0d20*/  LDL.LU.64 R12, [R1+0x5690] ;  /* 0x00569000010c7983 */ /* 0x000ea20000300a00 */
[----:B------:R-:W-:Y:S02]  /*b0d30*/  STL.64 [R1+0x5608], R22 ;  /* 0x0056081601007387 */ /* 0x000fe40000100a00 */
[----:B------:R0:W-:Y:S02]  /*b0d40*/  STL.64 [R1+0x5600], R20 ;  /* 0x0056001401007387 */ /* 0x0001e40000100a00 */
        /* <DEDUP_REMOVED lines=20> */
[C---:B--2---:R-:W-:Y:S01]  /*b0e90*/  HMMA.16816.F32.BF16 R12, R20.reuse, R4, R12 ;  /* 0x00000004140c723c */ /* 0x044fe2000004180c */
[----:B------:R-:W-:Y:S11]  /*b0ea0*/  IMAD.MOV.U32 R29, RZ, RZ, R5 ;  /* 0x000000ffff1d7224 */ /* 0x000ff600078e0005 */
[----:B------:R-:W-:Y:S11]  /*b0eb0*/  @!UPT UIADD3 URZ, URZ, URZ, URZ ;  /* 0x0000003f3f3ff290 */ /* 0x000ff6000fffe03f */
[----:B------:R0:W-:Y:S01]  /*b0ec0*/  STL.64 [R1+0x950], R12 ;  /* 0x0009500c01007387 */ /* 0x0001e20000100a00 */
[----:B------:R-:W-:Y:S02]  /*b0ed0*/  STL.64 [R1+0x958], R14 ;  /* 0x0009580e01007387 */ /* 0x000fe40000100a00 */
[----:B0-----:R-:W-:Y:S02]  /*b0ee0*/  IMAD.MOV.U32 R13, RZ, RZ, R4 ;  /* 0x000000ffff0d7224 */ /* 0x001fe400078e0004 */
[----:B------:R-:W3:Y:S02]  /*b0ef0*/  LDL.LU.64 R4, [R1+0x5658] ;  /* 0x0056580001047983 */ /* 0x000ee40000300a00 */
        /* <DEDUP_REMOVED lines=19> */
[----:B--2---:R-:W-:Y:S11]  /*b1030*/  HMMA.16816.F32.BF16 R8, R20, R4, R8 ;  /* 0x000000041408723c */ /* 0x004ff60000041808 */
[----:B------:R-:W-:Y:S11]  /*b1040*/  @!UPT UIADD3 URZ, URZ, URZ, URZ ;  /* 0x0000003f3f3ff290 */ /* 0x000ff6000fffe03f */
[----:B------:R-:W-:Y:S01]  /*b1050*/  @!UPT UIADD3 URZ, URZ, URZ, URZ ;  /* 0x0000003f3f3ff290 */ /* 0x000fe2000fffe03f */
[----:B------:R-:W-:Y:S01]  /*b1060*/  STL.64 [R1+0x920], R8 ;  /* 0x0009200801007387 */ /* 0x000fe20000100a00 */
[----:B------:R0:W-:Y:S03]  /*b1070*/  STL.64 [R1+0x928], R10 ;  /* 0x0009280a01007387 */ /* 0x0001e60000100a00 */
[----:B0-----:R-:W2:Y:S01]  /*b1080*/  LDL.LU.64 R10, [R1+0x5618] ;  /* 0x00561800010a7983 */ /* 0x001ea20000300a00 */
[----:B------:R-:W4:Y:S02]  /*b1090*/  LDL.LU.64 R8, [R1+0x5610] ;  /* 0x0056100001087983 */ /* 0x000f240000300a00 */
[----:B---3--:R-:W-:Y:S02]  /*b10a0*/  STL.64 [R1+0x54d0], R6 ;  /* 0x0054d00601007387 */ /* 0x008fe40000100a00 */
[----:B------:R0:W-:Y:S02]  /*b10b0*/  STL.64 [R1+0x54c8], R4 ;  /* 0x0054c80401007387 */ /* 0x0001e40000100a00 */
[----:B0-----:R-:W-:-:S02]  /*b10c0*/  IMAD.MOV.U32 R4, RZ, RZ, R14 ;  /* 0x000000ffff047224 */ /* 0x001fc400078e000e */
[----:B------:R-:W-:-:S05]  /*b10d0*/  IMAD.MOV.U32 R5, RZ, RZ, R3 ;  /* 0x000000ffff057224 */ /* 0x000fca00078e0003 */
[----:B------:R0:W-:Y:S04]  /*b10e0*/  STL.64 [R1+0x54e8], R4 ;  /* 0x0054e80401007387 */ /* 0x0001e80000100a00 */
[----:B0-----:R-:W4:Y:S01]  /*b10f0*/  LDL.LU R4, [R1+0x2f0] ;  /* 0x0002f00001047983 */ /* 0x001f220000300800 */
[----:B------:R-:W4:Y:S02]  /*b1100*/  LDL.LU R5, [R1+0x2f4] ;  /* 0x0002f40001057983 */ /* 0x000f240000300800 */
[----:B------:R-:W4:Y:S02]  /*b1110*/  LDL.LU R6, [R1+0x2f8] ;  /* 0x0002f80001067983 */ /* 0x000f240000300800 */
[----:B------:R-:W4:Y:S02]  /*b1120*/  LDL.LU R7, [R1+0x2fc] ;  /* 0x0002fc0001077983 */ /* 0x000f240000300800 */
[----:B------:R-:W-:-:S02]  /*b1130*/  IMAD.MOV.U32 R14, RZ, RZ, R22 ;  /* 0x000000ffff0e7224 */ /* 0x000fc400078e0016 */
[----:B------:R-:W-:Y:S02]  /*b1140*/  IMAD.MOV.U32 R3, RZ, RZ, R23 ;  /* 0x000000ffff037224 */ /* 0x000fe400078e0017 */
[----:B------:R-:W-:Y:S02]  /*b1150*/  IMAD.MOV.U32 R16, RZ, RZ, R20 ;  /* 0x000000ffff107224 */ /* 0x000fe400078e0014 */
[----:B------:R-:W-:Y:S01]  /*b1160*/  IMAD.MOV.U32 R15, RZ, RZ, R21 ;  /* 0x000000ffff0f7224 */ /* 0x000fe200078e0015 */
[----:B----4-:R-:W-:Y:S11]  /*b1170*/  HMMA.16816.F32.BF16 R4, R20, R8, R4 ;  /* 0x000000081404723c */ /* 0x010ff60000041804 */
[----:B------:R-:W-:Y:S11]  /*b1180*/  @!UPT UIADD3 URZ, URZ, URZ, URZ ;  /* 0x0000003f3f3ff290 */ /* 0x000ff6000fffe03f */
[----:B------:R-:W-:Y:S01]  /*b1190*/  @!UPT UIADD3 URZ, URZ, URZ, URZ ;  /* 0x0000003f3f3ff290 */ /* 0x000fe2000fffe03f */
[----:B------:R0:W-:Y:S01]  /*b11a0*/  STL.64 [R1+0x910], R4 ;  /* 0x0009100401007387 */ /* 0x0001e20000100a00 */
[----:B------:R-:W-:Y:S02]  /*b11b0*/  STL.64 [R1+0x918], R6 ;  /* 0x0009180601007387 */ /* 0x000fe40000100a00 */
[----:B------:R-:W3:Y:S02]  /*b11c0*/  LDL.LU.64 R22, [R1+0x5608] ;  /* 0x0056080001167983 */ /* 0x000ee40000300a00 */
[----:B------:R-:W4:Y:S02]  /*b11d0*/  LDL.LU.64 R20, [R1+0x5600] ;  /* 0x0056000001147983 */ /* 0x000f240000300a00 */
[----:B0-----:R-:W-:Y:S02]  /*b11e0*/  IMAD.MOV.U32 R4, RZ, RZ, R18 ;  /* 0x000000ffff047224 */ /* 0x001fe400078e0012 */
[----:B------:R-:W-:Y:S01]  /*b11f0*/  IMAD.MOV.U32 R5, RZ, RZ, R12 ;  /* 0x000000ffff057224 */ /* 0x000fe200078e000c */
[----:B------:R-:W3:Y:S01]  /*b1200*/  LDL.LU R18, [R1+0x55f8] ;  /* 0x0055f80001127983 */ /* 0x000ee20000300800 */
[----:B------:R-:W3:Y:S03]  /*b1210*/  LDL.LU R12, [R1+0x55f4] ;  /* 0x0055f400010c7983 */ /* 0x000ee60000300800 */
[----:B------:R-:W-:Y:S01]  /*b1220*/  STL.64 [R1+0x5500], R4 ;  /* 0x0055000401007387 */ /* 0x000fe20000100a00 */
[----:B--2---:R-:W-:Y:S02]  /*b1230*/  STL.64 [R1+0x54c0], R10 ;  /* 0x0054c00a01007387 */ /* 0x004fe40000100a00 */
[----:B------:R0:W-:Y:S02]  /*b1240*/  STL.64 [R1+0x54b8], R8 ;  /* 0x0054b80801007387 */ /* 0x0001e40000100a00 */
[----:B0-----:R-:W2:Y:S01]  /*b1250*/  LDL.LU R8, [R1+0xab0] ;  /* 0x000ab00001087983 */ /* 0x001ea20000300800 */
[----:B------:R-:W2:Y:S02]  /*b1260*/  LDL.LU R9, [R1+0xab4] ;  /* 0x000ab40001097983 */ /* 0x000ea40000300800 */
[----:B------:R-:W2:Y:S02]  /*b1270*/  LDL.LU R10, [R1+0xab8] ;  /* 0x000ab800010a7983 */ /* 0x000ea40000300800 */
[----:B------:R-:W2:Y:S02]  /*b1280*/  LDL.LU R11, [R1+0xabc] ;  /* 0x000abc00010b7983 */ /* 0x000ea40000300800 */
[----:B------:R-:W-:-:S02]  /*b1290*/  IMAD.MOV.U32 R4, RZ, RZ, R13 ;  /* 0x000000ffff047224 */ /* 0x000fc400078e000d */
        /* <DEDUP_REMOVED lines=22> */
[----:B---3--:R-:W-:-:S05]  /*b1400*/  IMAD.MOV.U32 R5, RZ, RZ, R23 ;  /* 0x000000ffff057224 */ /* 0x008fca00078e0017 */
[----:B------:R-:W-:Y:S04]  /*b1410*/  STL.64 [R1+0x5560], R4 ;  /* 0x0055600401007387 */ /* 0x000fe80000100a00 */
[----:B--2---:R-:W-:Y:S01]  /*b1420*/  STL.64 [R1+0x5510], R10 ;  /* 0x0055100a01007387 */ /* 0x004fe20000100a00 */
        /* <DEDUP_REMOVED lines=9> */
[----:B--2---:R-:W-:Y:S01]  /*b14c0*/  STL.64 [R1+0x5570], R6 ;  /* 0x0055700601007387 */ /* 0x004fe20000100a00 */
[----:B------:R0:W-:Y:S02]  /*b14d0*/  STL.64 [R1+0x5568], R4 ;  /* 0x0055680401007387 */ /* 0x0001e40000100a00 */
[----:B0-----:R-:W-:-:S02]  /*b14e0*/  IMAD.MOV.U32 R4, RZ, RZ, R22 ;  /* 0x000000ffff047224 */ /* 0x001fc400078e0016 */
[----:B----4-:R-:W-:-:S05]  /*b14f0*/  IMAD.MOV.U32 R5, RZ, RZ, R21 ;  /* 0x000000ffff057224 */ /* 0x010fca00078e0015 */
[----:B------:R0:W-:Y:S02]  /*b1500*/  STL.64 [R1+0x5588], R4 ;  /* 0x0055880401007387 */ /* 0x0001e40000100a00 */
[----:B0-----:R-:W-:Y:S02]  /*b1510*/  IMAD.MOV.U32 R4, RZ, RZ, R20 ;  /* 0x000000ffff047224 */ /* 0x001fe400078e0014 */
[----:B------:R-:W-:-:S05]  /*b1520*/  IMAD.MOV.U32 R5, RZ, RZ, R19 ;  /* 0x000000ffff057224 */ /* 0x000fca00078e0013 */
[----:B------:R-:W-:Y:S01]  /*b1530*/  STL.64 [R1+0x55a0], R4 ;  /* 0x0055a00401007387 */ /* 0x000fe20000100a00 */
        /* <DEDUP_REMOVED lines=24> */
[----:B------:R-:W4:Y:S02]  /*b16c0*/  LDL.LU R16, [R1+0x2b0] ;  /* 0x0002b00001107983 */ /* 0x000f240000300800 */
[----:B------:R-:W4:Y:S02]  /*b16d0*/  LDL.LU R17, [R1+0x2b4] ;  /* 0x0002b40001117983 */ /* 0x000f240000300800 */
[----:B------:R-:W4:Y:S01]  /*b16e0*/  LDL.LU R18, [R1+0x2b8] ;  /* 0x0002b80001127983 */ /* 0x000f220000300800 */
[----:B------:R-:W4:Y:S04]  /*b16f0*/  LDL.LU R19, [R1+0x2bc] ;  /* 0x0002bc0001137983 */ /* 0x000f280000300800 */
        /* <DEDUP_REMOVED lines=49> */
[----:B0-----:R-:W2:Y:S01]  /*b1a10*/  LDL.LU.64 R24, [R1+0x55d0] ;  /* 0x0055d00001187983 */ /* 0x001ea20000300a00 */
[----:B------:R0:W-:Y:S03]  /*b1a20*/  STL.64 [R1+0x54b0], R20 ;  /* 0x0054b01401007387 */ /* 0x0001e60000100a00 */
[----:B0-----:R-:W4:Y:S01]  /*b1a30*/  LDL.LU.64 R20, [R1+0x2d0] ;  /* 0x0002d00001147983 */ /* 0x001f220000300a00 */
[----:B------:R-:W4:Y:S01]  /*b1a40*/  LDL.LU.64 R22, [R1+0x2d8] ;  /* 0x0002d80001167983 */ /* 0x000f220000300a00 */
[----:B--2---:R-:W-:Y:S02]  /*b1a50*/  HMMA.16816.F32.BF16 R4, R4, R24, R8 ;  /* 0x000000180404723c */ /* 0x004fe40000041808 */
[----:B------:R-:W4:Y:S01]  /*b1a60*/  LDL.LU.64 R10, [R1+0x55c8] ;  /* 0x0055c800010a7983 */ /* 0x000f220000300a00 */
[----:B------:R-:W4:Y:S11]  /*b1a70*/  LDL.LU.64 R8, [R1+0x55c0] ;  /* 0x0055c00001087983 */ /* 0x000f360000300a00 */
[----:B------:R-:W-:Y:S09]  /*b1a80*/  @!UPT UIADD3 URZ, URZ, URZ, URZ ;  /* 0x0000003f3f3ff290 */ /* 0x000ff2000fffe03f */
[----:B------:R0:W-:Y:S01]  /*b1a90*/  STL.64 [R1+0x8d0], R4 ;  /* 0x0008d00401007387 */ /* 0x0001e20000100a00 */
[----:B------:R4:W-:Y:S03]  /*b1aa0*/  STL.64 [R1+0x8d8], R6 ;  /* 0x0008d80601007387 */ /* 0x0009e60000100a00 */
[----:B0-----:R-:W4:Y:S01]  /*b1ab0*/  LDL.LU.64 R4, [R1+0x55b8] ;  /* 0x0055b80001047983 */ /* 0x001f220000300a00 */
[----:B------:R-:W-:Y:S01]  /*b1ac0*/  STL.64 [R1+0x54a8], R24 ;  /* 0x0054a81801007387 */ /* 0x000fe20000100a00 */
[C---:B----4-:R-:W-:Y:S02]  /*b1ad0*/  HMMA.16816.F32.BF16 R4, R20.reuse, R4, R8 ;  /* 0x000000041404723c */ /* 0x050fe40000041808 */
        /* <DEDUP_REMOVED lines=91> */
[----:B------:R-:W-:Y:S01]  /*b2090*/  STL.64 [R1+0x810], R4 ;  /* 0x0008100401007387 */ /* 0x000fe20000100a00 */
[----:B------:R-:W-:Y:S02]  /*b20a0*/  STL.64 [R1+0x818], R6 ;  /* 0x0008180601007387 */ /* 0x000fe40000100a00 */
[----:B------:R-:W-:Y:S02]  /*b20b0*/  STL.64 [R1+0x53d8], R10 ;  /* 0x0053d80a01007387 */ /* 0x000fe40000100a00 */
[----:B------:R0:W-:Y:S02]  /*b20c0*/  STL.64 [R1+0x53d0], R8 ;  /* 0x0053d00801007387 */ /* 0x0001e40000100a00 */
[----:B0-----:R-:W2:Y:S04]  /*b20d0*/  LDL.64 R8, [R1+0x60] ;  /* 0x0000600001087983 */ /* 0x001ea80000100a00 */
[----:B--2---:R0:W-:Y:S04]  /*b20e0*/  STL.64 [R1+0x5458], R8 ;  /* 0x0054580801007387 */ /* 0x0041e80000100a00 */
[----:B0-----:R-:W2:Y:S01]  /*b20f0*/  LDL.64 R8, [R1+0x70] ;  /* 0x0000700001087983 */ /* 0x001ea20000100a00 */
[----:B------:R-:W-:-:S02]  /*b2100*/  IMAD.MOV.U32 R4, RZ, RZ, R20 ;  /* 0x000000ffff047224 */ /* 0x000fc400078e0014 */
[----:B------:R-:W-:Y:S01]  /*b2110*/  IMAD.MOV.U32 R3, RZ, RZ, R21 ;  /* 0x000000ffff037224 */ /* 0x000fe200078e0015 */
[----:B--2---:R0:W-:Y:S01]  /*b2120*/  STL.64 [R1+0x5470], R8 ;  /* 0x0054700801007387 */ /* 0x0041e20000100a00 */
[----:B------:R-:W2:Y:S02]  /*b2130*/  LDL R10, [R1+0x528] ;  /* 0x00052800010a7983 */ /* 0x000ea40000100800 */
[----:B------:R-:W2:Y:S01]  /*b2140*/  LDL R11, [R1+0x52c] ;  /* 0x00052c00010b7983 */ /* 0x000ea20000100800 */
[----:B0-----:R-:W3:Y:S04]  /*b2150*/  LDL R8, [R1+0x520] ;  /* 0x0005200001087983 */ /* 0x001ee80000100800 */
[----:B------:R-:W3:Y:S01]  /*b2160*/  LDL R9, [R1+0x524] ;  /* 0x0005240001097983 */ /* 0x000ee20000100800 */
[----:B------:R-:W4:Y:S02]  /*b2170*/  LDL.LU R20, [R1+0xb10] ;  /* 0x000b100001147983 */ /* 0x000f240000300800 */
[----:B------:R-:W-:-:S02]  /*b2180*/  IMAD.MOV.U32 R2, RZ, RZ, R22 ;  /* 0x000000ffff027224 */ /* 0x000fc400078e0016 */
[----:B------:R-:W4:Y:S02]  /*b2190*/  LDL.LU R21, [R1+0xb14] ;  /* 0x000b140001157983 */ /* 0x000f240000300800 */
[----:B------:R-:W-:Y:S01]  /*b21a0*/  IMAD.MOV.U32 R0, RZ, RZ, R23 ;  /* 0x000000ffff007224 */ /* 0x000fe200078e0017 */
[----:B------:R-:W4:Y:S01]  /*b21b0*/  LDL.LU R22, [R1+0xb18] ;  /* 0x000b180001167983 */ /* 0x000f220000300800 */
[----:B------:R-:W4:Y:S03]  /*b21c0*/  LDL.LU R23, [R1+0xb1c] ;  /* 0x000b1c0001177983 */ /* 0x000f260000300800 */
[----:B--2---:R0:W-:Y:S04]  /*b21d0*/  STL.64 [R1+0x5490], R10 ;  /* 0x0054900a01007387 */ /* 0x0041e80000100a00 */
[----:B---3--:R1:W-:Y:S01]  /*b21e0*/  STL.64 [R1+0x5488], R8 ;  /* 0x0054880801007387 */ /* 0x0083e20000100a00 */
[----:B0-----:R-:W-:-:S02]  /*b21f0*/  IMAD.MOV.U32 R10, RZ, RZ, R2 ;  /* 0x000000ffff0a7224 */ /* 0x001fc400078e0002 */
[----:B------:R-:W-:Y:S02]  /*b2200*/  IMAD.MOV.U32 R11, RZ, RZ, R0 ;  /* 0x000000ffff0b7224 */ /* 0x000fe400078e0000 */
[----:B-1----:R-:W-:Y:S02]  /*b2210*/  IMAD.MOV.U32 R8, RZ, RZ, R4 ;  /* 0x000000ffff087224 */ /* 0x002fe400078e0004 */
[----:B------:R-:W-:-:S07]  /*b2220*/  IMAD.MOV.U32 R9, RZ, RZ, R3 ;  /* 0x000000ffff097224 */ /* 0x000fce00078e0003 */
[C---:B----4-:R-:W-:Y:S01]  /*b2230*/  HMMA.16816.F32.BF16 R4, R8.reuse, R12, R24 ;  /* 0x0000000c0804723c */ /* 0x050fe20000041818 */
[----:B------:R-:W2:Y:S11]  /*b2240*/  LDL.LU R24, [R1+0xb30] ;  /* 0x000b300001187983 */ /* 0x000eb60000300800 */
[----:B------:R-:W-:Y:S11]  /*b2250*/  @!UPT UIADD3 URZ, URZ, URZ, URZ ;  /* 0x0000003f3f3ff290 */ /* 0x000ff6000fffe03f */
[----:B------:R0:W-:Y:S01]  /*b2260*/  STL.64 [R1+0x800], R4 ;  /* 0x0008000401007387 */ /* 0x0001e20000100a00 */
[----:B------:R1:W-:Y:S02]  /*b2270*/  STL.64 [R1+0x808], R6 ;  /* 0x0008080601007387 */ /* 0x0003e40000100a00 */
[----:B------:R-:W2:Y:S02]  /*b2280*/  LDL.LU R25, [R1+0xb34] ;  /* 0x000b340001197983 */ /* 0x000ea40000300800 */
[----:B------:R-:W2:Y:S01]  /*b2290*/  LDL.LU R26, [R1+0xb38] ;  /* 0x000b3800011a7983 */ /* 0x000ea20000300800 */
[----:B------:R-:W2:Y:S04]  /*b22a0*/  LDL.LU R27, [R1+0xb3c] ;  /* 0x000b3c00011b7983 */ /* 0x000ea80000300800 */
[----:B0-----:R-:W3:Y:S01]  /*b22b0*/  LDL.LU R4, [R1+0xcd0] ;  /* 0x000cd00001047983 */ /* 0x001ee20000300800 */
[----:B------:R-:W3:Y:S02]  /*b22c0*/  LDL.LU R5, [R1+0xcd4] ;  /* 0x000cd40001057983 */ /* 0x000ee40000300800 */
[----:B-1----:R-:W4:Y:S02]  /*b22d0*/  LDL.LU R6, [R1+0xcd8] ;  /* 0x000cd80001067983 */ /* 0x002f240000300800 */
[----:B------:R-:W4:Y:S02]  /*b22e0*/  LDL.LU R7, [R1+0xcdc] ;  /* 0x000cdc0001077983 */ /* 0x000f240000300800 */
[----:B----4-:R-:W-:Y:S01]  /*b22f0*/  STL.64 [R1+0x5468], R6 ;  /* 0x0054680601007387 */ /* 0x010fe20000100a00 */
[----:B---3--:R0:W-:Y:S03]  /*b2300*/  STL.64 [R1+0x5460], R4 ;  /* 0x0054600401007387 */ /* 0x0081e60000100a00 */
[----:B0-----:R-:W3:Y:S01]  /*b2310*/  LDL.LU R4, [R1+0xcb0] ;  /* 0x000cb00001047983 */ /* 0x001ee20000300800 */
[----:B------:R-:W3:Y:S02]  /*b2320*/  LDL.LU R5, [R1+0xcb4] ;  /* 0x000cb40001057983 */ /* 0x000ee40000300800 */
[----:B------:R-:W4:Y:S02]  /*b2330*/  LDL.LU R6, [R1+0xcb8] ;  /* 0x000cb80001067983 */ /* 0x000f240000300800 */
[----:B------:R-:W4:Y:S01]  /*b2340*/  LDL.LU R7, [R1+0xcbc] ;  /* 0x000cbc0001077983 */ /* 0x000f220000300800 */
        /* <DEDUP_REMOVED lines=13> */
[----:B------:R0:W-:Y:S04]  /*b2420*/  STL.64 [R1+0x53c8], R12 ;  /* 0x0053c80c01007387 */ /* 0x0001e80000100a00 */
[----:B0-----:R-:W4:Y:S01]  /*b2430*/  LDL.64 R12, [R1+0x90] ;  /* 0x00009000010c7983 */ /* 0x001f220000100a00 */
[----:B------:R0:W-:Y:S02]  /*b2440*/  STL.64 [R1+0x7f0], R20 ;  /* 0x0007f01401007387 */ /* 0x0001e40000100a00 */
[----:B------:R-:W-:Y:S01]  /*b2450*/  STL.64 [R1+0x7f8], R22 ;  /* 0x0007f81601007387 */ /* 0x000fe20000100a00 */
[----:B0-----:R-:W2:Y:S01]  /*b2460*/  LDL.LU.64 R20, [R1+0x54b0] ;  /* 0x0054b00001147983 */ /* 0x001ea20000300a00 */
[----:B------:R-:W-:Y:S02]  /*b2470*/  STL.64 [R1+0x53c0], R18 ;  /* 0x0053c01201007387 */ /* 0x000fe40000100a00 */
[----:B------:R0:W-:Y:S02]  /*b2480*/  STL.64 [R1+0x53b8], R16 ;  /* 0x0053b81001007387 */ /* 0x0001e40000100a00 */
        /* <DEDUP_REMOVED lines=9> */
[----:B0-----:R-:W3:Y:S02]  /*b2520*/  LDL.LU.64 R24, [R1+0x54a8] ;  /* 0x0054a80001187983 */ /* 0x001ee40000300a00 */
[----:B---3--:R-:W-:Y:S02]  /*b2530*/  HMMA.16816.F32.BF16 R8, R8, R24, R4 ;  /* 0x000000180808723c */ /* 0x008fe40000041804 */
[----:B------:R-:W2:Y:S01]  /*b2540*/  LDL.LU.64 R6, [R1+0x54a0] ;  /* 0x0054a00001067983 */ /* 0x000ea20000300a00 */
[----:B------:R-:W2:Y:S11]  /*b2550*/  LDL.LU.64 R4, [R1+0x5498] ;  /* 0x0054980001047983 */ /* 0x000eb60000300a00 */
[----:B------:R-:W-:Y:S09]  /*b2560*/  @!UPT UIADD3 URZ, URZ, URZ, URZ ;  /* 0x0000003f3f3ff290 */ /* 0x000ff2000fffe03f */
[----:B------:R-:W-:Y:S01]  /*b2570*/  STL.64 [R1+0x7d0], R8 ;  /* 0x0007d00801007387 */ /* 0x000fe20000100a00 */
[----:B------:R0:W-:Y:S03]  /*b2580*/  STL.64 [R1+0x7d8], R10 ;  /* 0x0007d80a01007387 */ /* 0x0001e60000100a00 */
[----:B0-----:R-:W3:Y:S01]  /*b2590*/  LDL.LU.64 R10, [R1+0x5490] ;  /* 0x00549000010a7983 */ /* 0x001ee20000300a00 */
[----:B------:R-:W3:Y:S02]  /*b25a0*/  LDL.LU.64 R8, [R1+0x5488] ;  /* 0x0054880001087983 */ /* 0x000ee40000300a00 */
[----:B------:R-:W-:Y:S02]  /*b25b0*/  STL [R1+0x537c], R24 ;  /* 0x00537c1801007387 */ /* 0x000fe40000100800 */
[----:B------:R-:W-:Y:S02]  /*b25c0*/  STL [R1+0x5378], R25 ;  /* 0x0053781901007387 */ /* 0x000fe40000100800 */
[----:B----4-:R-:W-:-:S02]  /*b25d0*/  IMAD.MOV.U32 R3, RZ, RZ, R13 ;  /* 0x000000ffff037224 */ /* 0x010fc400078e000d */
[----:B------:R-:W-:Y:S01]  /*b25e0*/  IMAD.MOV.U32 R26, RZ, RZ, R12 ;  /* 0x000000ffff1a7224 */ /* 0x000fe200078e000c */
        /* <DEDUP_REMOVED lines=9> */
[----:B------:R-:W4:Y:S01]  /*b2680*/  LDL.64 R12, [R1+0x50] ;  /* 0x00005000010c7983 */ /* 0x000f220000100a00 */
[----:B------:R-:W-:Y:S02]  /*b2690*/  STL [R1+0x5384], R3 ;  /* 0x0053840301007387 */ /* 0x000fe40000100800 */
[----:B------:R-:W-:Y:S02]  /*b26a0*/  STL [R1+0x5380], R26 ;  /* 0x0053801a01007387 */ /* 0x000fe40000100800 */
[----:B------:R-:W2:Y:S02]  /*b26b0*/  LDL.64 R24, [R1+0x80] ;  /* 0x0000800001187983 */ /* 0x000ea40000100a00 */
[----:B--2---:R-:W-:Y:S01]  /*b26c0*/  HMMA.16816.F32.BF16 R8, R8, R24, R4 ;  /* 0x000000180808723c */ /* 0x004fe20000041804 */
[----:B------:R-:W2:Y:S01]  /*b26d0*/  LDL.LU.64 R6, [R1+0x5480] ;  /* 0x0054800001067983 */ /* 0x000ea20000300a00 */
[----:B------:R-:W-:-:S02]  /*b26e0*/  IMAD.MOV.U32 R27, RZ, RZ, R25 ;  /* 0x000000ffff1b7224 */ /* 0x000fc400078e0019 */
[----:B------:R-:W2:Y:S02]  /*b26f0*/  LDL.LU.64 R4, [R1+0x5478] ;  /* 0x0054780001047983 */ /* 0x000ea40000300a00 */
[----:B------:R-:W-:Y:S11]  /*b2700*/  IMAD.MOV.U32 R28, RZ, RZ, R24 ;  /* 0x000000ffff1c7224 */ /* 0x000ff600078e0018 */
[----:B------:R-:W-:Y:S06]  /*b2710*/  @!UPT UIADD3 URZ, URZ, URZ, URZ ;  /* 0x0000003f3f3ff290 */ /* 0x000fec000fffe03f */
[----:B------:R0:W-:Y:S01]  /*b2720*/  STL.64 [R1+0x7b0], R8 ;  /* 0x0007b00801007387 */ /* 0x0001e20000100a00 */
[----:B------:R-:W-:Y:S03]  /*b2730*/  STL.64 [R1+0x7b8], R10 ;  /* 0x0007b80a01007387 */ /* 0x000fe60000100a00 */
[----:B0-----:R-:W2:Y:S01]  /*b2740*/  LDL.LU.64 R8, [R1+0x5470] ;  /* 0x0054700001087983 */ /* 0x001ea20000300a00 */
[----:B------:R0:W-:Y:S02]  /*b2750*/  STL [R1+0x538c], R27 ;  /* 0x00538c1b01007387 */ /* 0x0001e40000100800 */
[----:B------:R-:W2:Y:S01]  /*b2760*/  LDL.64 R24, [R1+0x520] ;  /* 0x0005200001187983 */ /* 0x000ea20000100a00 */
[----:B0-----:R-:W2:Y:S01]  /*b2770*/  LDL.64 R26, [R1+0x528] ;  /* 0x00052800011a7983 */ /* 0x001ea20000100a00 */
        /* <DEDUP_REMOVED lines=12> */
[----:B--2---:R-:W-:Y:S11]  /*b2840*/  HMMA.16816.F32.BF16 R4, R24, R8, R4 ;  /* 0x000000081804723c */ /* 0x004ff60000041804 */
[----:B------:R-:W-:Y:S11]  /*b2850*/  @!UPT UIADD3 URZ, URZ, URZ, URZ ;  /* 0x0000003f3f3ff290 */ /* 0x000ff6000fffe03f */
[----:B------:R-:W-:Y:S01]  /*b2860*/  @!UPT UIADD3 URZ, URZ, URZ, URZ ;  /* 0x0000003f3f3ff290 */ /* 0x000fe2000fffe03f */
[----:B------:R0:W-:Y:S01]  /*b2870*/  STL.64 [R1+0x790], R4 ;  /* 0x0007900401007387 */ /* 0x0001e20000100a00 */
[----:B------:R-:W-:Y:S03]  /*b2880*/  STL.64 [R1+0x798], R6 ;  /* 0x0007980601007387 */ /* 0x000fe60000100a00 */
[----:B0-----:R-:W2:Y:S01]  /*b2890*/  LDL.64 R4, [R1] ;  /* 0x0000000001047983 */ /* 0x001ea20000100a00 */
[----:B------:R-:W-:Y:S02]  /*b28a0*/  IMAD.MOV.U32 R22, RZ, RZ, R8 ;  /* 0x000000ffff167224 */ /* 0x000fe400078e0008 */
[----:B------:R-:W-:Y:S01]  /*b28b0*/  IMAD.MOV.U32 R29, RZ, RZ, R9 ;  /* 0x000000ffff1d7224 */ /* 0x000fe200078e0009 */
[----:B--2---:R0:W-:Y:S01]  /*b28c0*/  STL.64 [R1+0x5410], R4 ;  /* 0x0054100401007387 */ /* 0x0041e20000100a00 */
[----:B------:R-:W2:Y:S02]  /*b28d0*/  LDL.LU R8, [R1+0xe40] ;  /* 0x000e400001087983 */ /* 0x000ea40000300800 */
[----:B------:R-:W2:Y:S02]  /*b28e0*/  LDL.LU R9, [R1+0xe44] ;  /* 0x000e440001097983 */ /* 0x000ea40000300800 */
[----:B------:R-:W2:Y:S01]  /*b28f0*/  LDL.LU R10, [R1+0xe48] ;  /* 0x000e4800010a7983 */ /* 0x000ea20000300800 */
[----:B------:R-:W2:Y:S04]  /*b2900*/  LDL.LU R11, [R1+0xe4c] ;  /* 0x000e4c00010b7983 */ /* 0x000ea80000300800 */
[----:B0-----:R-:W2:Y:S01]  /*b2910*/  LDL.64 R4, [R1+0x10] ;  /* 0x0000100001047983 */ /* 0x001ea20000100a00 */
[----:B------:R-:W-:-:S02]  /*b2920*/  IMAD.MOV.U32 R6, RZ, RZ, R24 ;  /* 0x000000ffff067224 */ /* 0x000fc400078e0018 */
[----:B------:R-:W-:Y:S02]  /*b2930*/  IMAD.MOV.U32 R3, RZ, RZ, R25 ;  /* 0x000000ffff037224 */ /* 0x000fe400078e0019 */
[----:B------:R-:W-:Y:S02]  /*b2940*/  IMAD.MOV.U32 R2, RZ, RZ, R26 ;  /* 0x000000ffff027224 */ /* 0x000fe400078e001a */
[----:B------:R-:W-:Y:S01]  /*b2950*/  IMAD.MOV.U32 R0, RZ, RZ, R27 ;  /* 0x000000ffff007224 */ /* 0x000fe200078e001b */
[----:B--2---:R0:W-:Y:S01]  /*b2960*/  STL.64 [R1+0x5428], R4 ;  /* 0x0054280401007387 */ /* 0x0041e20000100a00 */
[----:B------:R1:W-:Y:S02]  /*b2970*/  STL.64 [R1+0x53f8], R10 ;  /* 0x0053f80a01007387 */ /* 0x0003e40000100a00 */
[----:B------:R2:W-:Y:S01]  /*b2980*/  STL.64 [R1+0x53f0], R8 ;  /* 0x0053f00801007387 */ /* 0x0005e20000100a00 */
[----:B0-----:R-:W3:Y:S01]  /*b2990*/  LDL.64 R4, [R1+0x20] ;  /* 0x0000200001047983 */ /* 0x001ee20000100a00 */
[----:B-1----:R-:W-:-:S02]  /*b29a0*/  IMAD.MOV.U32 R10, RZ, RZ, R2 ;  /* 0x000000ffff0a7224 */ /* 0x002fc400078e0002 */
[----:B--2---:R-:W-:Y:S02]  /*b29b0*/  IMAD.MOV.U32 R8, RZ, RZ, R6 ;  /* 0x000000ffff087224 */ /* 0x004fe400078e0006 */
[----:B------:R-:W-:Y:S02]  /*b29c0*/  IMAD.MOV.U32 R9, RZ, RZ, R3 ;  /* 0x000000ffff097224 */ /* 0x000fe400078e0003 */
[----:B------:R-:W-:Y:S02]  /*b29d0*/  IMAD.MOV.U32 R11, RZ, RZ, R0 ;  /* 0x000000ffff0b7224 */ /* 0x000fe400078e0000 */
[----:B----4-:R-:W-:Y:S01]  /*b29e0*/  IMAD.MOV.U32 R23, RZ, RZ, R13 ;  /* 0x000000ffff177224 */ /* 0x010fe200078e000d */
[----:B---3--:R0:W-:Y:S04]  /*b29f0*/  STL.64 [R1+0x5440], R4 ;  /* 0x0054400401007387 */ /* 0x0081e80000100a00 */
[C---:B0-----:R-:W-:Y:S01]  /*b2a00*/  HMMA.16816.F32.BF16 R4, R8.reuse, R12, R16 ;  /* 0x0000000c0804723c */ /* 0x041fe20000041810 */
[----:B------:R-:W-:Y:S01]  /*b2a10*/  STL [R1+0x539c], R29 ;  /* 0x00539c1d01007387 */ /* 0x000fe20000100800 */
[----:B------:R-:W-:Y:S11]  /*b2a20*/  STL [R1+0x5398], R22 ;  /* 0x0053981601007387 */ /* 0x000ff60000100800 */
[----:B------:R-:W-:Y:S10]  /*b2a30*/  @!UPT UIADD3 URZ, URZ, URZ, URZ ;  /* 0x0000003f3f3ff290 */ /* 0x000ff4000fffe03f */
[----:B------:R0:W-:Y:S01]  /*b2a40*/  STL.64 [R1+0x780], R4 ;  /* 0x0007800401007387 */ /* 0x0001e20000100a00 */
[----:B------:R-:W-:Y:S02]  /*b2a50*/  STL.64 [R1+0x788], R6 ;  /* 0x0007880601007387 */ /* 0x000fe40000100a00 */
[----:B------:R-:W2:Y:S01]  /*b2a60*/  LDL.64 R16, [R1+0x40] ;  /* 0x0000400001107983 */ /* 0x000ea20000100a00 */
[----:B0-----:R-:W3:Y:S01]  /*b2a70*/  LDL.64 R4, [R1+0x30] ;  /* 0x0000300001047983 */ /* 0x001ee20000100a00 */
[----:B------:R-:W-:Y:S02]  /*b2a80*/  STL [R1+0x5420], R23 ;  /* 0x0054201701007387 */ /* 0x000fe40000100800 */
        /* <DEDUP_REMOVED lines=11> */
[----:B------:R-:W-:Y:S01]  /*b2b40*/  IMAD.MOV.U32 R25, RZ, RZ, R12 ;  /* 0x000000ffff197224 */ /* 0x000fe200078e000c */
[----:B----4-:R-:W-:Y:S01]  /*b2b50*/  STL.64 [R1+0x5450], R22 ;  /* 0x0054501601007387 */ /* 0x010fe20000100a00 */
[----:B--2---:R0:W-:Y:S03]  /*b2b60*/  STL.64 [R1+0x5448], R20 ;  /* 0x0054481401007387 */ /* 0x0041e60000100a00 */
[----:B0-----:R-:W3:Y:S01]  /*b2b70*/  LDL.LU R20, [R1+0xdd0] ;  /* 0x000dd00001147983 */ /* 0x001ee20000300800 */
[----:B------:R-:W3:Y:S02]  /*b2b80*/  LDL.LU R21, [R1+0xdd4] ;  /* 0x000dd40001157983 */ /* 0x000ee40000300800 */
[----:B------:R-:W3:Y:S02]  /*b2b90*/  LDL.LU R22, [R1+0xdd8] ;  /* 0x000dd80001167983 */ /* 0x000ee40000300800 */
[----:B------:R-:W3:Y:S01]  /*b2ba0*/  LDL.LU R23, [R1+0xddc] ;  /* 0x000ddc0001177983 */ /* 0x000ee20000300800 */
[----:B------:R-:W2:Y:S01]  /*b2bb0*/  LDL.LU R12, [R1+0xe70] ;  /* 0x000e7000010c7983 */ /* 0x000ea20000300800 */
        /* <DEDUP_REMOVED lines=9> */
[----:B------:R0:W-:Y:S01]  /*b2c50*/  STL [R1+0x53a0], R25 ;  /* 0x0053a01901007387 */ /* 0x0001e20000100800 */
[----:B------:R-:W4:Y:S03]  /*b2c60*/  LDL.LU R24, [R1+0xdc0] ;  /* 0x000dc00001187983 */ /* 0x000f260000300800 */
[----:B0-----:R-:W4:Y:S01]  /*b2c70*/  LDL.LU R25, [R1+0xdc4] ;  /* 0x000dc40001197983 */ /* 0x001f220000300800 */
[----:B------:R-:W4:Y:S02]  /*b2c80*/  LDL.LU R26, [R1+0xdc8] ;  /* 0x000dc800011a7983 */ /* 0x000f240000300800 */
[----:B------:R-:W4:Y:S01]  /*b2c90*/  LDL.LU R27, [R1+0xdcc] ;  /* 0x000dcc00011b7983 */ /* 0x000f220000300800 */
[----:B---3--:R-:W-:Y:S01]  /*b2ca0*/  HMMA.16816.F32.BF16 R20, R8, R4, R20 ;  /* 0x000000040814723c */ /* 0x008fe20000041814 */
[----:B------:R-:W-:-:S02]  /*b2cb0*/  IMAD.MOV.U32 R28, RZ, RZ, R4 ;  /* 0x000000ffff1c7224 */ /* 0x000fc400078e0004 */
[----:B------:R-:W-:-:S05]  /*b2cc0*/  IMAD.MOV.U32 R3, RZ, RZ, R5 ;  /* 0x000000ffff037224 */ /* 0x000fca00078e0005 */
[C---:B----4-:R-:W-:Y:S11]  /*b2cd0*/  HMMA.16816.F32.BF16 R24, R8.reuse, R16, R24 ;  /* 0x000000100818723c */ /* 0x050ff60000041818 */
[----:B------:R-:W-:Y:S11]  /*b2ce0*/  @!UPT UIADD3 URZ, URZ, URZ, URZ ;  /* 0x0000003f3f3ff290 */ /* 0x000ff6000fffe03f */
[----:B------:R-:W-:Y:S01]  /*b2cf0*/  @!UPT UIADD3 URZ, URZ, URZ, URZ ;  /* 0x0000003f3f3ff290 */ /* 0x000fe2000fffe03f */
[----:B------:R0:W-:Y:S01]  /*b2d00*/  STL.64 [R1+0x770], R24 ;  /* 0x0007701801007387 */ /* 0x0001e20000100a00 */
[----:B------:R1:W-:Y:S02]  /*b2d10*/  STL.64 [R1+0x778], R26 ;  /* 0x0007781a01007387 */ /* 0x0003e40000100a00 */
[----:B0-----:R-:W-:Y:S02]  /*b2d20*/  IMAD.MOV.U32 R24, RZ, RZ, R17 ;  /* 0x000000ffff187224 */ /* 0x001fe400078e0011 */
[----:B-1----:R-:W-:Y:S02]  /*b2d30*/  IMAD.MOV.U32 R26, RZ, RZ, R16 ;  /* 0x000000ffff1a7224 */ /* 0x002fe400078e0010 */
        /* <DEDUP_REMOVED lines=27> */
[----:B--2---:R-:W-:Y:S02]  /*b2ef0*/  HMMA.16816.F32.BF16 R8, R8, R4, R12 ;  /* 0x000000040808723c */ /* 0x004fe4000004180c */
[----:B------:R-:W2:Y:S01]  /*b2f00*/  LDL.LU.64 R14, [R1+0x5408] ;  /* 0x00540800010e7983 */ /* 0x000ea20000300a00 */
[----:B------:R-:W2:Y:S02]  /*b2f10*/  LDL.LU.64 R12, [R1+0x5400] ;  /* 0x00540000010c7983 */ /* 0x000ea40000300a00 */
[----:B------:R-:W-:-:S02]  /*b2f20*/  IMAD.MOV.U32 R25, RZ, RZ, R4 ;  /* 0x000000ffff197224 */ /* 0x000fc400078e0004 */
[----:B------:R-:W-:Y:S11]  /*b2f30*/  IMAD.MOV.U32 R29, RZ, RZ, R5 ;  /* 0x000000ffff1d7224 */ /* 0x000ff600078e0005 */
[----:B------:R-:W-:Y:S05]  /*b2f40*/  @!UPT UIADD3 URZ, URZ, URZ, URZ ;  /* 0x0000003f3f3ff290 */ /* 0x000fea000fffe03f */
        /* <DEDUP_REMOVED lines=42> */
[----:B------:R2:W-:Y:S02]  /*b31f0*/  STL.64 [R1+0x5260], R12 ;  /* 0x0052600c01007387 */ /* 0x0005e40000100a00 */
[----:B--2---:R-:W-:Y:S07]  /*b3200*/  HMMA.16816.F32.BF16 R12, R24, R16, R8 ;  /* 0x00000010180c723c */ /* 0x004fee0000041808 */
[----:B------:R-:W-:-:S02]  /*b3210*/  IMAD.MOV.U32 R9, RZ, RZ, R26 ;  /* 0x000000ffff097224 */ /* 0x000fc400078e001a */
[----:B------:R-:W-:Y:S02]  /*b3220*/  IMAD.MOV.U32 R8, RZ, RZ, R27 ;  /* 0x000000ffff087224 */ /* 0x000fe400078e001b */
[----:B------:R-:W-:Y:S02]  /*b3230*/  IMAD.MOV.U32 R11, RZ, RZ, R24 ;  /* 0x000000ffff0b7224 */ /* 0x000fe400078e0018 */
[----:B------:R-:W-:-:S10]  /*b3240*/  IMAD.MOV.U32 R10, RZ, RZ, R25 ;  /* 0x000000ffff0a7224 */ /* 0x000fd400078e0019 */
[----:B------:R0:W-:Y:S01]  /*b3250*/  STL.64 [R1+0x6f0], R12 ;  /* 0x0006f00c01007387 */ /* 0x0001e20000100a00 */
[----:B------:R-:W-:Y:S02]  /*b3260*/  STL.64 [R1+0x6f8], R14 ;  /* 0x0006f80e01007387 */ /* 0x000fe40000100a00 */
[----:B------:R-:W2:Y:S02]  /*b3270*/  LDL.LU.64 R26, [R1+0x53b0] ;  /* 0x0053b000011a7983 */ /* 0x000ea40000300a00 */
[----:B------:R-:W2:Y:S01]  /*b3280*/  LDL.LU.64 R24, [R1+0x53a8] ;  /* 0x0053a80001187983 */ /* 0x000ea20000300a00 */
[----:B---3--:R1:W-:Y:S01]  /*b3290*/  STL.64 [R1+0x5258], R18 ;  /* 0x0052581201007387 */ /* 0x0083e20000100a00 */
[----:B------:R3:W-:Y:S03]  /*b32a0*/  STL.64 [R1+0x5250], R16 ;  /* 0x0052501001007387 */ /* 0x0007e60000100a00 */
[----:B0-----:R-:W4:Y:S01]  /*b32b0*/  LDL.LU R12, [R1+0x10d0] ;  /* 0x0010d000010c7983 */ /* 0x001f220000300800 */
[----:B-1----:R-:W-:-:S02]  /*b32c0*/  IMAD.MOV.U32 R18, RZ, RZ, R9 ;  /* 0x000000ffff127224 */ /* 0x002fc400078e0009 */
[----:B---3--:R-:W-:Y:S02]  /*b32d0*/  IMAD.MOV.U32 R16, RZ, RZ, R11 ;  /* 0x000000ffff107224 */ /* 0x008fe400078e000b */
[----:B------:R-:W-:Y:S02]  /*b32e0*/  IMAD.MOV.U32 R17, RZ, RZ, R10 ;  /* 0x000000ffff117224 */ /* 0x000fe400078e000a */
[----:B------:R-:W-:-:S07]  /*b32f0*/  IMAD.MOV.U32 R19, RZ, RZ, R8 ;  /* 0x000000ffff137224 */ /* 0x000fce00078e0008 */
[----:B------:R-:W-:Y:S11]  /*b3300*/  HMMA.16816.F32.BF16 R4, R16, R20, R4 ;  /* 0x000000141004723c */ /* 0x000ff60000041804 */
[----:B------:R-:W-:Y:S11]  /*b3310*/  @!UPT UIADD3 URZ, URZ, URZ, URZ ;  /* 0x0000003f3f3ff290 */ /* 0x000ff6000fffe03f */
[----:B------:R-:W-:Y:S01]  /*b3320*/  @!UPT UIADD3 URZ, URZ, URZ, URZ ;  /* 0x0000003f3f3ff290 */ /* 0x000fe2000fffe03f */
[----:B------:R0:W-:Y:S01]  /*b3330*/  STL.64 [R1+0x6e0], R4 ;  /* 0x0006e00401007387 */ /* 0x0001e20000100a00 */
[----:B------:R-:W-:Y:S02]  /*b3340*/  STL.64 [R1+0x6e8], R6 ;  /* 0x0006e80601007387 */ /* 0x000fe40000100a00 */
[----:B------:R-:W4:Y:S02]  /*b3350*/  LDL.LU R13, [R1+0x10d4] ;  /* 0x0010d400010d7983 */ /* 0x000f240000300800 */
[----:B------:R-:W3:Y:S01]  /*b3360*/  LDL.LU R14, [R1+0x10d8] ;  /* 0x0010d800010e7983 */ /* 0x000ee20000300800 */
[----:B------:R-:W3:Y:S01]  /*b3370*/  LDL.LU R15, [R1+0x10dc] ;  /* 0x0010dc00010f7983 */ /* 0x000ee20000300800 */
[----:B0-----:R-:W-:Y:S02]  /*b3380*/  IMAD.MOV.U32 R5, RZ, RZ, R29 ;  /* 0x000000ffff057224 */ /* 0x001fe400078e001d */
[----:B--2---:R-:W-:Y:S01]  /*b3390*/  IMAD.MOV.U32 R4, RZ, RZ, R25 ;  /* 0x000000ffff047224 */ /* 0x004fe200078e0019 */
[----:B---3--:R-:W-:Y:S01]  /*b33a0*/  STL.64 [R1+0x5290], R14 ;  /* 0x0052900e01007387 */ /* 0x008fe20000100a00 */
[----:B----4-:R0:W-:Y:S02]  /*b33b0*/  STL.64 [R1+0x5288], R12 ;  /* 0x0052880c01007387 */ /* 0x0101e40000100a00 */
        /* <DEDUP_REMOVED lines=47> */
[----:B------:R-:W4:Y:S01]  /*b36b0*/  LDL.LU R25, [R1+0x5378] ;  /* 0x0053780001197983 */ /* 0x000f220000300800 */
[----:B------:R-:W4:Y:S03]  /*b36c0*/  LDL.LU R23, [R1+0x5374] ;  /* 0x0053740001177983 */ /* 0x000f260000300800 */
[----:B------:R0:W-:Y:S02]  /*b36d0*/  STL.64 [R1+0x5310], R4 ;  /* 0x0053100401007387 */ /* 0x0001e40000100a00 */
[----:B0-----:R-:W-:Y:S02]  /*b36e0*/  IMAD.MOV.U32 R4, RZ, RZ, R22 ;  /* 0x000000ffff047224 */ /* 0x001fe400078e0016 */
[----:B---3--:R-:W-:Y:S01]  /*b36f0*/  IMAD.MOV.U32 R5, RZ, RZ, R29 ;  /* 0x000000ffff057224 */ /* 0x008fe200078e001d */
[----:B--2---:R-:W-:Y:S01]  /*b3700*/  STL.64 [R1+0x52f0], R14 ;  /* 0x0052f00e01007387 */ /* 0x004fe20000100a00 */
[----:B------:R0:W-:Y:S03]  /*b3710*/  STL.64 [R1+0x52e8], R12 ;  /* 0x0052e80c01007387 */ /* 0x0001e60000100a00 */
[----:B0-----:R-:W2:Y:S01]  /*b3720*/  LDL.LU R12, [R1+0xfd0] ;  /* 0x000fd000010c7983 */ /* 0x001ea20000300800 */
[----:B------:R-:W2:Y:S02]  /*b3730*/  LDL.LU R13, [R1+0xfd4] ;  /* 0x000fd400010d7983 */ /* 0x000ea40000300800 */
[----:B------:R-:W3:Y:S02]  /*b3740*/  LDL.LU R14, [R1+0xfd8] ;  /* 0x000fd800010e7983 */ /* 0x000ee40000300800 */
[----:B------:R-:W3:Y:S01]  /*b3750*/  LDL.LU R15, [R1+0xfdc] ;  /* 0x000fdc00010f7983 */ /* 0x000ee20000300800 */
        /* <DEDUP_REMOVED lines=10> */
[----:B------:R0:W-:Y:S02]  /*b3800*/  STL.64 [R1+0x5350], R4 ;  /* 0x0053500401007387 */ /* 0x0001e40000100a00 */
[----:B0-----:R-:W-:Y:S02]  /*b3810*/  IMAD.MOV.U32 R4, RZ, RZ, R26 ;  /* 0x000000ffff047224 */ /* 0x001fe400078e001a */
[----:B------:R-:W-:-:S05]  /*b3820*/  IMAD.MOV.U32 R5, RZ, RZ, R3 ;  /* 0x000000ffff057224 */ /* 0x000fca00078e0003 */
[----:B------:R0:W-:Y:S04]  /*b3830*/  STL.64 [R1+0x5368], R4 ;  /* 0x0053680401007387 */ /* 0x0001e80000100a00 */
        /* <DEDUP_REMOVED lines=35> */
[----:B0-----:R-:W2:Y:S01]  /*b3a70*/  LDL.LU.64 R20, [R1+0x270] ;  /* 0x0002700001147983 */ /* 0x001ea20000300a00 */
[----:B------:R-:W2:Y:S02]  /*b3a80*/  LDL.LU.64 R22, [R1+0x278] ;  /* 0x0002780001167983 */ /* 0x000ea40000300a00 */
[----:B------:R-:W2:Y:S02]  /*b3a90*/  LDL.LU.64 R4, [R1+0x5368] ;  /* 0x0053680001047983 */ /* 0x000ea40000300a00 */
[----:B------:R0:W-:Y:S01]  /*b3aa0*/  STL.64 [R1+0x6d0], R16 ;  /* 0x0006d01001007387 */ /* 0x0001e20000100a00 */
[----:B------:R1:W-:Y:S04]  /*b3ab0*/  STL.64 [R1+0x6d8], R18 ;  /* 0x0006d81201007387 */ /* 0x0003e80000100a00 */
[----:B0-----:R-:W4:Y:S01]  /*b3ac0*/  LDL.LU R16, [R1+0x1100] ;  /* 0x0011000001107983 */ /* 0x001f220000300800 */
[----:B------:R-:W4:Y:S02]  /*b3ad0*/  LDL.LU R17, [R1+0x1104] ;  /* 0x0011040001117983 */ /* 0x000f240000300800 */
[----:B-1----:R-:W4:Y:S02]  /*b3ae0*/  LDL.LU R18, [R1+0x1108] ;  /* 0x0011080001127983 */ /* 0x002f240000300800 */
[----:B------:R-:W4:Y:S01]  /*b3af0*/  LDL.LU R19, [R1+0x110c] ;  /* 0x00110c0001137983 */ /* 0x000f220000300800 */
[----:B------:R-:W-:Y:S01]  /*b3b00*/  STL.64 [R1+0x5228], R24 ;  /* 0x0052281801007387 */ /* 0x000fe20000100a00 */
[C---:B--2---:R-:W-:Y:S03]  /*b3b10*/  HMMA.16816.F32.BF16 R4, R20.reuse, R4, R12 ;  /* 0x000000041404723c */ /* 0x044fe6000004180c */
[----:B------:R-:W2:Y:S01]  /*b3b20*/  LDL.LU.64 R14, [R1+0x5360] ;  /* 0x00536000010e7983 */ /* 0x000ea20000300a00 */
[----:B------:R-:W2:Y:S11]  /*b3b30*/  LDL.LU.64 R12, [R1+0x5358] ;  /* 0x00535800010c7983 */ /* 0x000eb60000300a00 */
[----:B------:R-:W-:Y:S08]  /*b3b40*/  @!UPT UIADD3 URZ, URZ, URZ, URZ ;  /* 0x0000003f3f3ff290 */ /* 0x000ff0000fffe03f */
        /* <DEDUP_REMOVED lines=12> */
[----:B------:R-:W-:-:S07]  /*b3c10*/  IMAD.MOV.U32 R25, RZ, RZ, R0 ;  /* 0x000000ffff197224 */ /* 0x000fce00078e0000 */
[C---:B--2---:R-:W-:Y:S01]  /*b3c20*/  HMMA.16816.F32.BF16 R24, R20.reuse, R24, R4 ;  /* 0x000000181418723c */ /* 0x044fe20000041804 */
        /* <DEDUP_REMOVED lines=72> */
[----:B0-----:R-:W2:Y:S01]  /*b40b0*/  LDL.64 R4, [R1+0x90] ;  /* 0x0000900001047983 */ /* 0x001ea20000100a00 */
[C---:B---3--:R-:W-:Y:S11]  /*b40c0*/  HMMA.16816.F32.BF16 R12, R20.reuse, R8, R12 ;  /* 0x00000008140c723c */ /* 0x048ff6000004180c */
[----:B------:R-:W-:Y:S11]  /*b40d0*/  @!UPT UIADD3 URZ, URZ, URZ, URZ ;  /* 0x0000003f3f3ff290 */ /* 0x000ff6000fffe03f */
[----:B------:R-:W-:Y:S01]  /*b40e0*/  @!UPT UIADD3 URZ, URZ, URZ, URZ ;  /* 0x0000003f3f3ff290 */ /* 0x000fe2000fffe03f */
[----:B------:R0:W-:Y:S01]  /*b40f0*/  STL.64 [R1+0x5e0], R12 ;  /* 0x0005e00c01007387 */ /* 0x0001e20000100a00 */
[----:B------:R-:W-:Y:S03]  /*b4100*/  STL.64 [R1+0x5e8], R14 ;  /* 0x0005e80e01007387 */ /* 0x000fe60000100a00 */
[----:B0-----:R-:W4:Y:S01]  /*b4110*/  LDL.LU.64 R12, [R1+0x5260] ;  /* 0x00526000010c7983 */ /* 0x001f220000300a00 */
[----:B--2---:R0:W-:Y:S02]  /*b4120*/  STL.64 [R1+0x5168], R10 ;  /* 0x0051680a01007387 */ /* 0x0041e40000100a00 */
[----:B------:R1:W-:Y:S01]  /*b4130*/  STL.64 [R1+0x5160], R8 ;  /* 0x0051600801007387 */ /* 0x0003e20000100a00 */
[----:B0-----:R-:W2:Y:S04]  /*b4140*/  LDL.64 R10, [R1+0x4c8] ;  /* 0x0004c800010a7983 */ /* 0x001ea80000100a00 */
[----:B-1----:R-:W2:Y:S01]  /*b4150*/  LDL.64 R8, [R1+0x4c0] ;  /* 0x0004c00001087983 */ /* 0x002ea20000100a00 */
[----:B----4-:R-:W-:Y:S11]  /*b4160*/  HMMA.16816.F32.BF16 R16, R20, R12, R16 ;  /* 0x0000000c1410723c */ /* 0x010ff60000041810 */
[----:B------:R-:W-:Y:S11]  /*b4170*/  @!UPT UIADD3 URZ, URZ, URZ, URZ ;  /* 0x0000003f3f3ff290 */ /* 0x000ff6000fffe03f */
[----:B------:R-:W-:Y:S01]  /*b4180*/  @!UPT UIADD3 URZ, URZ, URZ, URZ ;  /* 0x0000003f3f3ff290 */ /* 0x000fe2000fffe03f */
[----:B------:R-:W-:Y:S01]  /*b4190*/  STL.64 [R1+0x5d0], R16 ;  /* 0x0005d01001007387 */ /* 0x000fe20000100a00 */
[----:B------:R0:W-:Y:S03]  /*b41a0*/  STL.64 [R1+0x5d8], R18 ;  /* 0x0005d81201007387 */ /* 0x0001e60000100a00 */
[----:B0-----:R-:W3:Y:S01]  /*b41b0*/  LDL.LU.64 R18, [R1+0x5258] ;  /* 0x0052580001127983 */ /* 0x001ee20000300a00 */
[----:B------:R-:W4:Y:S02]  /*b41c0*/  LDL.LU.64 R16, [R1+0x5250] ;  /* 0x0052500001107983 */ /* 0x000f240000300a00 */
[----:B------:R0:W-:Y:S02]  /*b41d0*/  STL [R1+0x514c], R12 ;  /* 0x00514c0c01007387 */ /* 0x0001e40000100800 */
[----:B------:R1:W-:Y:S02]  /*b41e0*/  STL [R1+0x5148], R13 ;  /* 0x0051480d01007387 */ /* 0x0003e40000100800 */
[----:B------:R-:W-:-:S02]  /*b41f0*/  IMAD.MOV.U32 R2, RZ, RZ, R22 ;  /* 0x000000ffff027224 */ /* 0x000fc400078e0016 */
[----:B------:R-:W-:Y:S01]  /*b4200*/  IMAD.MOV.U32 R0, RZ, RZ, R23 ;  /* 0x000000ffff007224 */ /* 0x000fe200078e0017 */
[----:B0-----:R-:W2:Y:S01]  /*b4210*/  LDL.LU R12, [R1+0x1170] ;  /* 0x00117000010c7983 */ /* 0x001ea20000300800 */
[----:B-1----:R-:W2:Y:S02]  /*b4220*/  LDL.LU R13, [R1+0x1174] ;  /* 0x00117400010d7983 */ /* 0x002ea40000300800 */
[----:B------:R-:W2:Y:S02]  /*b4230*/  LDL.LU R14, [R1+0x1178] ;  /* 0x00117800010e7983 */ /* 0x000ea40000300800 */
[----:B------:R-:W2:Y:S02]  /*b4240*/  LDL.LU R15, [R1+0x117c] ;  /* 0x00117c00010f7983 */ /* 0x000ea40000300800 */
[----:B------:R-:W-:Y:S02]  /*b4250*/  IMAD.MOV.U32 R6, RZ, RZ, R20 ;  /* 0x000000ffff067224 */ /* 0x000fe400078e0014 */
[----:B------:R-:W-:Y:S01]  /*b4260*/  IMAD.MOV.U32 R3, RZ, RZ, R21 ;  /* 0x000000ffff037224 */ /* 0x000fe200078e0015 */
[----:B----4-:R-:W-:Y:S11]  /*b4270*/  HMMA.16816.F32.BF16 R24, R20, R16, R24 ;  /* 0x000000101418723c */ /* 0x010ff60000041818 */
[----:B------:R-:W-:Y:S11]  /*b4280*/  @!UPT UIADD3 URZ, URZ, URZ, URZ ;  /* 0x0000003f3f3ff290 */ /* 0x000ff6000fffe03f */
[----:B------:R-:W-:Y:S01]  /*b4290*/  @!UPT UIADD3 URZ, URZ, URZ, URZ ;  /* 0x0000003f3f3ff290 */ /* 0x000fe2000fffe03f */
[----:B------:R-:W-:Y:S01]  /*b42a0*/  STL.64 [R1+0x5c0], R24 ;  /* 0x0005c01801007387 */ /* 0x000fe20000100a00 */
[----:B------:R0:W-:Y:S03]  /*b42b0*/  STL.64 [R1+0x5c8], R26 ;  /* 0x0005c81a01007387 */ /* 0x0001e60000100a00 */
[----:B0-----:R-:W4:Y:S01]  /*b42c0*/  LDL.LU.64 R26, [R1+0x5248] ;  /* 0x00524800011a7983 */ /* 0x001f220000300a00 */
[----:B------:R-:W4:Y:S02]  /*b42d0*/  LDL.LU.64 R24, [R1+0x5240] ;  /* 0x0052400001187983 */ /* 0x000f240000300a00 */
[----:B------:R-:W2:Y:S02]  /*b42e0*/  LDL.LU.64 R22, [R1+0x5238] ;  /* 0x0052380001167983 */ /* 0x000ea40000300a00 */
[----:B------:R-:W4:Y:S01]  /*b42f0*/  LDL.LU.64 R20, [R1+0x5230] ;  /* 0x0052300001147983 */ /* 0x000f220000300a00 */
        /* <DEDUP_REMOVED lines=12> */
[----:B--2---:R-:W-:Y:S02]  /*b43c0*/  STL.64 [R1+0x5128], R22 ;  /* 0x0051281601007387 */ /* 0x004fe40000100a00 */
[----:B------:R0:W-:Y:S02]  /*b43d0*/  STL.64 [R1+0x5120], R20 ;  /* 0x0051201401007387 */ /* 0x0001e40000100a00 */
[----:B0-----:R-:W3:Y:S01]  /*b43e0*/  LDL.LU R20, [R1+0x280] ;  /* 0x0002800001147983 */ /* 0x001ee20000300800 */
[----:B------:R-:W3:Y:S02]  /*b43f0*/  LDL.LU R21, [R1+0x284] ;  /* 0x0002840001157983 */ /* 0x000ee40000300800 */
[----:B------:R-:W3:Y:S02]  /*b4400*/  LDL.LU R22, [R1+0x288] ;  /* 0x0002880001167983 */ /* 0x000ee40000300800 */
[----:B------:R-:W3:Y:S01]  /*b4410*/  LDL.LU R23, [R1+0x28c] ;  /* 0x00028c0001177983 */ /* 0x000ee20000300800 */
[----:B------:R-:W-:Y:S08]  /*b4420*/  HMMA.16816.F32.BF16 R12, R8, R4, R12 ;  /* 0x00000004080c723c */ /* 0x000ff0000004180c */
[----:B---3--:R-:W-:Y:S01]  /*b4430*/  HMMA.16816.F32.BF16 R16, R16, R24, R20 ;  /* 0x000000181010723c */ /* 0x008fe20000041814 */
[----:B------:R-:W-:Y:S11]  /*b4440*/  STL.64 [R1+0x5118], R24 ;  /* 0x0051181801007387 */ /* 0x000ff60000100a00 */
[----:B------:R-:W-:Y:S11]  /*b4450*/  @!UPT UIADD3 URZ, URZ, URZ, URZ ;  /* 0x0000003f3f3ff290 */ /* 0x000ff6000fffe03f */
[----:B------:R0:W-:Y:S01]  /*b4460*/  STL.64 [R1+0x590], R16 ;  /* 0x0005901001007387 */ /* 0x0001e20000100a00 */
[----:B------:R1:W-:Y:S02]  /*b4470*/  STL.64 [R1+0x598], R18 ;  /* 0x0005981201007387 */ /* 0x0003e40000100a00 */
[----:B------:R2:W-:Y:S02]  /*b4480*/  STL.64 [R1+0x580], R12 ;  /* 0x0005800c01007387 */ /* 0x0005e40000100a00 */
[----:B------:R3:W-:Y:S02]  /*b4490*/  STL.64 [R1+0x588], R14 ;  /* 0x0005880e01007387 */ /* 0x0007e40000100a00 */
[----:B0-----:R-:W-:Y:S02]  /*b44a0*/  IMAD.MOV.U32 R17, RZ, RZ, R4 ;  /* 0x000000ffff117224 */ /* 0x001fe400078e0004 */
[----:B------:R-:W-:-:S05]  /*b44b0*/  IMAD.MOV.U32 R16, RZ, RZ, R5 ;  /* 0x000000ffff107224 */ /* 0x000fca00078e0005 */
[----:B------:R-:W-:Y:S01]  /*b44c0*/  STL.64 [R1+0x5218], R16 ;  /* 0x0052181001007387 */ /* 0x000fe20000100a00 */
[----:B------:R-:W4:Y:S02]  /*b44d0*/  LDL.64 R4, [R1] ;  /* 0x0000000001047983 */ /* 0x000f240000100a00 */
[----:B-1----:R-:W-:Y:S02]  /*b44e0*/  IMAD.MOV.U32 R18, RZ, RZ, R8 ;  /* 0x000000ffff127224 */ /* 0x002fe400078e0008 */
[----:B------:R-:W-:Y:S02]  /*b44f0*/  IMAD.MOV.U32 R3, RZ, RZ, R9 ;  /* 0x000000ffff037224 */ /* 0x000fe400078e0009 */
[----:B------:R-:W-:Y:S02]  /*b4500*/  IMAD.MOV.U32 R2, RZ, RZ, R10 ;  /* 0x000000ffff027224 */ /* 0x000fe400078e000a */
[----:B------:R-:W-:Y:S01]  /*b4510*/  IMAD.MOV.U32 R0, RZ, RZ, R11 ;  /* 0x000000ffff007224 */ /* 0x000fe200078e000b */
[----:B----4-:R-:W-:Y:S01]  /*b4520*/  STL.64 [R1+0x5190], R4 ;  /* 0x0051900401007387 */ /* 0x010fe20000100a00 */
[----:B------:R-:W4:Y:S02]  /*b4530*/  LDL.LU R8, [R1+0x1310] ;  /* 0x0013100001087983 */ /* 0x000f240000300800 */
[----:B------:R-:W4:Y:S02]  /*b4540*/  LDL.LU R9, [R1+0x1314] ;  /* 0x0013140001097983 */ /* 0x000f240000300800 */
[----:B------:R-:W4:Y:S01]  /*b4550*/  LDL.LU R10, [R1+0x1318] ;  /* 0x00131800010a7983 */ /* 0x000f220000300800 */
[----:B------:R-:W4:Y:S01]  /*b4560*/  LDL.LU R11, [R1+0x131c] ;  /* 0x00131c00010b7983 */ /* 0x000f220000300800 */
[----:B--2---:R-:W2:Y:S02]  /*b4570*/  LDL.LU R12, [R1+0x12a0] ;  /* 0x0012a000010c7983 */ /* 0x004ea40000300800 */
[----:B------:R-:W2:Y:S02]  /*b4580*/  LDL.LU R13, [R1+0x12a4] ;  /* 0x0012a400010d7983 */ /* 0x000ea40000300800 */
[----:B---3--:R-:W3:Y:S01]  /*b4590*/  LDL.LU R14, [R1+0x12a8] ;  /* 0x0012a800010e7983 */ /* 0x008ee20000300800 */
[----:B------:R-:W3:Y:S04]  /*b45a0*/  LDL.LU R15, [R1+0x12ac] ;  /* 0x0012ac00010f7983 */ /* 0x000ee80000300800 */
[----:B---3--:R-:W-:Y:S01]  /*b45b0*/  STL.64 [R1+0x51b8], R14 ;  /* 0x0051b80e01007387 */ /* 0x008fe20000100a00 */
[----:B--2---:R0:W-:Y:S03]  /*b45c0*/  STL.64 [R1+0x51b0], R12 ;  /* 0x0051b00c01007387 */ /* 0x0041e60000100a00 */
        /* <DEDUP_REMOVED lines=10> */
[----:B------:R-:W3:Y:S02]  /*b4670*/  LDL.LU R6, [R1+0x1278] ;  /* 0x0012780001067983 */ /* 0x000ee40000300800 */
[----:B------:R-:W3:Y:S01]  /*b4680*/  LDL.LU R7, [R1+0x127c] ;  /* 0x00127c0001077983 */ /* 0x000ee20000300800 */
        /* <DEDUP_REMOVED lines=10> */
[----:B0-----:R-:W2:Y:S01]  /*b4730*/  LDL.64 R20, [R1+0x80] ;  /* 0x0000800001147983 */ /* 0x001ea20000100a00 */
[----:B------:R-:W-:Y:S02]  /*b4740*/  STL.64 [R1+0x51f0], R26 ;  /* 0x0051f01a01007387 */ /* 0x000fe40000100a00 */
[----:B------:R0:W-:Y:S02]  /*b4750*/  STL.64 [R1+0x51e8], R24 ;  /* 0x0051e81801007387 */ /* 0x0001e40000100a00 */
        /* <DEDUP_REMOVED lines=8> */
[----:B------:R-:W2:Y:S01]  /*b47e0*/  LDL.64 R12, [R1+0x50] ;  /* 0x00005000010c7983 */ /* 0x000ea20000100a00 */
[----:B------:R-:W-:-:S02]  /*b47f0*/  IMAD.MOV.U32 R16, RZ, RZ, R18 ;  /* 0x000000ffff107224 */ /* 0x000fc400078e0012 */
[----:B------:R-:W-:Y:S02]  /*b4800*/  IMAD.MOV.U32 R17, RZ, RZ, R3 ;  /* 0x000000ffff117224 */ /* 0x000fe400078e0003 */
[----:B------:R-:W-:Y:S02]  /*b4810*/  IMAD.MOV.U32 R18, RZ, RZ, R2 ;  /* 0x000000ffff127224 */ /* 0x000fe400078e0002 */
[----:B------:R-:W-:Y:S01]  /*b4820*/  IMAD.MOV.U32 R19, RZ, RZ, R0 ;  /* 0x000000ffff137224 */ /* 0x000fe200078e0000 */
        /* <DEDUP_REMOVED lines=24> */
[----:B------:R-:W4:Y:S11]  /*b49b0*/  LDL.LU.64 R24, [R1+0x5220] ;  /* 0x0052200001187983 */ /* 0x000f360000300a00 */
[----:B------:R-:W-:Y:S01]  /*b49c0*/  @!UPT UIADD3 URZ, URZ, URZ, URZ ;  /* 0x0000003f3f3ff290 */ /* 0x000fe2000fffe03f */
[----:B------:R0:W-:Y:S02]  /*b49d0*/  STL.64 [R1+0x570], R16 ;  /* 0x0005701001007387 */ /* 0x0001e40000100a00 */
[----:B------:R1:W-:Y:S01]  /*b49e0*/  STL.64 [R1+0x578], R18 ;  /* 0x0005781201007387 */ /* 0x0003e20000100a00 */
[----:B0-----:R-:W2:Y:S01]  /*b49f0*/  LDL.LU.64 R16, [R1+0x5218] ;  /* 0x0052180001107983 */ /* 0x001ea20000300a00 */
[----:B-1----:R-:W-:Y:S02]  /*b4a00*/  IMAD.MOV.U32 R19, RZ, RZ, R20 ;  /* 0x000000ffff137224 */ /* 0x002fe400078e0014 */
[----:B------:R-:W-:Y:S02]  /*b4a10*/  IMAD.MOV.U32 R18, RZ, RZ, R21 ;  /* 0x000000ffff127224 */ /* 0x000fe400078e0015 */
[----:B------:R-:W4:Y:S01]  /*b4a20*/  LDL.LU.64 R22, [R1+0x5210] ;  /* 0x0052100001167983 */ /* 0x000f220000300a00 */
[----:B------:R-:W4:Y:S02]  /*b4a30*/  LDL.LU.64 R20, [R1+0x5208] ;  /* 0x0052080001147983 */ /* 0x000f240000300a00 */
[----:B------:R-:W-:Y:S02]  /*b4a40*/  STL.64 [R1+0x5158], R18 ;  /* 0x0051581201007387 */ /* 0x000fe40000100a00 */
[----:B--2---:R0:W-:Y:S04]  /*b4a50*/  STL.64 [R1+0x5150], R16 ;  /* 0x0051501001007387 */ /* 0x0041e80000100a00 */
[----:B0-----:R-:W4:Y:S01]  /*b4a60*/  LDL.LU.64 R16, [R1+0x4c0] ;  /* 0x0004c00001107983 */ /* 0x001f220000300a00 */
        /* <DEDUP_REMOVED lines=89> */
[----:B------:R-:W-:Y:S01]  /*b5000*/  IMAD.MOV.U32 R3, RZ, RZ, R17 ;  /* 0x000000ffff037224 */ /* 0x000fe200078e0011 */
[----:B----4-:R-:W-:Y:S11]  /*b5010*/  HMMA.16816.F32.BF16 R4, R16, R8, R4 ;  /* 0x000000081004723c */ /* 0x010ff60000041804 */
[----:B------:R-:W-:Y:S11]  /*b5020*/  @!UPT UIADD3 URZ, URZ, URZ, URZ ;  /* 0x0000003f3f3ff290 */ /* 0x000ff6000fffe03f */
[----:B------:R-:W-:Y:S01]  /*b5030*/  @!UPT UIADD3 URZ, URZ, URZ, URZ ;  /* 0x0000003f3f3ff290 */ /* 0x000fe2000fffe03f */
[----:B------:R0:W-:Y:S01]  /*b5040*/  STL.64 [R1+0x490], R4 ;  /* 0x0004900401007387 */ /* 0x0001e20000100a00 */
[----:B------:R1:W-:Y:S02]  /*b5050*/  STL.64 [R1+0x498], R6 ;  /* 0x0004980601007387 */ /* 0x0003e40000100a00 */
[----:B------:R-:W3:Y:S02]  /*b5060*/  LDL.LU.64 R18, [R1+0x5158] ;  /* 0x0051580001127983 */ /* 0x000ee40000300a00 */
[----:B0-----:R-:W-:Y:S02]  /*b5070*/  IMAD.MOV.U32 R4, RZ, RZ, R12 ;  /* 0x000000ffff047224 */ /* 0x001fe400078e000c */
[----:B------:R-:W-:Y:S02]  /*b5080*/  IMAD.MOV.U32 R5, RZ, RZ, R13 ;  /* 0x000000ffff057224 */ /* 0x000fe400078e000d */
[----:B-1----:R-:W-:Y:S02]  /*b5090*/  IMAD.MOV.U32 R6, RZ, RZ, R16 ;  /* 0x000000ffff067224 */ /* 0x002fe400078e0010 */
[----:B------:R-:W4:Y:S01]  /*b50a0*/  LDL.LU.64 R16, [R1+0x5150] ;  /* 0x0051500001107983 */ /* 0x000f220000300a00 */
[----:B------:R-:W3:Y:S02]  /*b50b0*/  LDL.LU R12, [R1+0x514c] ;  /* 0x00514c00010c7983 */ /* 0x000ee40000300800 */
[----:B------:R-:W3:Y:S02]  /*b50c0*/  LDL.LU R13, [R1+0x5148] ;  /* 0x00514800010d7983 */ /* 0x000ee40000300800 */
[----:B------:R-:W-:Y:S01]  /*b50d0*/  STL.64 [R1+0x5040], R4 ;  /* 0x0050400401007387 */ /* 0x000fe20000100a00 */
        /* <DEDUP_REMOVED lines=56> */
[----:B---3--:R-:W-:-:S02]  /*b5460*/  IMAD.MOV.U32 R4, RZ, RZ, R19 ;  /* 0x000000ffff047224 */ /* 0x008fc400078e0013 */
[----:B------:R-:W-:-:S05]  /*b5470*/  IMAD.MOV.U32 R5, RZ, RZ, R18 ;  /* 0x000000ffff057224 */ /* 0x000fca00078e0012 */
        /* <DEDUP_REMOVED lines=10> */
[----:B----4-:R-:W-:-:S02]  /*b5520*/  IMAD.MOV.U32 R4, RZ, RZ, R17 ;  /* 0x000000ffff047224 */ /* 0x010fc400078e0011 */
        /* <DEDUP_REMOVED lines=51> */
[----:B---3--:R-:W-:Y:S02]  /*b5860*/  STL.64 [R1+0x4ff8], R18 ;  /* 0x004ff81201007387 */ /* 0x008fe40000100a00 */
[----:B------:R0:W-:Y:S02]  /*b5870*/  STL.64 [R1+0x4ff0], R16 ;  /* 0x004ff01001007387 */ /* 0x0001e40000100a00 */
[----:B0-----:R-:W3:Y:S01]  /*b5880*/  LDL.LU.64 R16, [R1+0x210] ;  /* 0x0002100001107983 */ /* 0x001ee20000300a00 */
[----:B------:R-:W3:Y:S01]  /*b5890*/  LDL.LU.64 R18, [R1+0x218] ;  /* 0x0002180001127983 */ /* 0x000ee20000300a00 */
[C---:B--2---:R-:W-:Y:S11]  /*b58a0*/  HMMA.16816.F32.BF16 R24, R4.reuse, R20, R24 ;  /* 0x000000140418723c */ /* 0x044ff60000041818 */
[----:B------:R-:W-:Y:S11]  /*b58b0*/  @!UPT UIADD3 URZ, URZ, URZ, URZ ;  /* 0x0000003f3f3ff290 */ /* 0x000ff6000fffe03f */
[----:B------:R-:W-:Y:S01]  /*b58c0*/  @!UPT UIADD3 URZ, URZ, URZ, URZ ;  /* 0x0000003f3f3ff290 */ /* 0x000fe2000fffe03f */
[----:B------:R0:W-:Y:S01]  /*b58d0*/  STL.64 [R1+0x440], R24 ;  /* 0x0004401801007387 */ /* 0x0001e20000100a00 */
[----:B------:R-:W-:Y:S03]  /*b58e0*/  STL.64 [R1+0x448], R26 ;  /* 0x0004481a01007387 */ /* 0x000fe60000100a00 */
[----:B0-----:R-:W2:Y:S01]  /*b58f0*/  LDL.LU.64 R24, [R1+0x5118] ;  /* 0x0051180001187983 */ /* 0x001ea20000300a00 */
[----:B----4-:R-:W-:Y:S02]  /*b5900*/  STL.64 [R1+0x4fe0], R22 ;  /* 0x004fe01601007387 */ /* 0x010fe40000100a00 */
[----:B------:R0:W-:Y:S02]  /*b5910*/  STL.64 [R1+0x4fd8], R20 ;  /* 0x004fd81401007387 */ /* 0x0001e40000100a00 */
        /* <DEDUP_REMOVED lines=79> */
[----:B---3--:R-:W-:Y:S02]  /*b5e10*/  HMMA.16816.F32.BF16 R4, R16, R4, R8 ;  /* 0x000000041004723c */ /* 0x008fe40000041808 */
[----:B------:R-:W3:Y:S01]  /*b5e20*/  LDL.LU.64 R10, [R1+0x5020] ;  /* 0x00502000010a7983 */ /* 0x000ee20000300a00 */
[----:B------:R-:W4:Y:S11]  /*b5e30*/  LDL.LU.64 R8, [R1+0x5018] ;  /* 0x0050180001087983 */ /* 0x000f360000300a00 */
[----:B------:R-:W-:Y:S09]  /*b5e40*/  @!UPT UIADD3 URZ, URZ, URZ, URZ ;  /* 0x0000003f3f3ff290 */ /* 0x000ff2000fffe03f */
[----:B------:R-:W-:Y:S01]  /*b5e50*/  STL.64 [R1+0x370], R4 ;  /* 0x0003700401007387 */ /* 0x000fe20000100a00 */
[----:B------:R0:W-:Y:S03]  /*b5e60*/  STL.64 [R1+0x378], R6 ;  /* 0x0003780601007387 */ /* 0x0001e60000100a00 */
[----:B0-----:R-:W2:Y:S01]  /*b5e70*/  LDL.LU.64 R6, [R1+0x5010] ;  /* 0x0050100001067983 */ /* 0x001ea20000300a00 */
[----:B------:R-:W3:Y:S02]  /*b5e80*/  LDL.LU.64 R4, [R1+0x5008] ;  /* 0x0050080001047983 */ /* 0x000ee40000300a00 */
[----:B------:R-:W-:Y:S02]  /*b5e90*/  IMAD.MOV.U32 R28, RZ, RZ, R16 ;  /* 0x000000ffff1c7224 */ /* 0x000fe400078e0010 */
[----:B------:R-:W-:Y:S02]  /*b5ea0*/  IMAD.MOV.U32 R3, RZ, RZ, R17 ;  /* 0x000000ffff037224 */ /* 0x000fe400078e0011 */
[----:B------:R-:W-:-:S02]  /*b5eb0*/  IMAD.MOV.U32 R2, RZ, RZ, R18 ;  /* 0x000000ffff027224 */ /* 0x000fc400078e0012 */
[----:B------:R-:W-:Y:S01]  /*b5ec0*/  IMAD.MOV.U32 R0, RZ, RZ, R19 ;  /* 0x000000ffff007224 */ /* 0x000fe200078e0013 */
        /* <DEDUP_REMOVED lines=8> */
[----:B------:R1:W-:Y:S02]  /*b5f50*/  STL.64 [R1+0x348], R6 ;  /* 0x0003480601007387 */ /* 0x0003e40000100a00 */
[----:B------:R-:W2:Y:S02]  /*b5f60*/  LDL.LU R16, [R1+0x15f0] ;  /* 0x0015f00001107983 */ /* 0x000ea40000300800 */
[----:B------:R-:W2:Y:S01]  /*b5f70*/  LDL.LU R17, [R1+0x15f4] ;  /* 0x0015f40001117983 */ /* 0x000ea20000300800 */
[----:B------:R-:W2:Y:S01]  /*b5f80*/  LDL.LU R18, [R1+0x15f8] ;  /* 0x0015f80001127983 */ /* 0x000ea20000300800 */
[----:B------:R-:W2:Y:S03]  /*b5f90*/  LDL.LU R19, [R1+0x15fc] ;  /* 0x0015fc0001137983 */ /* 0x000ea60000300800 */
[----:B0-----:R-:W3:Y:S01]  /*b5fa0*/  LDL.LU.64 R4, [R1+0x60] ;  /* 0x0000600001047983 */ /* 0x001ee20000300a00 */
[----:B-1----:R-:W-:-:S03]  /*b5fb0*/  IMAD.MOV.U32 R7, RZ, RZ, R14 ;  /* 0x000000ffff077224 */ /* 0x002fc600078e000e */
[----:B---3--:R0:W-:Y:S04]  /*b5fc0*/  STL.64 [R1+0x4f90], R4 ;  /* 0x004f900401007387 */ /* 0x0081e80000100a00 */
[----:B0-----:R-:W3:Y:S01]  /*b5fd0*/  LDL.LU R4, [R1+0x1800] ;  /* 0x0018000001047983 */ /* 0x001ee20000300800 */
        /* <DEDUP_REMOVED lines=11> */
[----:B----4-:R-:W-:Y:S01]  /*b6090*/  STL.64 [R1+0x4fa0], R6 ;  /* 0x004fa00601007387 */ /* 0x010fe20000100a00 */
[----:B---3--:R0:W-:Y:S03]  /*b60a0*/  STL.64 [R1+0x4f98], R4 ;  /* 0x004f980401007387 */ /* 0x0081e60000100a00 */
[----:B0-----:R-:W3:Y:S04]  /*b60b0*/  LDL.LU.64 R4, [R1+0x90] ;  /* 0x0000900001047983 */ /* 0x001ee80000300a00 */
[----:B---3--:R-:W-:Y:S01]  /*b60c0*/  STL.64 [R1+0x4fb8], R4 ;  /* 0x004fb80401007387 */ /* 0x008fe20000100a00 */
[----:B------:R0:W-:Y:S02]  /*b60d0*/  STL.64 [R1+0x4f08], R10 ;  /* 0x004f080a01007387 */ /* 0x0001e40000100a00 */
[----:B------:R1:W-:Y:S01]  /*b60e0*/  STL.64 [R1+0x4f00], R8 ;  /* 0x004f000801007387 */ /* 0x0003e20000100a00 */
[----:B0-----:R-:W3:Y:S04]  /*b60f0*/  LDL R10, [R1+0x468] ;  /* 0x00046800010a7983 */ /* 0x001ee80000100800 */
[----:B------:R-:W3:Y:S04]  /*b6100*/  LDL R11, [R1+0x46c] ;  /* 0x00046c00010b7983 */ /* 0x000ee80000100800 */
[----:B-1----:R-:W4:Y:S04]  /*b6110*/  LDL R8, [R1+0x460] ;  /* 0x0004600001087983 */ /* 0x002f280000100800 */
[----:B------:R-:W4:Y:S01]  /*b6120*/  LDL R9, [R1+0x464] ;  /* 0x0004640001097983 */ /* 0x000f220000100800 */
[----:B------:R-:W-:-:S02]  /*b6130*/  IMAD.MOV.U32 R4, RZ, RZ, R28 ;  /* 0x000000ffff047224 */ /* 0x000fc400078e001c */
[----:B------:R-:W-:Y:S02]  /*b6140*/  IMAD.MOV.U32 R5, RZ, RZ, R3 ;  /* 0x000000ffff057224 */ /* 0x000fe400078e0003 */
[----:B------:R-:W-:Y:S02]  /*b6150*/  IMAD.MOV.U32 R6, RZ, RZ, R2 ;  /* 0x000000ffff067224 */ /* 0x000fe400078e0002 */
[----:B------:R-:W-:-:S07]  /*b6160*/  IMAD.MOV.U32 R7, RZ, RZ, R0 ;  /* 0x000000ffff077224 */ /* 0x000fce00078e0000 */
[C---:B--2---:R-:W-:Y:S01]  /*b6170*/  HMMA.16816.F32.BF16 R16, R4.reuse, R12, R16 ;  /* 0x0000000c0410723c */ /* 0x044fe20000041810 */
[----:B---3--:R-:W-:Y:S01]  /*b6180*/  STL.64 [R1+0x4fc8], R10 ;  /* 0x004fc80a01007387 */ /* 0x008fe20000100a00 */
[----:B----4-:R0:W-:Y:S02]  /*b6190*/  STL.64 [R1+0x4fc0], R8 ;  /* 0x004fc00801007387 */ /* 0x0101e40000100a00 */
[----:B0-----:R-:W-:Y:S02]  /*b61a0*/  IMAD.MOV.U32 R8, RZ, RZ, R14 ;  /* 0x000000ffff087224 */ /* 0x001fe400078e000e */
[----:B------:R-:W2:Y:S01]  /*b61b0*/  LDL.LU R14, [R1+0x5000] ;  /* 0x00500000010e7983 */ /* 0x000ea20000300800 */
[----:B------:R-:W3:Y:S02]  /*b61c0*/  LDL.LU R9, [R1+0x1824] ;  /* 0x0018240001097983 */ /* 0x000ee40000300800 */
[----:B------:R-:W3:Y:S02]  /*b61d0*/  LDL.LU R10, [R1+0x1828] ;  /* 0x00182800010a7983 */ /* 0x000ee40000300800 */
[----:B------:R-:W3:Y:S11]  /*b61e0*/  LDL.LU R11, [R1+0x182c] ;  /* 0x00182c00010b7983 */ /* 0x000ef60000300800 */
[----:B------:R-:W-:Y:S01]  /*b61f0*/  @!UPT UIADD3 URZ, URZ, URZ, URZ ;  /* 0x0000003f3f3ff290 */ /* 0x000fe2000fffe03f */
[----:B------:R-:W-:Y:S01]  /*b6200*/  STL.64 [R1+0x330], R16 ;  /* 0x0003301001007387 */ /* 0x000fe20000100a00 */
[----:B------:R0:W-:Y:S03]  /*b6210*/  STL.64 [R1+0x338], R18 ;  /* 0x0003381201007387 */ /* 0x0001e60000100a00 */
[----:B0-----:R-:W4:Y:S01]  /*b6220*/  LDL.LU.64 R18, [R1+0x4ff8] ;  /* 0x004ff80001127983 */ /* 0x001f220000300a00 */
[----:B------:R-:W3:Y:S03]  /*b6230*/  LDL.LU.64 R16, [R1+0x4ff0] ;  /* 0x004ff00001107983 */ /* 0x000ee60000300a00 */
[----:B--2---:R-:W-:Y:S01]  /*b6240*/  STL.64 [R1+0x4ef8], R14 ;  /* 0x004ef80e01007387 */ /* 0x004fe20000100a00 */
[----:B------:R0:W-:Y:S03]  /*b6250*/  STL.64 [R1+0x4ef0], R12 ;  /* 0x004ef00c01007387 */ /* 0x0001e60000100a00 */
[----:B0-----:R-:W2:Y:S01]  /*b6260*/  LDL.LU R12, [R1+0x1780] ;  /* 0x00178000010c7983 */ /* 0x001ea20000300800 */
[----:B------:R-:W2:Y:S02]  /*b6270*/  LDL.LU R13, [R1+0x1784] ;  /* 0x00178400010d7983 */ /* 0x000ea40000300800 */
[----:B------:R-:W2:Y:S01]  /*b6280*/  LDL.LU R14, [R1+0x1788] ;  /* 0x00178800010e7983 */ /* 0x000ea20000300800 */
[----:B---3--:R-:W-:Y:S01]  /*b6290*/  HMMA.16816.F32.BF16 R20, R4, R16, R20 ;  /* 0x000000100414723c */ /* 0x008fe20000041814 */
[----:B----4-:R-:W-:-:S02]  /*b62a0*/  IMAD.MOV.U32 R15, RZ, RZ, R18 ;  /* 0x000000ffff0f7224 */ /* 0x010fc400078e0012 */
[----:B------:R-:W3:Y:S04]  /*b62b0*/  LDL.LU R18, [R1+0x4fec] ;  /* 0x004fec0001127983 */ /* 0x000ee80000300800 */
[----:B--2---:R-:W-:Y:S01]  /*b62c0*/  STL.64 [R1+0x4fb0], R14 ;  /* 0x004fb00e01007387 */ /* 0x004fe20000100a00 */
[----:B------:R0:W-:Y:S02]  /*b62d0*/  STL.64 [R1+0x4fa8], R12 ;  /* 0x004fa80c01007387 */ /* 0x0001e40000100a00 */
[----:B0-----:R-:W-:Y:S02]  /*b62e0*/  IMAD.MOV.U32 R12, RZ, RZ, R19 ;  /* 0x000000ffff0c7224 */ /* 0x001fe400078e0013 */
[----:B------:R-:W3:Y:S01]  /*b62f0*/  LDL.LU R19, [R1+0x4fe8] ;  /* 0x004fe80001137983 */ /* 0x000ee20000300800 */
[----:B------:R-:W2:Y:S02]  /*b6300*/  LDL.LU R13, [R1+0x1814] ;  /* 0x00181400010d7983 */ /* 0x000ea40000300800 */
[----:B------:R-:W2:Y:S02]  /*b6310*/  LDL.LU R14, [R1+0x1818] ;  /* 0x00181800010e7983 */ /* 0x000ea40000300800 */
[----:B------:R-:W2:Y:S06]  /*b6320*/  LDL.LU R15, [R1+0x181c] ;  /* 0x00181c00010f7983 */ /* 0x000eac0000300800 */
[----:B------:R-:W-:Y:S01]  /*b6330*/  STL.64 [R1+0x320], R20 ;  /* 0x0003201401007387 */ /* 0x000fe20000100a00 */
[----:B------:R0:W-:Y:S03]  /*b6340*/  STL.64 [R1+0x328], R22 ;  /* 0x0003281601007387 */ /* 0x0001e60000100a00 */
[----:B0-----:R-:W4:Y:S01]  /*b6350*/  LDL.LU.64 R22, [R1+0x4fe0] ;  /* 0x004fe00001167983 */ /* 0x001f220000300a00 */
[----:B------:R-:W2:Y:S02]  /*b6360*/  LDL.LU.64 R20, [R1+0x4fd8] ;  /* 0x004fd80001147983 */ /* 0x000ea40000300a00 */
[C---:B--2---:R-:W-:Y:S01]  /*b6370*/  HMMA.16816.F32.BF16 R24, R4.reuse, R20, R24 ;  /* 0x000000140418723c */ /* 0x044fe20000041818 */
[----:B---3--:R-:W-:Y:S01]  /*b6380*/  STL.64 [R1+0x4ee0], R18 ;  /* 0x004ee01201007387 */ /* 0x008fe20000100a00 */
[----:B------:R0:W-:Y:S03]  /*b6390*/  STL.64 [R1+0x4ed8], R16 ;  /* 0x004ed81001007387 */ /* 0x0001e60000100a00 */
[----:B0-----:R-:W2:Y:S11]  /*b63a0*/  LDL.LU.64 R16, [R1+0x70] ;  /* 0x0000700001107983 */ /* 0x001eb60000300a00 */
[----:B------:R-:W-:Y:S07]  /*b63b0*/  @!UPT UIADD3 URZ, URZ, URZ, URZ ;  /* 0x0000003f3f3ff290 */ /* 0x000fee000fffe03f */
[----:B------:R0:W-:Y:S01]  /*b63c0*/  STL.64 [R1+0x300], R24 ;  /* 0x0003001801007387 */ /* 0x0001e20000100a00 */
[----:B------:R-:W-:Y:S03]  /*b63d0*/  STL.64 [R1+0x308], R26 ;  /* 0x0003081a01007387 */ /* 0x000fe60000100a00 */
[----:B0-----:R-:W3:Y:S01]  /*b63e0*/  LDL.LU.64 R24, [R1+0x4fd0] ;  /* 0x004fd00001187983 */ /* 0x001ee20000300a00 */
[----:B----4-:R-:W-:Y:S02]  /*b63f0*/  STL.64 [R1+0x4f18], R22 ;  /* 0x004f181601007387 */ /* 0x010fe40000100a00 */
[----:B------:R0:W-:Y:S02]  /*b6400*/  STL.64 [R1+0x4f10], R20 ;  /* 0x004f101401007387 */ /* 0x0001e40000100a00 */
[----:B0-----:R-:W2:Y:S01]  /*b6410*/  LDL.LU R20, [R1+0x17a0] ;  /* 0x0017a00001147983 */ /* 0x001ea20000300800 */
[----:B------:R-:W2:Y:S02]  /*b6420*/  LDL.LU R21, [R1+0x17a4] ;  /* 0x0017a40001157983 */ /* 0x000ea40000300800 */
[----:B------:R-:W2:Y:S02]  /*b6430*/  LDL.LU R22, [R1+0x17a8] ;  /* 0x0017a80001167983 */ /* 0x000ea40000300800 */
[----:B------:R-:W2:Y:S01]  /*b6440*/  LDL.LU R23, [R1+0x17ac] ;  /* 0x0017ac0001177983 */ /* 0x000ea20000300800 */
[----:B---3--:R-:W-:Y:S01]  /*b6450*/  HMMA.16816.F32.BF16 R4, R4, R24, R8 ;  /* 0x000000180404723c */ /* 0x008fe20000041808 */
[----:B------:R-:W3:Y:S01]  /*b6460*/  LDL.LU.64 R10, [R1+0x4fc8] ;  /* 0x004fc800010a7983 */ /* 0x000ee20000300a00 */
[----:B------:R-:W3:Y:S11]  /*b6470*/  LDL.LU.64 R8, [R1+0x4fc0] ;  /* 0x004fc00001087983 */ /* 0x000ef60000300a00 */
[----:B------:R-:W-:Y:S10]  /*b6480*/  @!UPT UIADD3 URZ, URZ, URZ, URZ ;  /* 0x0000003f3f3ff290 */ /* 0x000ff4000fffe03f */
[----:B------:R0:W-:Y:S01]  /*b6490*/  STL.64 [R1+0x2f0], R4 ;  /* 0x0002f00401007387 */ /* 0x0001e20000100a00 */
[----:B------:R-:W-:Y:S03]  /*b64a0*/  STL.64 [R1+0x2f8], R6 ;  /* 0x0002f80601007387 */ /* 0x000fe60000100a00 */
[----:B0-----:R-:W3:Y:S01]  /*b64b0*/  LDL.LU.64 R4, [R1+0x4fb8] ;  /* 0x004fb80001047983 */ /* 0x001ee20000300a00 */
[----:B------:R-:W-:Y:S02]  /*b64c0*/  STL [R1+0x4ea8], R24 ;  /* 0x004ea81801007387 */ /* 0x000fe40000100800 */
[----:B------:R0:W-:Y:S02]  /*b64d0*/  STL [R1+0x4ea4], R25 ;  /* 0x004ea41901007387 */ /* 0x0001e40000100800 */
[----:B0-----:R-:W4:Y:S01]  /*b64e0*/  LDL.LU.64 R24, [R1+0x80] ;  /* 0x0000800001187983 */ /* 0x001f220000300a00 */
        /* <DEDUP_REMOVED lines=9> */
[----:B------:R-:W4:Y:S01]  /*b6580*/  LDL.LU.64 R4, [R1+0x4f98] ;  /* 0x004f980001047983 */ /* 0x000f220000300a00 */
[----:B------:R-:W-:Y:S01]  /*b6590*/  STL [R1+0x4eb0], R0 ;  /* 0x004eb00001007387 */ /* 0x000fe20000100800 */
[----:B------:R-:W-:Y:S01]  /*b65a0*/  STL [R1+0x4eac], R3 ;  /* 0x004eac0301007387 */ /* 0x000fe20000100800 */
[C---:B----4-:R-:W-:Y:S11]  /*b65b0*/  HMMA.16816.F32.BF16 R4, R8.reuse, R24, R4 ;  /* 0x000000180804723c */ /* 0x050ff60000041804 */
[----:B------:R-:W-:Y:S11]  /*b65c0*/  @!UPT UIADD3 URZ, URZ, URZ, URZ ;  /* 0x0000003f3f3ff290 */ /* 0x000ff6000fffe03f */
[----:B------:R-:W-:Y:S01]  /*b65d0*/  @!UPT UIADD3 URZ, URZ, URZ, URZ ;  /* 0x0000003f3f3ff290 */ /* 0x000fe2000fffe03f */
[----:B------:R0:W-:Y:S01]  /*b65e0*/  STL.64 [R1+0x2d0], R4 ;  /* 0x0002d00401007387 */ /* 0x0001e20000100a00 */
[----:B------:R-:W-:Y:S03]  /*b65f0*/  STL.64 [R1+0x2d8], R6 ;  /* 0x0002d80601007387 */ /* 0x000fe60000100a00 */
[----:B0-----:R-:W3:Y:S01]  /*b6600*/  LDL.LU.64 R4, [R1+0x4f90] ;  /* 0x004f900001047983 */ /* 0x001ee20000300a00 */
[----:B--2---:R-:W-:Y:S01]  /*b6610*/  HMMA.16816.F32.BF16 R20, R8, R16, R20 ;  /* 0x000000100814723c */ /* 0x004fe20000041814 */
[----:B------:R-:W-:Y:S02]  /*b6620*/  IMAD.MOV.U32 R2, RZ, RZ, R25 ;  /* 0x000000ffff027224 */ /* 0x000fe400078e0019 */
[----:B------:R-:W-:Y:S02]  /*b6630*/  IMAD.MOV.U32 R28, RZ, RZ, R24 ;  /* 0x000000ffff1c7224 */ /* 0x000fe400078e0018 */
[----:B------:R-:W-:-:S02]  /*b6640*/  IMAD.MOV.U32 R29, RZ, RZ, R17 ;  /* 0x000000ffff1d7224 */ /* 0x000fc400078e0011 */
[----:B------:R-:W-:Y:S01]  /*b6650*/  IMAD.MOV.U32 R26, RZ, RZ, R16 ;  /* 0x000000ffff1a7224 */ /* 0x000fe200078e0010 */
[----:B------:R-:W-:Y:S01]  /*b6660*/  STL [R1+0x4eb8], R2 ;  /* 0x004eb80201007387 */ /* 0x000fe20000100800 */
[----:B------:R-:W-:Y:S11]  /*b6670*/  STL [R1+0x4eb4], R28 ;  /* 0x004eb41c01007387 */ /* 0x000ff60000100800 */
[----:B------:R-:W-:Y:S03]  /*b6680*/  @!UPT UIADD3 URZ, URZ, URZ, URZ ;  /* 0x0000003f3f3ff290 */ /* 0x000fe6000fffe03f */
[----:B------:R0:W-:Y:S01]  /*b6690*/  STL.64 [R1+0x2b0], R20 ;  /* 0x0002b01401007387 */ /* 0x0001e20000100a00 */
[----:B------:R1:W-:Y:S02]  /*b66a0*/  STL.64 [R1+0x2b8], R22 ;  /* 0x0002b81601007387 */ /* 0x0003e40000100a00 */
[----:B------:R-:W-:Y:S02]  /*b66b0*/  STL [R1+0x4ec0], R29 ;  /* 0x004ec01d01007387 */ /* 0x000fe40000100800 */
[----:B------:R-:W-:Y:S01]  /*b66c0*/  STL [R1+0x4ebc], R26 ;  /* 0x004ebc1a01007387 */ /* 0x000fe20000100800 */
[----:B---3--:R-:W-:Y:S01]  /*b66d0*/  HMMA.16816.F32.BF16 R12, R8, R4, R12 ;  /* 0x00000004080c723c */ /* 0x008fe2000004180c */
[----:B------:R-:W-:Y:S02]  /*b66e0*/  IMAD.MOV.U32 R25, RZ, RZ, R4 ;  /* 0x000000ffff197224 */ /* 0x000fe400078e0004 */
[----:B------:R-:W-:Y:S11]  /*b66f0*/  IMAD.MOV.U32 R27, RZ, RZ, R5 ;  /* 0x000000ffff1b7224 */ /* 0x000ff600078e0005 */
[----:B------:R-:W-:Y:S09]  /*b6700*/  @!UPT UIADD3 URZ, URZ, URZ, URZ ;  /* 0x0000003f3f3ff290 */ /* 0x000ff2000fffe03f */
[----:B------:R-:W-:Y:S01]  /*b6710*/  STL.64 [R1+0x2a0], R12 ;  /* 0x0002a00c01007387 */ /* 0x000fe20000100a00 */
[----:B------:R-:W-:Y:S02]  /*b6720*/  STL.64 [R1+0x2a8], R14 ;  /* 0x0002a80e01007387 */ /* 0x000fe40000100a00 */
[----:B------:R-:W2:Y:S02]  /*b6730*/  LDL.LU.64 R4, [R1] ;  /* 0x0000000001047983 */ /* 0x000ea40000300a00 */
[----:B--2---:R2:W-:Y:S01]  /*b6740*/  STL.64 [R1+0x4f40], R4 ;  /* 0x004f400401007387 */ /* 0x0045e20000100a00 */
[----:B0-----:R-:W3:Y:S02]  /*b6750*/  LDL.LU R20, [R1+0x220] ;  /* 0x0002200001147983 */ /* 0x001ee40000300800 */
[----:B------:R-:W3:Y:S02]  /*b6760*/  LDL.LU R21, [R1+0x224] ;  /* 0x0002240001157983 */ /* 0x000ee40000300800 */
[----:B-1----:R-:W4:Y:S01]  /*b6770*/  LDL.LU R22, [R1+0x228] ;  /* 0x0002280001167983 */ /* 0x002f220000300800 */
[----:B------:R-:W4:Y:S01]  /*b6780*/  LDL.LU R23, [R1+0x22c] ;  /* 0x00022c0001177983 */ /* 0x000f220000300800 */
[----:B------:R-:W3:Y:S03]  /*b6790*/  LDL.LU.64 R16, [R1+0x50] ;  /* 0x0000500001107983 */ /* 0x000ee60000300a00 */
[----:B--2---:R-:W2:Y:S04]  /*b67a0*/  LDL.LU.64 R4, [R1+0x10] ;  /* 0x0000100001047983 */ /* 0x004ea80000300a00 */
[----:B--2---:R0:W-:Y:S04]  /*b67b0*/  STL.64 [R1+0x4f58], R4 ;  /* 0x004f580401007387 */ /* 0x0041e80000100a00 */
[----:B0-----:R-:W2:Y:S04]  /*b67c0*/  LDL.LU.64 R4, [R1+0x20] ;  /* 0x0000200001047983 */ /* 0x001ea80000300a00 */
[----:B--2---:R-:W-:Y:S01]  /*b67d0*/  STL.64 [R1+0x4f70], R4 ;  /* 0x004f700401007387 */ /* 0x004fe20000100a00 */
[----:B----4-:R-:W-:Y:S02]  /*b67e0*/  STL.64 [R1+0x4f38], R22 ;  /* 0x004f381601007387 */ /* 0x010fe40000100a00 */
[----:B---3--:R0:W-:Y:S02]  /*b67f0*/  STL.64 [R1+0x4f30], R20 ;  /* 0x004f301401007387 */ /* 0x0081e40000100a00 */
[----:B0-----:R-:W2:Y:S01]  /*b6800*/  LDL.LU R20, [R1+0x16c0] ;  /* 0x0016c00001147983 */ /* 0x001ea20000300800 */
[----:B------:R-:W2:Y:S02]  /*b6810*/  LDL.LU R21, [R1+0x16c4] ;  /* 0x0016c40001157983 */ /* 0x000ea40000300800 */
[----:B------:R-:W3:Y:S02]  /*b6820*/  LDL.LU R22, [R1+0x16c8] ;  /* 0x0016c80001167983 */ /* 0x000ee40000300800 */
[----:B------:R-:W3:Y:S01]  /*b6830*/  LDL.LU R23, [R1+0x16cc] ;  /* 0x0016cc0001177983 */ /* 0x000ee20000300800 */
[----:B------:R-:W4:Y:S04]  /*b6840*/  LDL.LU.64 R4, [R1+0x30] ;  /* 0x0000300001047983 */ /* 0x000f280000300a00 */
[----:B----4-:R0:W-:Y:S04]  /*b6850*/  STL.64 [R1+0x4f78], R4 ;  /* 0x004f780401007387 */ /* 0x0101e80000100a00 */
[----:B0-----:R-:W4:Y:S01]  /*b6860*/  LDL.LU.64 R4, [R1+0x40] ;  /* 0x0000400001047983 */ /* 0x001f220000300a00 */
[----:B---3--:R-:W-:Y:S02]  /*b6870*/  STL.64 [R1+0x4f50], R22 ;  /* 0x004f501601007387 */ /* 0x008fe40000100a00 */
[----:B--2---:R0:W-:Y:S02]  /*b6880*/  STL.64 [R1+0x4f48], R20 ;  /* 0x004f481401007387 */ /* 0x0041e40000100a00 */
        /* <DEDUP_REMOVED lines=20> */
[----:B------:R-:W-:Y:S01]  /*b69d0*/  STL [R1+0x4ec8], R27 ;  /* 0x004ec81b01007387 */ /* 0x000fe20000100800 */
[----:B------:R0:W-:Y:S02]  /*b69e0*/  STL [R1+0x4ec4], R25 ;  /* 0x004ec41901007387 */ /* 0x0001e40000100800 */
[----:B------:R-:W3:Y:S01]  /*b69f0*/  LDL.LU R24, [R1+0x1760] ;  /* 0x0017600001187983 */ /* 0x000ee20000300800 */
[----:B0-----:R-:W3:Y:S01]  /*b6a00*/  LDL.LU R25, [R1+0x1764] ;  /* 0x0017640001197983 */ /* 0x001ee20000300800 */
[----:B------:R-:W3:Y:S02]  /*b6a10*/  LDL.LU R26, [R1+0x1768] ;  /* 0x00176800011a7983 */ /* 0x000ee40000300800 */
[----:B------:R-:W3:Y:S02]  /*b6a20*/  LDL.LU R27, [R1+0x176c] ;  /* 0x00176c00011b7983 */ /* 0x000ee40000300800 */
[----:B------:R-:W-:-:S02]  /*b6a30*/  IMAD.MOV.U32 R3, RZ, RZ, R16 ;  /* 0x000000ffff037224 */ /* 0x000fc400078e0010 */
[----:B----4-:R-:W-:Y:S02]  /*b6a40*/  IMAD.MOV.U32 R28, RZ, RZ, R4 ;  /* 0x000000ffff1c7224 */ /* 0x010fe400078e0004 */
[----:B------:R-:W-:Y:S01]  /*b6a50*/  IMAD.MOV.U32 R0, RZ, RZ, R5 ;  /* 0x000000ffff007224 */ /* 0x000fe200078e0005 */
[C---:B--2---:R-:W-:Y:S08]  /*b6a60*/  HMMA.16816.F32.BF16 R20, R8.reuse, R4, R20 ;  /* 0x000000040814723c */ /* 0x044ff00000041814 */
[C---:B---3--:R-:W-:Y:S11]  /*b6a70*/  HMMA.16816.F32.BF16 R24, R8.reuse, R16, R24 ;  /* 0x000000100818723c */ /* 0x048ff60000041818 */
[----:B------:R-:W-:Y:S11]  /*b6a80*/  @!UPT UIADD3 URZ, URZ, URZ, URZ ;  /* 0x0000003f3f3ff290 */ /* 0x000ff6000fffe03f */
[----:B------:R-:W-:Y:S01]  /*b6a90*/  @!UPT UIADD3 URZ, URZ, URZ, URZ ;  /* 0x0000003f3f3ff290 */ /* 0x000fe2000fffe03f */
[----:B------:R0:W-:Y:S01]  /*b6aa0*/  STL.64 [R1+0x290], R24 ;  /* 0x0002901801007387 */ /* 0x0001e20000100a00 */
[----:B------:R-:W-:Y:S02]  /*b6ab0*/  STL.64 [R1+0x298], R26 ;  /* 0x0002981a01007387 */ /* 0x000fe40000100a00 */
[----:B------:R-:W2:Y:S02]  /*b6ac0*/  LDL.LU R16, [R1+0x1690] ;  /* 0x0016900001107983 */ /* 0x000ea40000300800 */
[----:B0-----:R-:W-:Y:S02]  /*b6ad0*/  IMAD.MOV.U32 R24, RZ, RZ, R17 ;  /* 0x000000ffff187224 */ /* 0x001fe400078e0011 */
[----:B------:R-:W2:Y:S01]  /*b6ae0*/  LDL.LU R17, [R1+0x1694] ;  /* 0x0016940001117983 */ /* 0x000ea20000300800 */
[----:B------:R-:W2:Y:S02]  /*b6af0*/  LDL.LU R18, [R1+0x1698] ;  /* 0x0016980001127983 */ /* 0x000ea40000300800 */
[----:B------:R-:W2:Y:S02]  /*b6b00*/  LDL.LU R19, [R1+0x169c] ;  /* 0x00169c0001137983 */ /* 0x000ea40000300800 */
[----:B------:R0:W-:Y:S02]  /*b6b10*/  STL [R1+0x4ed0], R24 ;  /* 0x004ed01801007387 */ /* 0x0001e40000100800 */
[----:B0-----:R-:W3:Y:S01]  /*b6b20*/  LDL.LU R24, [R1+0x1720] ;  /* 0x0017200001187983 */ /* 0x001ee20000300800 */
[----:B------:R-:W3:Y:S02]  /*b6b30*/  LDL.LU R25, [R1+0x1724] ;  /* 0x0017240001197983 */ /* 0x000ee40000300800 */
[----:B------:R-:W3:Y:S02]  /*b6b40*/  LDL.LU R26, [R1+0x1728] ;  /* 0x00172800011a7983 */ /* 0x000ee40000300800 */
[----:B------:R-:W3:Y:S01]  /*b6b50*/  LDL.LU R27, [R1+0x172c] ;  /* 0x00172c00011b7983 */ /* 0x000ee20000300800 */
[----:B------:R-:W-:Y:S01]  /*b6b60*/  STL [R1+0x4ecc], R3 ;  /* 0x004ecc0301007387 */ /* 0x000fe20000100800 */
[----:B------:R-:W-:Y:S02]  /*b6b70*/  STL.64 [R1+0x280], R20 ;  /* 0x0002801401007387 */ /* 0x000fe40000100a00 */
[----:B------:R0:W-:Y:S02]  /*b6b80*/  STL.64 [R1+0x288], R22 ;  /* 0x0002881601007387 */ /* 0x0001e40000100a00 */
[----:B0-----:R-:W4:Y:S01]  /*b6b90*/  LDL.LU.64 R22, [R1+0x4f88] ;  /* 0x004f880001167983 */ /* 0x001f220000300a00 */
[----:B------:R-:W4:Y:S02]  /*b6ba0*/  LDL.LU.64 R20, [R1+0x4f80] ;  /* 0x004f800001147983 */ /* 0x000f240000300a00 */
[----:B------:R-:W3:Y:S02]  /*b6bb0*/  LDL.LU.64 R4, [R1+0x4f78] ;  /* 0x004f780001047983 */ /* 0x000ee40000300a00 */
[----:B------:R-:W-:Y:S01]  /*b6bc0*/  STL [R1+0x4ed4], R28 ;  /* 0x004ed41c01007387 */ /* 0x000fe20000100800 */
[C---:B---3--:R-:W-:Y:S01]  /*b6bd0*/  HMMA.16816.F32.BF16 R24, R8.reuse, R4, R24 ;  /* 0x000000040818723c */ /* 0x048fe20000041818 */
[----:B------:R-:W-:Y:S11]  /*b6be0*/  IMAD.MOV.U32 R2, RZ, RZ, R5 ;  /* 0x000000ffff027224 */ /* 0x000ff600078e0005 */
[----:B------:R-:W-:Y:S11]  /*b6bf0*/  @!UPT UIADD3 URZ, URZ, URZ, URZ ;  /* 0x0000003f3f3ff290 */ /* 0x000ff6000fffe03f */
[----:B------:R-:W-:Y:S01]  /*b6c00*/  STL.64 [R1+0x270], R24 ;  /* 0x0002701801007387 */ /* 0x000fe20000100a00 */
[----:B------:R0:W-:Y:S02]  /*b6c10*/  STL.64 [R1+0x278], R26 ;  /* 0x0002781a01007387 */ /* 0x0001e40000100a00 */
[----:B0-----:R-:W-:Y:S02]  /*b6c20*/  IMAD.MOV.U32 R26, RZ, RZ, R4 ;  /* 0x000000ffff1a7224 */ /* 0x001fe400078e0004 */
[----:B------:R-:W4:Y:S02]  /*b6c30*/  LDL.LU.64 R4, [R1+0x4f70] ;  /* 0x004f700001047983 */ /* 0x000f240000300a00 */
[C---:B----4-:R-:W-:Y:S01]  /*b6c40*/  HMMA.16816.F32.BF16 R20, R8.reuse, R4, R20 ;  /* 0x000000040814723c */ /* 0x050fe20000041814 */
        /* <DEDUP_REMOVED lines=34> */
[----:B------:R-:W2:Y:S02]  /*b6e70*/  LDL.LU.64 R8, [R1+0x4f00] ;  /* 0x004f000001087983 */ /* 0x000ea40000300a00 */
[----:B----4-:R-:W-:Y:S02]  /*b6e80*/  STL.64 [R1+0x4d80], R6 ;  /* 0x004d800601007387 */ /* 0x010fe40000100a00 */
[----:B------:R0:W-:Y:S02]  /*b6e90*/  STL.64 [R1+0x4d78], R4 ;  /* 0x004d780401007387 */ /* 0x0001e40000100a00 */
[----:B0-----:R-:W2:Y:S01]  /*b6ea0*/  LDL.LU.64 R4, [R1+0x460] ;  /* 0x0004600001047983 */ /* 0x001ea20000300a00 */
        /* <DEDUP_REMOVED lines=8> */
[----:B------:R-:W-:Y:S02]  /*b6f30*/  STL.64 [R1+0x4d70], R10 ;  /* 0x004d700a01007387 */ /* 0x000fe40000100a00 */
[----:B------:R2:W-:Y:S02]  /*b6f40*/  STL.64 [R1+0x4d68], R8 ;  /* 0x004d680801007387 */ /* 0x0005e40000100a00 */
[----:B--2---:R-:W-:-:S02]  /*b6f50*/  IMAD.MOV.U32 R8, RZ, RZ, R15 ;  /* 0x000000ffff087224 */ /* 0x004fc400078e000f */
[----:B------:R-:W2:Y:S01]  /*b6f60*/  LDL.LU R15, [R1+0x4ee8] ;  /* 0x004ee800010f7983 */ /* 0x000ea20000300800 */
[C---:B----4-:R-:W-:Y:S01]  /*b6f70*/  HMMA.16816.F32.BF16 R16, R4.reuse, R12, R16 ;  /* 0x0000000c0410723c */ /* 0x050fe20000041810 */
[----:B------:R-:W4:Y:S02]  /*b6f80*/  LDL.LU R9, [R1+0x1654] ;  /* 0x0016540001097983 */ /* 0x000f240000300800 */
[----:B------:R-:W4:Y:S01]  /*b6f90*/  LDL.LU R10, [R1+0x1658] ;  /* 0x00165800010a7983 */ /* 0x000f220000300800 */
[----:B------:R-:W4:Y:S11]  /*b6fa0*/  LDL.LU R11, [R1+0x165c] ;  /* 0x00165c00010b7983 */ /* 0x000f360000300800 */
[----:B------:R-:W-:Y:S08]  /*b6fb0*/  @!UPT UIADD3 URZ, URZ, URZ, URZ ;  /* 0x0000003f3f3ff290 */ /* 0x000ff0000fffe03f */
[----:B------:R-:W-:Y:S01]  /*b6fc0*/  STL.64 [R1+0x1f0], R16 ;  /* 0x0001f01001007387 */ /* 0x000fe20000100a00 */
[----:B------:R0:W-:Y:S03]  /*b6fd0*/  STL.64 [R1+0x1f8], R18 ;  /* 0x0001f81201007387 */ /* 0x0001e60000100a00 */
[----:B0-----:R-:W3:Y:S01]  /*b6fe0*/  LDL.LU.64 R18, [R1+0x4ee0] ;  /* 0x004ee00001127983 */ /* 0x001ee20000300a00 */
[----:B------:R-:W3:Y:S03]  /*b6ff0*/  LDL.LU.64 R16, [R1+0x4ed8] ;  /* 0x004ed80001107983 */ /* 0x000ee60000300a00 */
[----:B--2---:R-:W-:Y:S01]  /*b7000*/  STL.64 [R1+0x4d60], R14 ;  /* 0x004d600e01007387 */ /* 0x004fe20000100a00 */
[----:B------:R0:W-:Y:S03]  /*b7010*/  STL.64 [R1+0x4d58], R12 ;  /* 0x004d580c01007387 */ /* 0x0001e60000100a00 */
[----:B0-----:R-:W2:Y:S01]  /*b7020*/  LDL.LU R12, [R1+0x1670] ;  /* 0x00167000010c7983 */ /* 0x001ea20000300800 */
[----:B------:R-:W2:Y:S02]  /*b7030*/  LDL.LU R13, [R1+0x1674] ;  /* 0x00167400010d7983 */ /* 0x000ea40000300800 */
[----:B------:R-:W2:Y:S02]  /*b7040*/  LDL.LU R14, [R1+0x1678] ;  /* 0x00167800010e7983 */ /* 0x000ea40000300800 */
[----:B------:R-:W2:Y:S01]  /*b7050*/  LDL.LU R15, [R1+0x167c] ;  /* 0x00167c00010f7983 */ /* 0x000ea20000300800 */
[C---:B----4-:R-:W-:Y:S01]  /*b7060*/  HMMA.16816.F32.BF16 R8, R4.reuse, R20, R8 ;  /* 0x000000140408723c */ /* 0x050fe20000041808 */
[----:B---3--:R-:W-:Y:S01]  /*b7070*/  STL.64 [R1+0x4d50], R18 ;  /* 0x004d501201007387 */ /* 0x008fe20000100a00 */
[----:B------:R-:W-:Y:S06]  /*b7080*/  STL.64 [R1+0x4d48], R16 ;  /* 0x004d481001007387 */ /* 0x000fec0000100a00 */
[----:B--2---:R-:W-:Y:S11]  /*b7090*/  HMMA.16816.F32.BF16 R12, R4, R16, R12 ;  /* 0x00000010040c723c */ /* 0x004ff6000004180c */
[----:B------:R-:W-:Y:S11]  /*b70a0*/  @!UPT UIADD3 URZ, URZ, URZ, URZ ;  /* 0x0000003f3f3ff290 */ /* 0x000ff6000fffe03f */
[----:B------:R-:W-:Y:S01]  /*b70b0*/  @!UPT UIADD3 URZ, URZ, URZ, URZ ;  /* 0x0000003f3f3ff290 */ /* 0x000fe2000fffe03f */
[----:B------:R-:W-:Y:S01]  /*b70c0*/  STL.64 [R1+0x1e0], R12 ;  /* 0x0001e00c01007387 */ /* 0x000fe20000100a00 */
[----:B------:R-:W-:Y:S02]  /*b70d0*/  STL.64 [R1+0x1e8], R14 ;  /* 0x0001e80e01007387 */ /* 0x000fe40000100a00 */
[----:B------:R0:W-:Y:S02]  /*b70e0*/  STL.64 [R1+0x1d0], R8 ;  /* 0x0001d00801007387 */ /* 0x0001e40000100a00 */
[----:B------:R1:W-:Y:S01]  /*b70f0*/  STL.64 [R1+0x1d8], R10 ;  /* 0x0001d80a01007387 */ /* 0x0003e20000100a00 */
[----:B------:R-:W-:Y:S01]  /*b7100*/  STL.64 [R1+0x4d90], R22 ;  /* 0x004d901601007387 */ /* 0x000fe20000100a00 */
[----:B------:R-:W-:Y:S03]  /*b7110*/  STL.64 [R1+0x4d88], R20 ;  /* 0x004d881401007387 */ /* 0x000fe60000100a00 */
[----:B0-----:R-:W2:Y:S01]  /*b7120*/  LDL.LU R8, [R1+0xf0] ;  /* 0x0000f00001087983 */ /* 0x001ea20000300800 */
[----:B------:R-:W2:Y:S02]  /*b7130*/  LDL.LU R9, [R1+0xf4] ;  /* 0x0000f40001097983 */ /* 0x000ea40000300800 */
[----:B-1----:R-:W3:Y:S02]  /*b7140*/  LDL.LU R10, [R1+0xf8] ;  /* 0x0000f800010a7983 */ /* 0x002ee40000300800 */
[----:B------:R-:W3:Y:S02]  /*b7150*/  LDL.LU R11, [R1+0xfc] ;  /* 0x0000fc00010b7983 */ /* 0x000ee40000300800 */
[----:B------:R-:W-:-:S02]  /*b7160*/  IMAD.MOV.U32 R15, RZ, RZ, R4 ;  /* 0x000000ffff0f7224 */ /* 0x000fc400078e0004 */
[----:B------:R-:W-:Y:S02]  /*b7170*/  IMAD.MOV.U32 R14, RZ, RZ, R5 ;  /* 0x000000ffff0e7224 */ /* 0x000fe400078e0005 */
[----:B------:R-:W-:Y:S02]  /*b7180*/  IMAD.MOV.U32 R4, RZ, RZ, R28 ;  /* 0x000000ffff047224 */ /* 0x000fe400078e001c */
[----:B------:R-:W-:Y:S02]  /*b7190*/  IMAD.MOV.U32 R5, RZ, RZ, R24 ;  /* 0x000000ffff057224 */ /* 0x000fe400078e0018 */
[----:B------:R-:W-:Y:S02]  /*b71a0*/  IMAD.MOV.U32 R13, RZ, RZ, R6 ;  /* 0x000000ffff0d7224 */ /* 0x000fe400078e0006 */
[----:B------:R-:W-:Y:S01]  /*b71b0*/  IMAD.MOV.U32 R12, RZ, RZ, R7 ;  /* 0x000000ffff0c7224 */ /* 0x000fe200078e0007 */
[----:B---3--:R-:W-:Y:S01]  /*b71c0*/  STL.64 [R1+0x4da0], R10 ;  /* 0x004da00a01007387 */ /* 0x008fe20000100a00 */
[----:B--2---:R0:W-:Y:S02]  /*b71d0*/  STL.64 [R1+0x4d98], R8 ;  /* 0x004d980801007387 */ /* 0x0041e40000100a00 */
[----:B------:R-:W2:Y:S02]  /*b71e0*/  LDL.LU R28, [R1+0x4ed4] ;  /* 0x004ed400011c7983 */ /* 0x000ea40000300800 */
[----:B------:R-:W3:Y:S01]  /*b71f0*/  LDL.LU R24, [R1+0x4ed0] ;  /* 0x004ed00001187983 */ /* 0x000ee20000300800 */
[----:B------:R1:W-:Y:S01]  /*b7200*/  STL.64 [R1+0x4da8], R4 ;  /* 0x004da80401007387 */ /* 0x0003e20000100a00 */
[----:B0-----:R-:W-:-:S02]  /*b7210*/  IMAD.MOV.U32 R8, RZ, RZ, R3 ;  /* 0x000000ffff087224 */ /* 0x001fc400078e0003 */
[----:B------:R-:W-:Y:S01]  /*b7220*/  IMAD.MOV.U32 R9, RZ, RZ, R27 ;  /* 0x000000ffff097224 */ /* 0x000fe200078e001b */
[----:B------:R-:W4:Y:S01]  /*b7230*/  LDL.LU R3, [R1+0x4ecc] ;  /* 0x004ecc0001037983 */ /* 0x000f220000300800 */
[----:B------:R-:W2:Y:S03]  /*b7240*/  LDL.LU R27, [R1+0x4ec8] ;  /* 0x004ec800011b7983 */ /* 0x000ea60000300800 */
[----:B------:R0:W-:Y:S01]  /*b7250*/  STL.64 [R1+0x4db0], R8 ;  /* 0x004db00801007387 */ /* 0x0001e20000100a00 */
[----:B-1----:R-:W2:Y:S02]  /*b7260*/  LDL.LU R4, [R1+0x110] ;  /* 0x0001100001047983 */ /* 0x002ea40000300800 */
[----:B------:R-:W2:Y:S02]  /*b7270*/  LDL.LU R5, [R1+0x114] ;  /* 0x0001140001057983 */ /* 0x000ea40000300800 */
[----:B------:R-:W2:Y:S01]  /*b7280*/  LDL.LU R6, [R1+0x118] ;  /* 0x0001180001067983 */ /* 0x000ea20000300800 */
[----:B------:R-:W2:Y:S01]  /*b7290*/  LDL.LU R7, [R1+0x11c] ;  /* 0x00011c0001077983 */ /* 0x000ea20000300800 */
[----:B0-----:R-:W-:-:S02]  /*b72a0*/  IMAD.MOV.U32 R8, RZ, RZ, R25 ;  /* 0x000000ffff087224 */ /* 0x001fc400078e0019 */
        /* <DEDUP_REMOVED lines=17> */
[----:B------:R-:W2:Y:S01]  /*b73c0*/  LDL.LU R28, [R1+0x4eb4] ;  /* 0x004eb400011c7983 */ /* 0x000ea20000300800 */
[----:B------:R-:W2:Y:S03]  /*b73d0*/  LDL.LU R0, [R1+0x4eb0] ;  /* 0x004eb00001007983 */ /* 0x000ea60000300800 */
[----:B------:R4:W-:Y:S02]  /*b73e0*/  STL.64 [R1+0x4df8], R8 ;  /* 0x004df80801007387 */ /* 0x0009e40000100a00 */
[----:B----4-:R-:W-:Y:S02]  /*b73f0*/  IMAD.MOV.U32 R8, RZ, RZ, R3 ;  /* 0x000000ffff087224 */ /* 0x010fe400078e0003 */
[----:B---3--:R-:W-:Y:S01]  /*b7400*/  IMAD.MOV.U32 R9, RZ, RZ, R24 ;  /* 0x000000ffff097224 */ /* 0x008fe200078e0018 */
[----:B------:R-:W3:Y:S01]  /*b7410*/  LDL.LU R3, [R1+0x4eac] ;  /* 0x004eac0001037983 */ /* 0x000ee20000300800 */
[----:B------:R-:W4:Y:S03]  /*b7420*/  LDL.LU R24, [R1+0x4ea8] ;  /* 0x004ea80001187983 */ /* 0x000f260000300800 */
        /* <DEDUP_REMOVED lines=32> */
[----:B------:R-:W4:Y:S03]  /*b7630*/  LDL.LU R2, [R1+0x4e90] ;  /* 0x004e900001027983 */ /* 0x000f260000300800 */
[----:B------:R3:W-:Y:S02]  /*b7640*/  STL.64 [R1+0x4e58], R8 ;  /* 0x004e580801007387 */ /* 0x0007e40000100a00 */
[----:B---3--:R-:W-:Y:S02]  /*b7650*/  IMAD.MOV.U32 R8, RZ, RZ, R3 ;  /* 0x000000ffff087224 */ /* 0x008fe400078e0003 */
        /* <DEDUP_REMOVED lines=30> */
[----:B--2---:R-:W-:Y:S01]  /*b7840*/  STL.64 [R1+0x4e80], R6 ;  /* 0x004e800601007387 */ /* 0x004fe20000100a00 */
[----:B------:R0:W-:Y:S03]  /*b7850*/  STL.64 [R1+0x4e78], R4 ;  /* 0x004e780401007387 */ /* 0x0001e60000100a00 */
[----:B0-----:R-:W4:Y:S01]  /*b7860*/  LDL.LU R4, [R1+0x1630] ;  /* 0x0016300001047983 */ /* 0x001f220000300800 */
[----:B------:R-:W4:Y:S02]  /*b7870*/  LDL.LU R5, [R1+0x1634] ;  /* 0x0016340001057983 */ /* 0x000f240000300800 */
[----:B------:R-:W4:Y:S02]  /*b7880*/  LDL.LU R6, [R1+0x1638] ;  /* 0x0016380001067983 */ /* 0x000f240000300800 */
[----:B------:R-:W4:Y:S02]  /*b7890*/  LDL.LU R7, [R1+0x163c] ;  /* 0x00163c0001077983 */ /* 0x000f240000300800 */
[----:B------:R-:W-:-:S02]  /*b78a0*/  IMAD.MOV.U32 R10, RZ, RZ, R13 ;  /* 0x000000ffff0a7224 */ /* 0x000fc400078e000d */
[----:B------:R-:W-:Y:S01]  /*b78b0*/  IMAD.MOV.U32 R11, RZ, RZ, R12 ;  /* 0x000000ffff0b7224 */ /* 0x000fe200078e000c */
        /* <DEDUP_REMOVED lines=11> */
[----:B----4-:R-:W-:Y:S01]  /*b7970*/  HMMA.16816.F32.BF16 R8, R8, R24, R4 ;  /* 0x000000180808723c */ /* 0x010fe20000041804 */
[----:B------:R-:W4:Y:S01]  /*b7980*/  LDL.LU.64 R6, [R1+0x4e80] ;  /* 0x004e800001067983 */ /* 0x000f220000300a00 */
[----:B------:R-:W4:Y:S11]  /*b7990*/  LDL.LU.64 R4, [R1+0x4e78] ;  /* 0x004e780001047983 */ /* 0x000f360000300a00 */
[----:B------:R-:W-:Y:S10]  /*b79a0*/  @!UPT UIADD3 URZ, URZ, URZ, URZ ;  /* 0x0000003f3f3ff290 */ /* 0x000ff4000fffe03f */
[----:B------:R0:W-:Y:S01]  /*b79b0*/  STL.64 [R1+0x1c0], R8 ;  /* 0x0001c00801007387 */ /* 0x0001e20000100a00 */
[----:B------:R-:W-:Y:S03]  /*b79c0*/  STL.64 [R1+0x1c8], R10 ;  /* 0x0001c80a01007387 */ /* 0x000fe60000100a00 */
[----:B0-----:R-:W4:Y:S01]  /*b79d0*/  LDL.LU.64 R8, [R1+0x4e70] ;  /* 0x004e700001087983 */ /* 0x001f220000300a00 */
[----:B------:R-:W-:Y:S02]  /*b79e0*/  STL.64 [R1+0x4d40], R26 ;  /* 0x004d401a01007387 */ /* 0x000fe40000100a00 */
[----:B------:R0:W-:Y:S02]  /*b79f0*/  STL.64 [R1+0x4d38], R24 ;  /* 0x004d381801007387 */ /* 0x0001e40000100a00 */
[----:B0-----:R-:W4:Y:S01]  /*b7a00*/  LDL.LU.64 R24, [R1+0x1b0] ;  /* 0x0001b00001187983 */ /* 0x001f220000300a00 */
[----:B------:R-:W4:Y:S02]  /*b7a10*/  LDL.LU.64 R26, [R1+0x1b8] ;  /* 0x0001b800011a7983 */ /* 0x000f240000300a00 */
        /* <DEDUP_REMOVED lines=14> */
[----:B----4-:R-:W-:Y:S02]  /*b7b00*/  HMMA.16816.F32.BF16 R8, R24, R8, R4 ;  /* 0x000000081808723c */ /* 0x010fe40000041804 */
[----:B------:R-:W4:Y:S01]  /*b7b10*/  LDL.LU.64 R6, [R1+0x4e38] ;  /* 0x004e380001067983 */ /* 0x000f220000300a00 */
[----:B------:R-:W4:Y:S11]  /*b7b20*/  LDL.LU.64 R4, [R1+0x4e30] ;  /* 0x004e300001047983 */ /* 0x000f360000300a00 */
[----:B------:R-:W-:Y:S09]  /*b7b30*/  @!UPT UIADD3 URZ, URZ, URZ, URZ ;  /* 0x0000003f3f3ff290 */ /* 0x000ff2000fffe03f */
[----:B------:R0:W-:Y:S01]  /*b7b40*/  STL.64 [R1+0x170], R8 ;  /* 0x0001700801007387 */ /* 0x0001e20000100a00 */
[----:B------:R4:W-:Y:S03]  /*b7b50*/  STL [R1+0x178], R10 ;  /* 0x0001780a01007387 */ /* 0x0009e60000100800 */
[----:B0-----:R-:W4:Y:S01]  /*b7b60*/  LDL.LU.64 R8, [R1+0x4e28] ;  /* 0x004e280001087983 */ /* 0x001f220000300a00 */
[----:B---3--:R-:W-:Y:S02]  /*b7b70*/  IMAD.MOV.U32 R19, RZ, RZ, R0 ;  /* 0x000000ffff137224 */ /* 0x008fe400078e0000 */
[----:B------:R-:W-:-:S05]  /*b7b80*/  IMAD.MOV.U32 R0, RZ, RZ, R11 ;  /* 0x000000ffff007224 */ /* 0x000fca00078e000b */
[----:B------:R-:W-:Y:S01]  /*b7b90*/  STL [R1+0x3c5c], R0 ;  /* 0x003c5c0001007387 */ /* 0x000fe20000100800 */
[C---:B----4-:R-:W-:Y:S03]  /*b7ba0*/  HMMA.16816.F32.BF16 R8, R24.reuse, R8, R4 ;  /* 0x000000081808723c */ /* 0x050fe60000041804 */
[----:B------:R-:W3:Y:S01]  /*b7bb0*/  LDL.LU.64 R6, [R1+0x4e20] ;  /* 0x004e200001067983 */ /* 0x000ee20000300a00 */
[----:B------:R-:W3:Y:S11]  /*b7bc0*/  LDL.LU.64 R4, [R1+0x4e18] ;  /* 0x004e180001047983 */ /* 0x000ef60000300a00 */
[----:B------:R-:W-:Y:S08]  /*b7bd0*/  @!UPT UIADD3 URZ, URZ, URZ, URZ ;  /* 0x0000003f3f3ff290 */ /* 0x000ff0000fffe03f */
[----:B------:R0:W-:Y:S01]  /*b7be0*/  STL.64 [R1+0x160], R8 ;  /* 0x0001600801007387 */ /* 0x0001e20000100a00 */
[----:B------:R3:W-:Y:S03]  /*b7bf0*/  STL.64 [R1+0x168], R10 ;  /* 0x0001680a01007387 */ /* 0x0007e60000100a00 */
[----:B0-----:R-:W3:Y:S02]  /*b7c00*/  LDL.LU.64 R8, [R1+0x4e10] ;  /* 0x004e100001087983 */ /* 0x001ee40000300a00 */
[----:B---3--:R-:W-:Y:S02]  /*b7c10*/  HMMA.16816.F32.BF16 R8, R24, R8, R4 ;  /* 0x000000081808723c */ /* 0x008fe40000041804 */
[----:B------:R-:W3:Y:S01]  /*b7c20*/  LDL.LU.64 R6, [R1+0x4e08] ;  /* 0x004e080001067983 */ /* 0x000ee20000300a00 */
[----:B------:R-:W3:Y:S11]  /*b7c30*/  LDL.LU.64 R4, [R1+0x4e00] ;  /* 0x004e000001047983 */ /* 0x000ef60000300a00 */
[----:B------:R-:W-:Y:S09]  /*b7c40*/  @!UPT UIADD3 URZ, URZ, URZ, URZ ;  /* 0x0000003f3f3ff290 */ /* 0x000ff2000fffe03f */
[----:B------:R0:W-:Y:S01]  /*b7c50*/  STL.64 [R1+0x150], R8 ;  /* 0x0001500801007387 */ /* 0x0001e20000100a00 */
[----:B------:R3:W-:Y:S03]  /*b7c60*/  STL [R1+0x158], R10 ;  /* 0x0001580a01007387 */ /* 0x0007e60000100800 */
[----:B0-----:R-:W3:Y:S01]  /*b7c70*/  LDL.LU.64 R8, [R1+0x4df8] ;  /* 0x004df80001087983 */ /* 0x001ee20000300a00 */
[----:B------:R-:W-:-:S05]  /*b7c80*/  IMAD.MOV.U32 R0, RZ, RZ, R11 ;  /* 0x000000ffff007224 */ /* 0x000fca00078e000b */
[----:B------:R-:W-:Y:S01]  /*b7c90*/  STL [R1+0x3c60], R0 ;  /* 0x003c600001007387 */ /* 0x000fe20000100800 */
[C---:B---3--:R-:W-:Y:S03]  /*b7ca0*/  HMMA.16816.F32.BF16 R8, R24.reuse, R8, R4 ;  /* 0x000000081808723c */ /* 0x048fe60000041804 */
        /* <DEDUP_REMOVED lines=23> */
[----:B------:R-:W2:Y:S11]  /*b7e20*/  LDL.LU.64 R4, [R1+0x4da8] ;  /* 0x004da80001047983 */ /* 0x000eb60000300a00 */
[----:B------:R-:W-:Y:S10]  /*b7e30*/  @!UPT UIADD3 URZ, URZ, URZ, URZ ;  /* 0x0000003f3f3ff290 */ /* 0x000ff4000fffe03f */
[----:B------:R-:W-:Y:S01]  /*b7e40*/  STL.64 [R1+0x110], R8 ;  /* 0x0001100801007387 */ /* 0x000fe20000100a00 */
[----:B------:R-:W-:Y:S02]  /*b7e50*/  IMAD.MOV.U32 R0, RZ, RZ, R11 ;  /* 0x000000ffff007224 */ /* 0x000fe400078e000b */
[----:B------:R0:W-:Y:S02]  /*b7e60*/  STL [R1+0x118], R10 ;  /* 0x0001180a01007387 */ /* 0x0001e40000100800 */
[----:B0-----:R-:W3:Y:S01]  /*b7e70*/  LDL.LU.64 R10, [R1+0x4da0] ;  /* 0x004da000010a7983 */ /* 0x001ee20000300a00 */
[----:B------:R-:W3:Y:S02]  /*b7e80*/  LDL.LU.64 R8, [R1+0x4d98] ;  /* 0x004d980001087983 */ /* 0x000ee40000300a00 */
[----:B------:R-:W-:Y:S01]  /*b7e90*/  STL [R1+0x3c6c], R0 ;  /* 0x003c6c0001007387 */ /* 0x000fe20000100800 */
[C---:B--2---:R-:W-:Y:S01]  /*b7ea0*/  HMMA.16816.F32.BF16 R4, R24.reuse, R4, R20 ;  /* 0x000000041804723c */ /* 0x044fe20000041814 */
[----:B------:R-:W2:Y:S01]  /*b7eb0*/  LDL.LU.64 R22, [R1+0x4d90] ;  /* 0x004d900001167983 */ /* 0x000ea20000300a00 */
[----:B------:R-:W4:Y:S11]  /*b7ec0*/  LDL.LU.64 R20, [R1+0x4d88] ;  /* 0x004d880001147983 */ /* 0x000f360000300a00 */
        /* <DEDUP_REMOVED lines=12> */
[----:B--2---:R0:W-:Y:S02]  /*b7f90*/  STL.64 [R1+0x4cd0], R6 ;  /* 0x004cd00601007387 */ /* 0x0041e40000100a00 */
[----:B------:R-:W4:Y:S01]  /*b7fa0*/  LDL.LU R4, [R1+0xb0] ;  /* 0x0000b00001047983 */ /* 0x000f220000300800 */
[----:B------:R-:W4:Y:S04]  /*b7fb0*/  LDL.LU R5, [R1+0xb4] ;  /* 0x0000b40001057983 */ /* 0x000f280000300800 */
[----:B0-----:R-:W4:Y:S01]  /*b7fc0*/  LDL.LU R6, [R1+0xb8] ;  /* 0x0000b80001067983 */ /* 0x001f220000300800 */
[----:B------:R-:W4:Y:S01]  /*b7fd0*/  LDL.LU R7, [R1+0xbc] ;  /* 0x0000bc0001077983 */ /* 0x000f220000300800 */
[C---:B---3--:R-:W-:Y:S11]  /*b7fe0*/  HMMA.16816.F32.BF16 R12, R24.reuse, R8, R12 ;  /* 0x00000008180c723c */ /* 0x048ff6000004180c */
[----:B------:R-:W-:Y:S11]  /*b7ff0*/  @!UPT UIADD3 URZ, URZ, URZ, URZ ;  /* 0x0000003f3f3ff290 */ /* 0x000ff6000fffe03f */
[----:B------:R-:W-:Y:S01]  /*b8000*/  @!UPT UIADD3 URZ, URZ, URZ, URZ ;  /* 0x0000003f3f3ff290 */ /* 0x000fe2000fffe03f */
        /* <DEDUP_REMOVED lines=12> */
[----:B------:R-:W3:Y:S01]  /*b80d0*/  LDL.LU R12, [R1+0xc0] ;  /* 0x0000c000010c7983 */ /* 0x000ee20000300800 */
[----:B------:R-:W3:Y:S04]  /*b80e0*/  LDL.LU R13, [R1+0xc4] ;  /* 0x0000c400010d7983 */ /* 0x000ee80000300800 */
[----:B0-----:R-:W3:Y:S01]  /*b80f0*/  LDL.LU R14, [R1+0xc8] ;  /* 0x0000c800010e7983 */ /* 0x001ee20000300800 */
[----:B------:R-:W3:Y:S02]  /*b8100*/  LDL.LU R15, [R1+0xcc] ;  /* 0x0000cc00010f7983 */ /* 0x000ee40000300800 */
[C---:B---3--:R-:W-:Y:S01]  /*b8110*/  HMMA.16816.F32.BF16 R12, R24.reuse, R16, R12 ;  /* 0x00000010180c723c */ /* 0x048fe2000004180c */
[----:B------:R0:W-:Y:S01]  /*b8120*/  STL.64 [R1+0x4c38], R18 ;  /* 0x004c381201007387 */ /* 0x0001e20000100a00 */
[----:B------:R-:W2:Y:S11]  /*b8130*/  LDL.LU.64 R16, [R1+0x6a0] ;  /* 0x0006a00001107983 */ /* 0x000eb60000300a00 */
[----:B------:R-:W-:Y:S10]  /*b8140*/  @!UPT UIADD3 URZ, URZ, URZ, URZ ;  /* 0x0000003f3f3ff290 */ /* 0x000ff4000fffe03f */
[----:B------:R-:W-:Y:S01]  /*b8150*/  STL.64 [R1+0xc0], R12 ;  /* 0x0000c00c01007387 */ /* 0x000fe20000100a00 */
[----:B------:R4:W-:Y:S02]  /*b8160*/  STL.64 [R1+0xc8], R14 ;  /* 0x0000c80e01007387 */ /* 0x0009e40000100a00 */
[----:B0-----:R-:W3:Y:S01]  /*b8170*/  LDL.LU.64 R18, [R1+0x6a8] ;  /* 0x0006a80001127983 */ /* 0x001ee20000300a00 */
[----:B----4-:R-:W-:Y:S01]  /*b8180*/  HMMA.16816.F32.BF16 R12, R24, R20, R4 ;  /* 0x00000014180c723c */ /* 0x010fe20000041804 */
[----:B------:R-:W-:-:S06]  /*b8190*/  IMAD.MOV.U32 R0, RZ, RZ, R27 ;  /* 0x000000ffff007224 */ /* 0x000fcc00078e001b */
[----:B------:R-:W-:Y:S02]  /*b81a0*/  IMAD.MOV.U32 R4, RZ, RZ, R26 ;  /* 0x000000ffff047224 */ /* 0x000fe400078e001a */
[----:B------:R-:W-:Y:S11]  /*b81b0*/  IMAD.MOV.U32 R5, RZ, RZ, R25 ;  /* 0x000000ffff057224 */ /* 0x000ff600078e0019 */
[----:B------:R-:W-:Y:S04]  /*b81c0*/  @!UPT UIADD3 URZ, URZ, URZ, URZ ;  /* 0x0000003f3f3ff290 */ /* 0x000fe8000fffe03f */
[----:B------:R-:W-:Y:S01]  /*b81d0*/  IMAD.MOV.U32 R9, RZ, RZ, R12 ;  /* 0x000000ffff097224 */ /* 0x000fe200078e000c */
[----:B---3--:R-:W-:Y:S01]  /*b81e0*/  STL.64 [R1+0x4d20], R18 ;  /* 0x004d201201007387 */ /* 0x008fe20000100a00 */
[----:B--2---:R0:W-:Y:S03]  /*b81f0*/  STL.64 [R1+0x4d18], R16 ;  /* 0x004d181001007387 */ /* 0x0041e60000100a00 */
[----:B0-----:R-:W2:Y:S01]  /*b8200*/  LDL.LU R16, [R1+0xa0] ;  /* 0x0000a00001107983 */ /* 0x001ea20000300800 */
[----:B------:R-:W-:Y:S02]  /*b8210*/  IMAD.MOV.U32 R17, RZ, RZ, R10 ;  /* 0x000000ffff117224 */ /* 0x000fe400078e000a */
[----:B------:R-:W-:Y:S02]  /*b8220*/  IMAD.MOV.U32 R10, RZ, RZ, R24 ;  /* 0x000000ffff0a7224 */ /* 0x000fe400078e0018 */
[----:B------:R-:W3:Y:S01]  /*b8230*/  LDL.LU.64 R26, [R1+0x4d40] ;  /* 0x004d4000011a7983 */ /* 0x000ee20000300a00 */
[----:B------:R-:W2:Y:S01]  /*b8240*/  LDL.LU.64 R24, [R1+0x4d38] ;  /* 0x004d380001187983 */ /* 0x000ea20000300a00 */
[----:B------:R0:W-:Y:S03]  /*b8250*/  STL.64 [R1+0x4d10], R22 ;  /* 0x004d101601007387 */ /* 0x0001e60000100a00 */
[----:B0-----:R-:W4:Y:S01]  /*b8260*/  LDL.64 R22, [R1+0x98] ;  /* 0x0000980001167983 */ /* 0x001f220000100a00 */
[----:B------:R-:W2:Y:S02]  /*b8270*/  LDL.LU R12, [R1+0x15d0] ;  /* 0x0015d000010c7983 */ /* 0x000ea40000300800 */
[----:B------:R-:W-:-:S02]  /*b8280*/  IMAD.MOV.U32 R18, RZ, RZ, R3 ;  /* 0x000000ffff127224 */ /* 0x000fc400078e0003 */
[----:B------:R-:W-:Y:S02]  /*b8290*/  IMAD.MOV.U32 R19, RZ, RZ, R2 ;  /* 0x000000ffff137224 */ /* 0x000fe400078e0002 */
[----:B------:R-:W-:Y:S02]  /*b82a0*/  IMAD.MOV.U32 R3, RZ, RZ, R14 ;  /* 0x000000ffff037224 */ /* 0x000fe400078e000e */
[----:B------:R-:W-:Y:S02]  /*b82b0*/  IMAD.MOV.U32 R2, RZ, RZ, R15 ;  /* 0x000000ffff027224 */ /* 0x000fe400078e000f */
[----:B------:R-:W-:Y:S02]  /*b82c0*/  IMAD.MOV.U32 R8, RZ, RZ, R13 ;  /* 0x000000ffff087224 */ /* 0x000fe400078e000d */
[----:B------:R-:W-:Y:S02]  /*b82d0*/  IMAD.MOV.U32 R14, RZ, RZ, R28 ;  /* 0x000000ffff0e7224 */ /* 0x000fe400078e001c */
[----:B------:R-:W-:-:S02]  /*b82e0*/  IMAD.MOV.U32 R15, RZ, RZ, R29 ;  /* 0x000000ffff0f7224 */ /* 0x000fc400078e001d */
[----:B------:R-:W-:Y:S02]  /*b82f0*/  IMAD.MOV.U32 R13, RZ, RZ, R11 ;  /* 0x000000ffff0d7224 */ /* 0x000fe400078e000b */
        /* <DEDUP_REMOVED lines=12> */
[----:B------:R-:W2:Y:S02]  /*b83c0*/  LDL.64 R6, [R1+0x68] ;  /* 0x0000680001067983 */ /* 0x000ea40000100a00 */
[----:B---3--:R-:W-:-:S02]  /*b83d0*/  IMAD.MOV.U32 R15, RZ, RZ, R11 ;  /* 0x000000ffff0f7224 */ /* 0x008fc400078e000b */
[----:B------:R-:W-:Y:S01]  /*b83e0*/  IMAD.MOV.U32 R11, RZ, RZ, R0 ;  /* 0x000000ffff0b7224 */ /* 0x000fe200078e0000 */
[----:B--2---:R0:W-:Y:S04]  /*b83f0*/  STL.64 [R1+0x4cf8], R6 ;  /* 0x004cf80601007387 */ /* 0x0041e80000100a00 */
[----:B0-----:R-:W2:Y:S01]  /*b8400*/  LDL.64 R6, [R1+0x88] ;  /* 0x0000880001067983 */ /* 0x001ea20000100a00 */
[----:B------:R0:W-:Y:S02]  /*b8410*/  STL [R1+0x4c58], R8 ;  /* 0x004c580801007387 */ /* 0x0001e40000100800 */
[----:B------:R1:W-:Y:S02]  /*b8420*/  STL [R1+0x4c54], R9 ;  /* 0x004c540901007387 */ /* 0x0003e40000100800 */
[----:B------:R-:W-:Y:S02]  /*b8430*/  STL [R1+0x3c70], R2 ;  /* 0x003c700201007387 */ /* 0x000fe40000100800 */
[----:B0-----:R-:W-:-:S02]  /*b8440*/  IMAD.MOV.U32 R8, RZ, RZ, R10 ;  /* 0x000000ffff087224 */ /* 0x001fc400078e000a */
[----:B-1----:R-:W-:Y:S02]  /*b8450*/  IMAD.MOV.U32 R9, RZ, RZ, R5 ;  /* 0x000000ffff097224 */ /* 0x002fe400078e0005 */
[----:B------:R-:W-:Y:S01]  /*b8460*/  IMAD.MOV.U32 R10, RZ, RZ, R4 ;  /* 0x000000ffff0a7224 */ /* 0x000fe200078e0004 */
[----:B------:R-:W-:Y:S06]  /*b8470*/  STL [R1+0x3c68], R3 ;  /* 0x003c680301007387 */ /* 0x000fec0000100800 */
[----:B------:R-:W-:Y:S01]  /*b8480*/  HMMA.16816.F32.BF16 R8, R8, R24, R16 ;  /* 0x000000180808723c */ /* 0x000fe20000041810 */
[----:B------:R-:W3:Y:S01]  /*b8490*/  LDL.LU.64 R18, [R1+0x4d20] ;  /* 0x004d200001127983 */ /* 0x000ee20000300a00 */
[----:B------:R-:W3:Y:S02]  /*b84a0*/  LDL.LU.64 R16, [R1+0x4d18] ;  /* 0x004d180001107983 */ /* 0x000ee40000300a00 */
[----:B------:R-:W-:-:S02]  /*b84b0*/  IMAD.MOV.U32 R13, RZ, RZ, R29 ;  /* 0x000000ffff0d7224 */ /* 0x000fc400078e001d */
[----:B------:R-:W-:Y:S11]  /*b84c0*/  IMAD.MOV.U32 R14, RZ, RZ, R28 ;  /* 0x000000ffff0e7224 */ /* 0x000ff600078e001c */
[----:B------:R-:W-:Y:S06]  /*b84d0*/  @!UPT UIADD3 URZ, URZ, URZ, URZ ;  /* 0x0000003f3f3ff290 */ /* 0x000fec000fffe03f */
[----:B------:R4:W-:Y:S01]  /*b84e0*/  STL.64 [R1+0xa0], R8 ;  /* 0x0000a00801007387 */ /* 0x0009e20000100a00 */
[----:B------:R0:W-:Y:S02]  /*b84f0*/  STL.64 [R1+0xa8], R10 ;  /* 0x0000a80a01007387 */ /* 0x0001e40000100a00 */
[----:B----4-:R-:W-:Y:S02]  /*b8500*/  IMAD.MOV.U32 R8, RZ, RZ, R23 ;  /* 0x000000ffff087224 */ /* 0x010fe400078e0017 */
[----:B0-----:R-:W-:Y:S01]  /*b8510*/  IMAD.MOV.U32 R11, RZ, RZ, R22 ;  /* 0x000000ffff0b7224 */ /* 0x001fe200078e0016 */
[C---:B---3--:R-:W-:Y:S01]  /*b8520*/  HMMA.16816.F32.BF16 R12, R16.reuse, R22, R12 ;  /* 0x00000016100c723c */ /* 0x048fe2000004180c */
[----:B------:R-:W3:Y:S11]  /*b8530*/  LDL.LU.64 R22, [R1+0x4d10] ;  /* 0x004d100001167983 */ /* 0x000ef60000300a00 */
[----:B------:R-:W-:Y:S11]  /*b8540*/  @!UPT UIADD3 URZ, URZ, URZ, URZ ;  /* 0x0000003f3f3ff290 */ /* 0x000ff6000fffe03f */
[----:B------:R-:W-:Y:S01]  /*b8550*/  STL.64 [R1+0x1370], R12 ;  /* 0x0013700c01007387 */ /* 0x000fe20000100a00 */
[----:B------:R-:W-:Y:S02]  /*b8560*/  IMAD.MOV.U32 R20, RZ, RZ, R14 ;  /* 0x000000ffff147224 */ /* 0x000fe400078e000e */
[----:B------:R0:W-:Y:S02]  /*b8570*/  STL.64 [R1+0x1378], R14 ;  /* 0x0013780e01007387 */ /* 0x0001e40000100a00 */
[----:B------:R-:W-:Y:S02]  /*b8580*/  IMAD.MOV.U32 R28, RZ, RZ, R13 ;  /* 0x000000ffff1c7224 */ /* 0x000fe400078e000d */
[----:B------:R-:W-:Y:S01]  /*b8590*/  IMAD.MOV.U32 R24, RZ, RZ, R12 ;  /* 0x000000ffff187224 */ /* 0x000fe200078e000c */
[----:B0-----:R-:W4:Y:S01]  /*b85a0*/  LDL.LU.64 R14, [R1+0x4d08] ;  /* 0x004d0800010e7983 */ /* 0x001f220000300a00 */
[----:B------:R-:W4:Y:S03]  /*b85b0*/  LDL.LU.64 R12, [R1+0x4d00] ;  /* 0x004d0000010c7983 */ /* 0x000f260000300a00 */
[----:B------:R-:W-:Y:S02]  /*b85c0*/  STL [R1+0x3828], R24 ;  /* 0x0038281801007387 */ /* 0x000fe40000100800 */
[----:B------:R-:W-:Y:S01]  /*b85d0*/  STL [R1+0x3824], R28 ;  /* 0x0038241c01007387 */ /* 0x000fe20000100800 */
[----:B------:R-:W-:Y:S01]  /*b85e0*/  STL [R1+0x3820], R20 ;  /* 0x0038201401007387 */ /* 0x000fe20000100800 */
[----:B--2---:R-:W-:Y:S01]  /*b85f0*/  IMAD.MOV.U32 R10, RZ, RZ, R7 ;  /* 0x000000ffff0a7224 */ /* 0x004fe200078e0007 */
[----:B----4-:R-:W-:Y:S02]  /*b8600*/  HMMA.16816.F32.BF16 R12, R16, R6, R12 ;  /* 0x00000006100c723c */ /* 0x010fe4000004180c */
[----:B------:R-:W2:Y:S11]  /*b8610*/  LDL.LU.64 R6, [R1+0x4cf8] ;  /* 0x004cf80001067983 */ /* 0x000eb60000300a00 */
[----:B------:R-:W-:Y:S10]  /*b8620*/  @!UPT UIADD3 URZ, URZ, URZ, URZ ;  /* 0x0000003f3f3ff290 */ /* 0x000ff4000fffe03f */
[----:B------:R-:W-:Y:S01]  /*b8630*/  STL.64 [R1+0x1340], R12 ;  /* 0x0013400c01007387 */ /* 0x000fe20000100a00 */
[----:B------:R-:W-:Y:S02]  /*b8640*/  IMAD.MOV.U32 R21, RZ, RZ, R14 ;  /* 0x000000ffff157224 */ /* 0x000fe400078e000e */
[----:B------:R0:W-:Y:S02]  /*b8650*/  STL.64 [R1+0x1348], R14 ;  /* 0x0013480e01007387 */ /* 0x0001e40000100a00 */
[----:B------:R-:W-:Y:S02]  /*b8660*/  IMAD.MOV.U32 R29, RZ, RZ, R13 ;  /* 0x000000ffff1d7224 */ /* 0x000fe400078e000d */
[----:B------:R-:W-:Y:S01]  /*b8670*/  IMAD.MOV.U32 R25, RZ, RZ, R12 ;  /* 0x000000ffff197224 */ /* 0x000fe200078e000c */
[----:B0-----:R-:W4:Y:S01]  /*b8680*/  LDL.LU.64 R14, [R1+0x4cf0] ;  /* 0x004cf000010e7983 */ /* 0x001f220000300a00 */
[----:B------:R-:W4:Y:S02]  /*b8690*/  LDL.LU.64 R12, [R1+0x4ce8] ;  /* 0x004ce800010c7983 */ /* 0x000f240000300a00 */
[----:B------:R0:W-:Y:S02]  /*b86a0*/  STL.64 [R1+0x4c68], R10 ;  /* 0x004c680a01007387 */ /* 0x0001e40000100a00 */
[----:B------:R-:W-:Y:S01]  /*b86b0*/  STL [R1+0x4c64], R8 ;  /* 0x004c640801007387 */ /* 0x000fe20000100800 */
[----:B0-----:R-:W3:Y:S01]  /*b86c0*/  LDL.64 R10, [R1+0x78] ;  /* 0x00007800010a7983 */ /* 0x001ee20000100a00 */
[----:B------:R0:W-:Y:S02]  /*b86d0*/  STL [R1+0x3834], R25 ;  /* 0x0038341901007387 */ /* 0x0001e40000100800 */
[----:B------:R1:W-:Y:S02]  /*b86e0*/  STL.64 [R1+0x4ce0], R26 ;  /* 0x004ce01a01007387 */ /* 0x0003e40000100a00 */
[----:B------:R-:W4:Y:S01]  /*b86f0*/  LDL.LU R24, [R1+0x15e0] ;  /* 0x0015e00001187983 */ /* 0x000f220000300800 */
[----:B0-----:R-:W4:Y:S01]  /*b8700*/  LDL.LU R25, [R1+0x15e4] ;  /* 0x0015e40001197983 */ /* 0x001f220000300800 */
[----:B-1----:R-:W4:Y:S02]  /*b8710*/  LDL.LU R26, [R1+0x15e8] ;  /* 0x0015e800011a7983 */ /* 0x002f240000300800 */
[----:B------:R-:W4:Y:S02]  /*b8720*/  LDL.LU R27, [R1+0x15ec] ;  /* 0x0015ec00011b7983 */ /* 0x000f240000300800 */
[----:B------:R-:W-:Y:S01]  /*b8730*/  STL [R1+0x3830], R29 ;  /* 0x0038301d01007387 */ /* 0x000fe20000100800 */
[----:B------:R-:W-:Y:S01]  /*b8740*/  STL [R1+0x382c], R21 ;  /* 0x00382c1501007387 */ /* 0x000fe20000100800 */
[----:B--2---:R-:W-:-:S02]  /*b8750*/  IMAD.MOV.U32 R2, RZ, RZ, R6 ;  /* 0x000000ffff027224 */ /* 0x004fc400078e0006 */
[----:B------:R-:W-:Y:S02]  /*b8760*/  IMAD.MOV.U32 R0, RZ, RZ, R7 ;  /* 0x000000ffff007224 */ /* 0x000fe400078e0007 */
[----:B---3--:R-:W-:Y:S02]  /*b8770*/  IMAD.MOV.U32 R20, RZ, RZ, R10 ;  /* 0x000000ffff147224 */ /* 0x008fe400078e000a */
[----:B------:R-:W-:Y:S01]  /*b8780*/  IMAD.MOV.U32 R3, RZ, RZ, R11 ;  /* 0x000000ffff037224 */ /* 0x000fe200078e000b */
[C---:B----4-:R-:W-:Y:S08]  /*b8790*/  HMMA.16816.F32.BF16 R24, R16.reuse, R10, R24 ;  /* 0x0000000a1018723c */ /* 0x050ff00000041818 */
[C---:B------:R-:W-:Y:S11]  /*b87a0*/  HMMA.16816.F32.BF16 R8, R16.reuse, R6, R12 ;  /* 0x000000061008723c */ /* 0x040ff6000004180c */
[----:B------:R-:W-:Y:S04]  /*b87b0*/  @!UPT UIADD3 URZ, URZ, URZ, URZ ;  /* 0x0000003f3f3ff290 */ /* 0x000fe8000fffe03f */
[----:B------:R0:W-:Y:S01]  /*b87c0*/  STL.64 [R1+0x1320], R24 ;  /* 0x0013201801007387 */ /* 0x0001e20000100a00 */
[----:B------:R1:W-:Y:S02]  /*b87d0*/  STL.64 [R1+0x1328], R26 ;  /* 0x0013281a01007387 */ /* 0x0003e40000100a00 */
[----:B------:R-:W-:Y:S02]  /*b87e0*/  STL [R1+0x4bcc], R3 ;  /* 0x004bcc0301007387 */ /* 0x000fe40000100800 */
[----:B------:R-:W-:Y:S01]  /*b87f0*/  STL [R1+0x4bc8], R20 ;  /* 0x004bc81401007387 */ /* 0x000fe20000100800 */
[----:B------:R2:W-:Y:S02]  /*b8800*/  STL.64 [R1+0x4cd8], R22 ;  /* 0x004cd81601007387 */ /* 0x0005e40000100a00 */
[----:B------:R-:W-:Y:S02]  /*b8810*/  STL.64 [R1+0x1310], R8 ;  /* 0x0013100801007387 */ /* 0x000fe40000100a00 */
[----:B------:R-:W-:Y:S01]  /*b8820*/  STL.64 [R1+0x1318], R10 ;  /* 0x0013180a01007387 */ /* 0x000fe20000100a00 */
[----:B0-----:R-:W3:Y:S01]  /*b8830*/  LDL.LU R24, [R1+0x15b0] ;  /* 0x0015b00001187983 */ /* 0x001ee20000300800 */
[----:B------:R-:W3:Y:S02]  /*b8840*/  LDL.LU R25, [R1+0x15b4] ;  /* 0x0015b40001197983 */ /* 0x000ee40000300800 */
[----:B-1----:R-:W3:Y:S02]  /*b8850*/  LDL.LU R26, [R1+0x15b8] ;  /* 0x0015b800011a7983 */ /* 0x002ee40000300800 */
[----:B------:R-:W3:Y:S01]  /*b8860*/  LDL.LU R27, [R1+0x15bc] ;  /* 0x0015bc00011b7983 */ /* 0x000ee20000300800 */
[----:B--2---:R-:W3:Y:S01]  /*b8870*/  LDL.64 R22, [R1+0x58] ;  /* 0x0000580001167983 */ /* 0x004ee20000100a00 */
[----:B------:R-:W2:Y:S02]  /*b8880*/  LDL.LU R4, [R1+0x15a0] ;  /* 0x0015a00001047983 */ /* 0x000ea40000300800 */
[----:B------:R-:W2:Y:S02]  /*b8890*/  LDL.LU R5, [R1+0x15a4] ;  /* 0x0015a40001057983 */ /* 0x000ea40000300800 */
[----:B------:R-:W2:Y:S01]  /*b88a0*/  LDL.LU R6, [R1+0x15a8] ;  /* 0x0015a80001067983 */ /* 0x000ea20000300800 */
[----:B------:R-:W2:Y:S01]  /*b88b0*/  LDL.LU R7, [R1+0x15ac] ;  /* 0x0015ac0001077983 */ /* 0x000ea20000300800 */
[----:B------:R-:W4:Y:S03]  /*b88c0*/  LDL.64 R14, [R1+0x18] ;  /* 0x00001800010e7983 */ /* 0x000f260000100a00 */
[----:B----4-:R0:W-:Y:S04]  /*b88d0*/  STL.64 [R1+0x4c90], R14 ;  /* 0x004c900e01007387 */ /* 0x0101e80000100a00 */
[----:B0-----:R-:W4:Y:S04]  /*b88e0*/  LDL.64 R14, [R1+0x28] ;  /* 0x00002800010e7983 */ /* 0x001f280000100a00 */
[----:B----4-:R0:W-:Y:S04]  /*b88f0*/  STL.64 [R1+0x4ca8], R14 ;  /* 0x004ca80e01007387 */ /* 0x0101e80000100a00 */
[----:B0-----:R-:W4:Y:S04]  /*b8900*/  LDL.64 R14, [R1+0x38] ;  /* 0x00003800010e7983 */ /* 0x001f280000100a00 */
[----:B----4-:R0:W-:Y:S01]  /*b8910*/  STL.64 [R1+0x4cc8], R14 ;  /* 0x004cc80e01007387 */ /* 0x0101e20000100a00 */
[----:B------:R-:W4:Y:S03]  /*b8920*/  LDL.64 R10, [R1+0x8] ;  /* 0x00000800010a7983 */ /* 0x000f260000100a00 */
[----:B0-----:R-:W2:Y:S04]  /*b8930*/  LDL.64 R14, [R1+0x48] ;  /* 0x00004800010e7983 */ /* 0x001ea80000100a00 */
[----:B----4-:R0:W-:Y:S01]  /*b8940*/  STL.64 [R1+0x4c88], R10 ;  /* 0x004c880a01007387 */ /* 0x0101e20000100a00 */
[----:B------:R-:W4:Y:S02]  /*b8950*/  LDL.LU R8, [R1+0x1550] ;  /* 0x0015500001087983 */ /* 0x000f240000300800 */
[----:B------:R-:W4:Y:S01]  /*b8960*/  LDL.LU R9, [R1+0x1554] ;  /* 0x0015540001097983 */ /* 0x000f220000300800 */
[----:B0-----:R-:W4:Y:S01]  /*b8970*/  LDL.LU R10, [R1+0x1558] ;  /* 0x00155800010a7983 */ /* 0x001f220000300800 */
[----:B------:R-:W4:Y:S01]  /*b8980*/  LDL.LU R11, [R1+0x155c] ;  /* 0x00155c00010b7983 */ /* 0x000f220000300800 */
[C---:B---3--:R-:W-:Y:S08]  /*b8990*/  HMMA.16816.F32.BF16 R24, R16.reuse, R22, R24 ;  /* 0x000000161018723c */ /* 0x048ff00000041818 */
[----:B--2---:R-:W-:Y:S01]  /*b89a0*/  HMMA.16816.F32.BF16 R4, R16, R14, R4 ;  /* 0x0000000e1004723c */ /* 0x004fe20000041804 */
[----:B----4-:R-:W-:Y:S01]  /*b89b0*/  STL.64 [R1+0x4ca0], R10 ;  /* 0x004ca00a01007387 */ /* 0x010fe20000100a00 */
[----:B------:R0:W-:Y:S03]  /*b89c0*/  STL.64 [R1+0x4c98], R8 ;  /* 0x004c980801007387 */ /* 0x0001e60000100a00 */
        /* <DEDUP_REMOVED lines=11> */
[----:B------:R-:W-:Y:S01]  /*b8a80*/  STL [R1+0x4bd4], R0 ;  /* 0x004bd40001007387 */ /* 0x000fe20000100800 */
[----:B------:R-:W-:Y:S02]  /*b8a90*/  STL [R1+0x4bd0], R2 ;  /* 0x004bd00201007387 */ /* 0x000fe40000100800 */
[----:B------:R0:W-:Y:S02]  /*b8aa0*/  STL.64 [R1+0x11e0], R24 ;  /* 0x0011e01801007387 */ /* 0x0001e40000100a00 */
[----:B------:R1:W-:Y:S02]  /*b8ab0*/  STL.64 [R1+0x11e8], R26 ;  /* 0x0011e81a01007387 */ /* 0x0003e40000100a00 */
[----:B0-----:R-:W-:Y:S01]  /*b8ac0*/  IMAD.MOV.U32 R24, RZ, RZ, R22 ;  /* 0x000000ffff187224 */ /* 0x001fe200078e0016 */
[----:B-1----:R-:W3:Y:S01]  /*b8ad0*/  LDL.LU.64 R26, [R1+0x4ce0] ;  /* 0x004ce000011a7983 */ /* 0x002ee20000300a00 */
[----:B------:R-:W4:Y:S03]  /*b8ae0*/  LDL.LU.64 R22, [R1+0x4cd8] ;  /* 0x004cd80001167983 */ /* 0x000f260000300a00 */
[----:B------:R-:W-:Y:S01]  /*b8af0*/  STL [R1+0x4bd8], R24 ;  /* 0x004bd81801007387 */ /* 0x000fe20000100800 */
[----:B------:R0:W-:Y:S02]  /*b8b00*/  STL.64 [R1+0x1170], R4 ;  /* 0x0011700401007387 */ /* 0x0001e40000100a00 */
[----:B------:R1:W-:Y:S02]  /*b8b10*/  STL.64 [R1+0x1178], R6 ;  /* 0x0011780601007387 */ /* 0x0003e40000100a00 */
[----:B0-----:R-:W-:Y:S01]  /*b8b20*/  IMAD.MOV.U32 R5, RZ, RZ, R14 ;  /* 0x000000ffff057224 */ /* 0x001fe200078e000e */
[----:B-1----:R-:W2:Y:S01]  /*b8b30*/  LDL.LU.64 R6, [R1+0x4cd0] ;  /* 0x004cd00001067983 */ /* 0x002ea20000300a00 */
[----:B------:R-:W-:-:S02]  /*b8b40*/  IMAD.MOV.U32 R4, RZ, RZ, R15 ;  /* 0x000000ffff047224 */ /* 0x000fc400078e000f */
[----:B------:R-:W2:Y:S02]  /*b8b50*/  LDL.LU.64 R14, [R1+0x4cc8] ;  /* 0x004cc800010e7983 */ /* 0x000ea40000300a00 */
[----:B--2---:R-:W-:Y:S01]  /*b8b60*/  HMMA.16816.F32.BF16 R8, R16, R14, R8 ;  /* 0x0000000e1008723c */ /* 0x004fe20000041808 */
[----:B------:R4:W-:Y:S01]  /*b8b70*/  STL.64 [R1+0x4c78], R6 ;  /* 0x004c780601007387 */ /* 0x0009e20000100a00 */
[----:B------:R0:W-:Y:S02]  /*b8b80*/  STL.64 [R1+0x4c70], R4 ;  /* 0x004c700401007387 */ /* 0x0001e40000100a00 */
[----:B------:R-:W-:Y:S02]  /*b8b90*/  IMAD.MOV.U32 R28, RZ, RZ, R14 ;  /* 0x000000ffff1c7224 */ /* 0x000fe400078e000e */
[----:B------:R-:W-:Y:S02]  /*b8ba0*/  IMAD.MOV.U32 R25, RZ, RZ, R15 ;  /* 0x000000ffff197224 */ /* 0x000fe400078e000f */
[----:B----4-:R-:W-:Y:S01]  /*b8bb0*/  IMAD.MOV.U32 R6, RZ, RZ, R22 ;  /* 0x000000ffff067224 */ /* 0x010fe200078e0016 */
[----:B0-----:R-:W2:Y:S01]  /*b8bc0*/  LDL.LU R4, [R1+0x1540] ;  /* 0x0015400001047983 */ /* 0x001ea20000300800 */
[----:B------:R-:W2:Y:S02]  /*b8bd0*/  LDL.LU R5, [R1+0x1544] ;  /* 0x0015440001057983 */ /* 0x000ea40000300800 */
[----:B------:R-:W4:Y:S02]  /*b8be0*/  LDL.LU R22, [R1+0x4cc4] ;  /* 0x004cc40001167983 */ /* 0x000f240000300800 */
[----:B------:R-:W-:-:S02]  /*b8bf0*/  IMAD.MOV.U32 R7, RZ, RZ, R23 ;  /* 0x000000ffff077224 */ /* 0x000fc400078e0017 */
[----:B------:R-:W4:Y:S07]  /*b8c00*/  LDL.LU R23, [R1+0x4cc0] ;  /* 0x004cc00001177983 */ /* 0x000f2e0000300800 */
[----:B------:R-:W-:Y:S01]  /*b8c10*/  STL.64 [R1+0x11c0], R8 ;  /* 0x0011c00801007387 */ /* 0x000fe20000100a00 */
[----:B------:R0:W-:Y:S03]  /*b8c20*/  STL.64 [R1+0x11c8], R10 ;  /* 0x0011c80a01007387 */ /* 0x0001e60000100a00 */
[----:B0-----:R-:W2:Y:S01]  /*b8c30*/  LDL.LU.64 R10, [R1+0x4cb8] ;  /* 0x004cb800010a7983 */ /* 0x001ea20000300a00 */
[----:B------:R-:W2:Y:S02]  /*b8c40*/  LDL.LU.64 R8, [R1+0x4cb0] ;  /* 0x004cb00001087983 */ /* 0x000ea40000300a00 */
[----:B------:R-:W2:Y:S02]  /*b8c50*/  LDL.LU.64 R14, [R1+0x4ca8] ;  /* 0x004ca800010e7983 */ /* 0x000ea40000300a00 */
        /* <DEDUP_REMOVED lines=11> */
[----:B----4-:R-:W-:Y:S01]  /*b8d10*/  STL.64 [R1+0x4c30], R22 ;  /* 0x004c301601007387 */ /* 0x010fe20000100a00 */
[----:B------:R0:W-:Y:S03]  /*b8d20*/  STL.64 [R1+0x4c28], R20 ;  /* 0x004c281401007387 */ /* 0x0001e60000100a00 */
        /* <DEDUP_REMOVED lines=10> */
[----:B------:R-:W-:Y:S02]  /*b8dd0*/  IMAD.MOV.U32 R2, RZ, RZ, R14 ;  /* 0x000000ffff027224 */ /* 0x000fe400078e000e */
[----:B---3--:R-:W-:Y:S02]  /*b8de0*/  IMAD.MOV.U32 R13, RZ, RZ, R26 ;  /* 0x000000ffff0d7224 */ /* 0x008fe400078e001a */
[----:B------:R-:W-:Y:S01]  /*b8df0*/  IMAD.MOV.U32 R14, RZ, RZ, R27 ;  /* 0x000000ffff0e7224 */ /* 0x000fe200078e001b */
[----:B------:R-:W-:Y:S01]  /*b8e00*/  STL [R1+0x4c50], R2 ;  /* 0x004c500201007387 */ /* 0x000fe20000100800 */
[----:B------:R-:W3:Y:S02]  /*b8e10*/  LDL.LU R12, [R1+0x1510] ;  /* 0x00151000010c7983 */ /* 0x000ee40000300800 */
[----:B------:R-:W3:Y:S02]  /*b8e20*/  LDL.LU R26, [R1+0x4c84] ;  /* 0x004c8400011a7983 */ /* 0x000ee40000300800 */
[----:B------:R-:W-:Y:S01]  /*b8e30*/  IMAD.MOV.U32 R3, RZ, RZ, R15 ;  /* 0x000000ffff037224 */ /* 0x000fe200078e000f */
[----:B------:R-:W3:Y:S01]  /*b8e40*/  LDL.LU R27, [R1+0x4c80] ;  /* 0x004c8000011b7983 */ /* 0x000ee20000300800 */
[----:B------:R-:W3:Y:S01]  /*b8e50*/  LDL.LU R15, [R1+0x151c] ;  /* 0x00151c00010f7983 */ /* 0x000ee20000300800 */
[----:B--2---:R-:W-:Y:S11]  /*b8e60*/  HMMA.16816.F32.BF16 R4, R16, R10, R4 ;  /* 0x0000000a1004723c */ /* 0x004ff60000041804 */
[----:B------:R-:W-:Y:S11]  /*b8e70*/  @!UPT UIADD3 URZ, URZ, URZ, URZ ;  /* 0x0000003f3f3ff290 */ /* 0x000ff6000fffe03f */
[----:B------:R-:W-:Y:S01]  /*b8e80*/  @!UPT UIADD3 URZ, URZ, URZ, URZ ;  /* 0x0000003f3f3ff290 */ /* 0x000fe2000fffe03f */
[----:B------:R-:W-:Y:S01]  /*b8e90*/  STL.64 [R1+0x1070], R4 ;  /* 0x0010700401007387 */ /* 0x000fe20000100a00 */
[----:B------:R0:W-:Y:S03]  /*b8ea0*/  STL.64 [R1+0x1078], R6 ;  /* 0x0010780601007387 */ /* 0x0001e60000100a00 */
[----:B0-----:R-:W4:Y:S01]  /*b8eb0*/  LDL.LU.64 R6, [R1+0x4c78] ;  /* 0x004c780001067983 */ /* 0x001f220000300a00 */
[----:B------:R-:W2:Y:S02]  /*b8ec0*/  LDL.LU.64 R4, [R1+0x4c70] ;  /* 0x004c700001047983 */ /* 0x000ea40000300a00 */
[----:B------:R-:W-:Y:S02]  /*b8ed0*/  IMAD.MOV.U32 R24, RZ, RZ, R10 ;  /* 0x000000ffff187224 */ /* 0x000fe400078e000a */
[----:B------:R-:W-:Y:S02]  /*b8ee0*/  IMAD.MOV.U32 R0, RZ, RZ, R11 ;  /* 0x000000ffff007224 */ /* 0x000fe400078e000b */
[----:B------:R-:W2:Y:S01]  /*b8ef0*/  LDL.LU.64 R10, [R1+0x4c68] ;  /* 0x004c6800010a7983 */ /* 0x000ea20000300a00 */
[----:B------:R-:W2:Y:S02]  /*b8f00*/  LDL.LU R8, [R1+0x4c64] ;  /* 0x004c640001087983 */ /* 0x000ea40000300800 */
[----:B---3--:R-:W-:Y:S02]  /*b8f10*/  STL.64 [R1+0x4c20], R26 ;  /* 0x004c201a01007387 */ /* 0x008fe40000100a00 */
[----:B------:R-:W-:Y:S02]  /*b8f20*/  STL.64 [R1+0x4c18], R24 ;  /* 0x004c181801007387 */ /* 0x000fe40000100a00 */
        /* <DEDUP_REMOVED lines=9> */
[----:B------:R-:W3:Y:S02]  /*b8fc0*/  LDL.LU R16, [R1+0x14f0] ;  /* 0x0014f00001107983 */ /* 0x000ee40000300800 */
[----:B------:R-:W3:Y:S01]  /*b8fd0*/  LDL.LU R17, [R1+0x14f4] ;  /* 0x0014f40001117983 */ /* 0x000ee20000300800 */
[----:B------:R-:W3:Y:S01]  /*b8fe0*/  LDL.LU R18, [R1+0x14f8] ;  /* 0x0014f80001127983 */ /* 0x000ee20000300800 */
[----:B------:R-:W3:Y:S03]  /*b8ff0*/  LDL.LU R19, [R1+0x14fc] ;  /* 0x0014fc0001137983 */ /* 0x000ee60000300800 */
[----:B0-----:R-:W4:Y:S01]  /*b9000*/  LDL.LU R20, [R1+0x14e0] ;  /* 0x0014e00001147983 */ /* 0x001f220000300800 */
[----:B------:R-:W4:Y:S02]  /*b9010*/  LDL.LU R21, [R1+0x14e4] ;  /* 0x0014e40001157983 */ /* 0x000f240000300800 */
[----:B-1----:R-:W4:Y:S02]  /*b9020*/  LDL.LU R22, [R1+0x14e8] ;  /* 0x0014e80001167983 */ /* 0x002f240000300800 */
[----:B------:R-:W4:Y:S01]  /*b9030*/  LDL.LU R23, [R1+0x14ec] ;  /* 0x0014ec0001177983 */ /* 0x000f220000300800 */
[----:B------:R-:W3:Y:S01]  /*b9040*/  LDL.LU R24, [R1+0x14b0] ;  /* 0x0014b00001187983 */ /* 0x000ee20000300800 */
[----:B------:R-:W3:Y:S02]  /*b9050*/  LDL.LU R25, [R1+0x14b4] ;  /* 0x0014b40001197983 */ /* 0x000ee40000300800 */
[----:B------:R-:W3:Y:S02]  /*b9060*/  LDL.LU R26, [R1+0x14b8] ;  /* 0x0014b800011a7983 */ /* 0x000ee40000300800 */
[----:B------:R-:W3:Y:S01]  /*b9070*/  LDL.LU R27, [R1+0x14bc] ;  /* 0x0014bc00011b7983 */ /* 0x000ee20000300800 */
[----:B------:R0:W-:Y:S01]  /*b9080*/  STL.64 [R1+0x4b30], R6 ;  /* 0x004b300601007387 */ /* 0x0001e20000100a00 */
[----:B--2---:R1:W-:Y:S03]  /*b9090*/  STL.64 [R1+0x4be0], R4 ;  /* 0x004be00401007387 */ /* 0x0043e60000100a00 */
[----:B0-----:R-:W2:Y:S01]  /*b90a0*/  LDL R6, [R1+0x88] ;  /* 0x0000880001067983 */ /* 0x001ea20000100800 */
[----:B------:R-:W-:-:S02]  /*b90b0*/  IMAD.MOV.U32 R7, RZ, RZ, R10 ;  /* 0x000000ffff077224 */ /* 0x000fc400078e000a */
[----:B------:R-:W3:Y:S02]  /*b90c0*/  LDL.LU R10, [R1+0x4c60] ;  /* 0x004c6000010a7983 */ /* 0x000ee40000300800 */
[----:B-1----:R-:W-:Y:S02]  /*b90d0*/  IMAD.MOV.U32 R4, RZ, RZ, R9 ;  /* 0x000000ffff047224 */ /* 0x002fe400078e0009 */
[----:B------:R-:W-:Y:S01]  /*b90e0*/  IMAD.MOV.U32 R5, RZ, RZ, R2 ;  /* 0x000000ffff057224 */ /* 0x000fe200078e0002 */
[----:B--2---:R0:W-:Y:S02]  /*b90f0*/  STL.64 [R1+0x4bf0], R6 ;  /* 0x004bf00601007387 */ /* 0x0041e40000100a00 */
[----:B0-----:R-:W-:Y:S02]  /*b9100*/  IMAD.MOV.U32 R6, RZ, RZ, R11 ;  /* 0x000000ffff067224 */ /* 0x001fe400078e000b */
[----:B------:R-:W3:Y:S01]  /*b9110*/  LDL.LU R11, [R1+0x4c5c] ;  /* 0x004c5c00010b7983 */ /* 0x000ee20000300800 */
[----:B------:R-:W-:-:S02]  /*b9120*/  IMAD.MOV.U32 R7, RZ, RZ, R8 ;  /* 0x000000ffff077224 */ /* 0x000fc400078e0008 */
[----:B------:R-:W2:Y:S03]  /*b9130*/  LDL.LU R8, [R1+0x4c58] ;  /* 0x004c580001087983 */ /* 0x000ea60000300800 */
[----:B------:R0:W-:Y:S01]  /*b9140*/  STL.64 [R1+0x4c00], R6 ;  /* 0x004c000601007387 */ /* 0x0001e20000100a00 */
[----:B------:R-:W2:Y:S02]  /*b9150*/  LDL.LU R9, [R1+0x4c54] ;  /* 0x004c540001097983 */ /* 0x000ea40000300800 */
[----:B------:R-:W2:Y:S02]  /*b9160*/  LDL.LU R2, [R1+0x4c50] ;  /* 0x004c500001027983 */ /* 0x000ea40000300800 */
[----:B0-----:R-:W-:Y:S02]  /*b9170*/  IMAD.MOV.U32 R6, RZ, RZ, R29 ;  /* 0x000000ffff067224 */ /* 0x001fe400078e001d */
[----:B------:R-:W-:Y:S01]  /*b9180*/  IMAD.MOV.U32 R7, RZ, RZ, R28 ;  /* 0x000000ffff077224 */ /* 0x000fe200078e001c */
[----:B------:R-:W2:Y:S01]  /*b9190*/  LDL.LU R29, [R1+0x4c4c] ;  /* 0x004c4c00011d7983 */ /* 0x000ea20000300800 */
[----:B------:R-:W2:Y:S05]  /*b91a0*/  LDL.LU R28, [R1+0x4c48] ;  /* 0x004c4800011c7983 */ /* 0x000eaa0000300800 */
[C---:B---3--:R-:W-:Y:S11]  /*b91b0*/  HMMA.16816.F32.BF16 R12, R4.reuse, R10, R12 ;  /* 0x0000000a040c723c */ /* 0x048ff6000004180c */
[----:B------:R-:W-:Y:S11]  /*b91c0*/  @!UPT UIADD3 URZ, URZ, URZ, URZ ;  /* 0x0000003f3f3ff290 */ /* 0x000ff6000fffe03f */
[----:B------:R-:W-:Y:S01]  /*b91d0*/  @!UPT UIADD3 URZ, URZ, URZ, URZ ;  /* 0x0000003f3f3ff290 */ /* 0x000fe2000fffe03f */
[----:B------:R-:W-:Y:S01]  /*b91e0*/  STL.64 [R1+0x1030], R12 ;  /* 0x0010300c01007387 */ /* 0x000fe20000100a00 */
[----:B------:R0:W-:Y:S03]  /*b91f0*/  STL.64 [R1+0x1038], R14 ;  /* 0x0010380e01007387 */ /* 0x0001e60000100a00 */
[----:B0-----:R-:W3:Y:S01]  /*b9200*/  LDL.LU.64 R14, [R1+0x4c40] ;  /* 0x004c4000010e7983 */ /* 0x001ee20000300a00 */
[----:B------:R-:W-:Y:S02]  /*b9210*/  STL.64 [R1+0x4b18], R10 ;  /* 0x004b180a01007387 */ /* 0x000fe40000100a00 */
[----:B--2---:R0:W-:Y:S02]  /*b9220*/  STL.64 [R1+0x4b10], R8 ;  /* 0x004b100801007387 */ /* 0x0041e40000100a00 */
[----:B0-----:R-:W2:Y:S01]  /*b9230*/  LDL.LU.64 R8, [R1+0x400] ;  /* 0x0004000001087983 */ /* 0x001ea20000300a00 */
[----:B------:R-:W2:Y:S01]  /*b9240*/  LDL.LU.64 R10, [R1+0x408] ;  /* 0x00040800010a7983 */ /* 0x000ea20000300a00 */
        /* <DEDUP_REMOVED lines=21> */
[----:B0-----:R-:W4:Y:S01]  /*b93a0*/  LDL.LU.64 R22, [R1+0x4c30] ;  /* 0x004c300001167983 */ /* 0x001f220000300a00 */
[----:B------:R-:W2:Y:S01]  /*b93b0*/  LDL.LU.64 R20, [R1+0x4c28] ;  /* 0x004c280001147983 */ /* 0x000ea20000300a00 */
[C---:B----4-:R-:W-:Y:S11]  /*b93c0*/  HMMA.16816.F32.BF16 R24, R4.reuse, R22, R24 ;  /* 0x000000160418723c */ /* 0x050ff60000041818 */
[----:B------:R-:W-:Y:S11]  /*b93d0*/  @!UPT UIADD3 URZ, URZ, URZ, URZ ;  /* 0x0000003f3f3ff290 */ /* 0x000ff6000fffe03f */
[----:B------:R-:W-:Y:S01]  /*b93e0*/  @!UPT UIADD3 URZ, URZ, URZ, URZ ;  /* 0x0000003f3f3ff290 */ /* 0x000fe2000fffe03f */
[----:B------:R-:W-:Y:S01]  /*b93f0*/  STL.64 [R1+0xfc0], R24 ;  /* 0x000fc01801007387 */ /* 0x000fe20000100a00 */
[----:B------:R0:W-:Y:S03]  /*b9400*/  STL.64 [R1+0xfc8], R26 ;  /* 0x000fc81a01007387 */ /* 0x0001e60000100a00 */
[----:B0-----:R-:W4:Y:S01]  /*b9410*/  LDL.LU.64 R26, [R1+0x4c20] ;  /* 0x004c2000011a7983 */ /* 0x001f220000300a00 */
[----:B------:R-:W3:Y:S02]  /*b9420*/  LDL.LU.64 R24, [R1+0x4c18] ;  /* 0x004c180001187983 */ /* 0x000ee40000300a00 */
[----:B------:R-:W-:Y:S02]  /*b9430*/  STL.64 [R1+0x4af8], R22 ;  /* 0x004af81601007387 */ /* 0x000fe40000100a00 */
[----:B--2---:R0:W-:Y:S02]  /*b9440*/  STL.64 [R1+0x4be8], R20 ;  /* 0x004be81401007387 */ /* 0x0041e40000100a00 */
[----:B0-----:R-:W2:Y:S01]  /*b9450*/  LDL.LU R20, [R1+0x1460] ;  /* 0x0014600001147983 */ /* 0x001ea20000300800 */
[----:B------:R-:W2:Y:S02]  /*b9460*/  LDL.LU R21, [R1+0x1464] ;  /* 0x0014640001157983 */ /* 0x000ea40000300800 */
[----:B------:R-:W2:Y:S02]  /*b9470*/  LDL.LU R22, [R1+0x1468] ;  /* 0x0014680001167983 */ /* 0x000ea40000300800 */
[----:B------:R-:W2:Y:S01]  /*b9480*/  LDL.LU R23, [R1+0x146c] ;  /* 0x00146c0001177983 */ /* 0x000ea20000300800 */
[----:B----4-:R-:W-:Y:S01]  /*b9490*/  HMMA.16816.F32.BF16 R4, R4, R26, R8 ;  /* 0x0000001a0404723c */ /* 0x010fe20000041808 */
[----:B------:R-:W3:Y:S01]  /*b94a0*/  LDL.LU.64 R10, [R1+0x4c10] ;  /* 0x004c1000010a7983 */ /* 0x000ee20000300a00 */
[----:B------:R-:W3:Y:S11]  /*b94b0*/  LDL.LU.64 R8, [R1+0x4c08] ;  /* 0x004c080001087983 */ /* 0x000ef60000300a00 */
[----:B------:R-:W-:Y:S10]  /*b94c0*/  @!UPT UIADD3 URZ, URZ, URZ, URZ ;  /* 0x0000003f3f3ff290 */ /* 0x000ff4000fffe03f */
[----:B------:R-:W-:Y:S01]  /*b94d0*/  STL.64 [R1+0xf80], R4 ;  /* 0x000f800401007387 */ /* 0x000fe20000100a00 */
[----:B------:R0:W-:Y:S03]  /*b94e0*/  STL.64 [R1+0xf88], R6 ;  /* 0x000f880601007387 */ /* 0x0001e60000100a00 */
[----:B0-----:R-:W3:Y:S01]  /*b94f0*/  LDL.LU.64 R6, [R1+0x4c00] ;  /* 0x004c000001067983 */ /* 0x001ee20000300a00 */
[----:B------:R-:W-:Y:S01]  /*b9500*/  STL.64 [R1+0x4af0], R26 ;  /* 0x004af01a01007387 */ /* 0x000fe20000100a00 */
[----:B---3--:R-:W-:Y:S02]  /*b9510*/  HMMA.16816.F32.BF16 R4, R8, R6, R12 ;  /* 0x000000060804723c */ /* 0x008fe4000004180c */
[----:B------:R-:W3:Y:S11]  /*b9520*/  LDL.LU.64 R14, [R1+0x4bf8] ;  /* 0x004bf800010e7983 */ /* 0x000ef60000300a00 */
[----:B------:R-:W-:Y:S10]  /*b9530*/  @!UPT UIADD3 URZ, URZ, URZ, URZ ;  /* 0x0000003f3f3ff290 */ /* 0x000ff4000fffe03f */
[----:B------:R-:W-:Y:S01]  /*b9540*/  STL.64 [R1+0x1770], R4 ;  /* 0x0017700401007387 */ /* 0x000fe20000100a00 */
[----:B------:R-:W-:Y:S02]  /*b9550*/  IMAD.MOV.U32 R12, RZ, RZ, R6 ;  /* 0x000000ffff0c7224 */ /* 0x000fe400078e0006 */
[----:B------:R0:W-:Y:S02]  /*b9560*/  STL.64 [R1+0x1778], R6 ;  /* 0x0017780601007387 */ /* 0x0001e40000100a00 */
[----:B0-----:R-:W2:Y:S01]  /*b9570*/  LDL.LU.64 R6, [R1+0x4bf0] ;  /* 0x004bf00001067983 */ /* 0x001ea20000300a00 */
[----:B------:R-:W-:-:S05]  /*b9580*/  IMAD.MOV.U32 R16, RZ, RZ, R4 ;  /* 0x000000ffff107224 */ /* 0x000fca00078e0004 */
[----:B------:R-:W-:Y:S01]  /*b9590*/  STL [R1+0x383c], R16 ;  /* 0x00383c1001007387 */ /* 0x000fe20000100800 */
[----:B------:R-:W-:Y:S01]  /*b95a0*/  STL [R1+0x3838], R12 ;  /* 0x0038380c01007387 */ /* 0x000fe20000100800 */
[----:B--2---:R-:W-:Y:S02]  /*b95b0*/  HMMA.16816.F32.BF16 R4, R8, R6, R20 ;  /* 0x000000060804723c */ /* 0x004fe40000041814 */
[----:B------:R-:W2:Y:S11]  /*b95c0*/  LDL.LU.64 R20, [R1+0x4be8] ;  /* 0x004be80001147983 */ /* 0x000eb60000300a00 */
[----:B------:R-:W-:Y:S10]  /*b95d0*/  @!UPT UIADD3 URZ, URZ, URZ, URZ ;  /* 0x0000003f3f3ff290 */ /* 0x000ff4000fffe03f */
[----:B------:R0:W-:Y:S01]  /*b95e0*/  STL.64 [R1+0x1760], R4 ;  /* 0x0017600401007387 */ /* 0x0001e20000100a00 */
[----:B------:R-:W-:Y:S02]  /*b95f0*/  IMAD.MOV.U32 R13, RZ, RZ, R6 ;  /* 0x000000ffff0d7224 */ /* 0x000fe400078e0006 */
[----:B------:R1:W-:Y:S02]  /*b9600*/  STL.64 [R1+0x1768], R6 ;  /* 0x0017680601007387 */ /* 0x0003e40000100a00 */
[----:B------:R-:W-:Y:S02]  /*b9610*/  IMAD.MOV.U32 R17, RZ, RZ, R4 ;  /* 0x000000ffff117224 */ /* 0x000fe400078e0004 */
[----:B0-----:R-:W4:Y:S01]  /*b9620*/  LDL.LU.64 R4, [R1+0x4be0] ;  /* 0x004be00001047983 */ /* 0x001f220000300a00 */
[----:B-1----:R-:W-:Y:S02]  /*b9630*/  IMAD.MOV.U32 R6, RZ, RZ, R24 ;  /* 0x000000ffff067224 */ /* 0x002fe400078e0018 */
[----:B------:R-:W-:Y:S01]  /*b9640*/  IMAD.MOV.U32 R7, RZ, RZ, R0 ;  /* 0x000000ffff077224 */ /* 0x000fe200078e0000 */
[----:B------:R-:W4:Y:S01]  /*b9650*/  LDL.LU R24, [R1+0x4bd8] ;  /* 0x004bd80001187983 */ /* 0x000f220000300800 */
[----:B------:R-:W4:Y:S03]  /*b9660*/  LDL.LU R0, [R1+0x4bd4] ;  /* 0x004bd40001007983 */ /* 0x000f260000300800 */
[----:B------:R-:W-:Y:S01]  /*b9670*/  STL.64 [R1+0x4b48], R6 ;  /* 0x004b480601007387 */ /* 0x000fe20000100a00 */
[----:B------:R-:W-:Y:S02]  /*b9680*/  STL [R1+0x3844], R17 ;  /* 0x0038441101007387 */ /* 0x000fe40000100800 */
[----:B------:R-:W-:Y:S02]  /*b9690*/  STL.64 [R1+0x4b00], R18 ;  /* 0x004b001201007387 */ /* 0x000fe40000100a00 */
[----:B------:R0:W-:Y:S01]  /*b96a0*/  STL [R1+0x3840], R13 ;  /* 0x0038400d01007387 */ /* 0x0001e20000100800 */
[----:B---3--:R1:W-:Y:S01]  /*b96b0*/  STL.64 [R1+0x4b08], R14 ;  /* 0x004b080e01007387 */ /* 0x0083e20000100a00 */
[----:B------:R-:W3:Y:S03]  /*b96c0*/  LDL.LU R12, [R1+0x1360] ;  /* 0x00136000010c7983 */ /* 0x000ee60000300800 */
[----:B0-----:R-:W3:Y:S01]  /*b96d0*/  LDL.LU R13, [R1+0x1364] ;  /* 0x00136400010d7983 */ /* 0x001ee20000300800 */
[----:B-1----:R-:W3:Y:S03]  /*b96e0*/  LDL.LU R14, [R1+0x1368] ;  /* 0x00136800010e7983 */ /* 0x002ee60000300800 */
[----:B------:R-:W3:Y:S01]  /*b96f0*/  LDL.LU R15, [R1+0x136c] ;  /* 0x00136c00010f7983 */ /* 0x000ee20000300800 */
[----:B------:R-:W-:-:S02]  /*b9700*/  IMAD.MOV.U32 R6, RZ, RZ, R2 ;  /* 0x000000ffff067224 */ /* 0x000fc400078e0002 */
[----:B------:R-:W-:Y:S01]  /*b9710*/  IMAD.MOV.U32 R7, RZ, RZ, R3 ;  /* 0x000000ffff077224 */ /* 0x000fe200078e0003 */
[----:B------:R-:W3:Y:S01]  /*b9720*/  LDL.LU R2, [R1+0x4bd0] ;  /* 0x004bd00001027983 */ /* 0x000ee20000300800 */
[----:B------:R-:W3:Y:S03]  /*b9730*/  LDL.LU R3, [R1+0x4bcc] ;  /* 0x004bcc0001037983 */ /* 0x000ee60000300800 */
[----:B------:R0:W-:Y:S02]  /*b9740*/  STL.64 [R1+0x4b60], R6 ;  /* 0x004b600601007387 */ /* 0x0001e40000100a00 */
[----:B0-----:R-:W-:Y:S02]  /*b9750*/  IMAD.MOV.U32 R7, RZ, RZ, R29 ;  /* 0x000000ffff077224 */ /* 0x001fe400078e001d */
[----:B--2---:R-:W-:Y:S02]  /*b9760*/  IMAD.MOV.U32 R6, RZ, RZ, R20 ;  /* 0x000000ffff067224 */ /* 0x004fe400078e0014 */
[----:B------:R-:W2:Y:S03]  /*b9770*/  LDL.LU R20, [R1+0x4bc8] ;  /* 0x004bc80001147983 */ /* 0x000ea60000300800 */
[----:B------:R0:W-:Y:S02]  /*b9780*/  STL.64 [R1+0x4b78], R6 ;  /* 0x004b780601007387 */ /* 0x0001e40000100a00 */
[----:B0-----:R-:W-:-:S02]  /*b9790*/  IMAD.MOV.U32 R6, RZ, RZ, R28 ;  /* 0x000000ffff067224 */ /* 0x001fc400078e001c */
[----:B------:R-:W-:Y:S02]  /*b97a0*/  IMAD.MOV.U32 R7, RZ, RZ, R25 ;  /* 0x000000ffff077224 */ /* 0x000fe400078e0019 */
[----:B----4-:R-:W-:Y:S02]  /*b97b0*/  IMAD.MOV.U32 R26, RZ, RZ, R5 ;  /* 0x000000ffff1a7224 */ /* 0x010fe400078e0005 */
[----:B------:R-:W-:Y:S01]  /*b97c0*/  IMAD.MOV.U32 R27, RZ, RZ, R4 ;  /* 0x000000ffff1b7224 */ /* 0x000fe200078e0004 */
[----:B---3--:R-:W-:Y:S01]  /*b97d0*/  STL.64 [R1+0x4b28], R14 ;  /* 0x004b280e01007387 */ /* 0x008fe20000100a00 */
[----:B------:R0:W-:Y:S03]  /*b97e0*/  STL.64 [R1+0x4b20], R12 ;  /* 0x004b200c01007387 */ /* 0x0001e60000100a00 */
[----:B0-----:R-:W3:Y:S01]  /*b97f0*/  LDL.LU R12, [R1+0x1380] ;  /* 0x00138000010c7983 */ /* 0x001ee20000300800 */
[----:B------:R-:W3:Y:S02]  /*b9800*/  LDL.LU R13, [R1+0x1384] ;  /* 0x00138400010d7983 */ /* 0x000ee40000300800 */
[----:B------:R-:W4:Y:S02]  /*b9810*/  LDL.LU R14, [R1+0x1388] ;  /* 0x00138800010e7983 */ /* 0x000f240000300800 */
[----:B------:R-:W4:Y:S01]  /*b9820*/  LDL.LU R15, [R1+0x138c] ;  /* 0x00138c00010f7983 */ /* 0x000f220000300800 */
[----:B------:R0:W-:Y:S01]  /*b9830*/  STL.64 [R1+0x4b90], R6 ;  /* 0x004b900601007387 */ /* 0x0001e20000100a00 */
[----:B------:R1:W-:Y:S02]  /*b9840*/  STL.64 [R1+0x4b98], R26 ;  /* 0x004b981a01007387 */ /* 0x0003e40000100a00 */
[----:B------:R-:W2:Y:S02]  /*b9850*/  LDL.LU R4, [R1+0x1400] ;  /* 0x0014000001047983 */ /* 0x000ea40000300800 */
[----:B------:R-:W2:Y:S01]  /*b9860*/  LDL.LU R5, [R1+0x1404] ;  /* 0x0014040001057983 */ /* 0x000ea20000300800 */
[----:B0-----:R-:W2:Y:S01]  /*b9870*/  LDL.LU R6, [R1+0x1408] ;  /* 0x0014080001067983 */ /* 0x001ea20000300800 */
[----:B------:R-:W2:Y:S02]  /*b9880*/  LDL.LU R7, [R1+0x140c] ;  /* 0x00140c0001077983 */ /* 0x000ea40000300800 */
[----:B-1----:R-:W-:-:S02]  /*b9890*/  IMAD.MOV.U32 R26, RZ, RZ, R24 ;  /* 0x000000ffff1a7224 */ /* 0x002fc400078e0018 */
[----:B------:R-:W-:Y:S01]  /*b98a0*/  IMAD.MOV.U32 R27, RZ, RZ, R21 ;  /* 0x000000ffff1b7224 */ /* 0x000fe200078e0015 */
[----:B--2---:R-:W-:Y:S01]  /*b98b0*/  STL.64 [R1+0x4ba8], R6 ;  /* 0x004ba80601007387 */ /* 0x004fe20000100a00 */
[----:B------:R0:W-:Y:S03]  /*b98c0*/  STL.64 [R1+0x4ba0], R4 ;  /* 0x004ba00401007387 */ /* 0x0001e60000100a00 */
[----:B------:R-:W-:Y:S01]  /*b98d0*/  STL.64 [R1+0x4bb0], R26 ;  /* 0x004bb01a01007387 */ /* 0x000fe20000100a00 */
        /* <DEDUP_REMOVED lines=10> */
[----:B0-----:R-:W2:Y:S01]  /*b9980*/  LDL.LU R4, [R1+0x1430] ;  /* 0x0014300001047983 */ /* 0x001ea20000300800 */
[----:B------:R-:W2:Y:S02]  /*b9990*/  LDL.LU R5, [R1+0x1434] ;  /* 0x0014340001057983 */ /* 0x000ea40000300800 */
[----:B------:R-:W2:Y:S02]  /*b99a0*/  LDL.LU R6, [R1+0x1438] ;  /* 0x0014380001067983 */ /* 0x000ea40000300800 */
[----:B------:R-:W2:Y:S01]  /*b99b0*/  LDL.LU R7, [R1+0x143c] ;  /* 0x00143c0001077983 */ /* 0x000ea20000300800 */
        /* <DEDUP_REMOVED lines=12> */
[----:B------:R-:W-:-:S02]  /*b9a80*/  IMAD.MOV.U32 R22, RZ, RZ, R20 ;  /* 0x000000ffff167224 */ /* 0x000fc400078e0014 */
[----:B------:R-:W-:Y:S02]  /*b9a90*/  IMAD.MOV.U32 R23, RZ, RZ, R3 ;  /* 0x000000ffff177224 */ /* 0x000fe400078e0003 */
[----:B------:R-:W-:Y:S02]  /*b9aa0*/  IMAD.MOV.U32 R26, RZ, RZ, R2 ;  /* 0x000000ffff1a7224 */ /* 0x000fe400078e0002 */
[----:B------:R-:W-:-:S03]  /*b9ab0*/  IMAD.MOV.U32 R27, RZ, RZ, R0 ;  /* 0x000000ffff1b7224 */ /* 0x000fc600078e0000 */
        /* <DEDUP_REMOVED lines=8> */
[----:B----4-:R-:W-:Y:S01]  /*b9b40*/  STL.64 [R1+0x4b88], R14 ;  /* 0x004b880e01007387 */ /* 0x010fe20000100a00 */
[----:B---3--:R0:W-:Y:S03]  /*b9b50*/  STL.64 [R1+0x4b80], R12 ;  /* 0x004b800c01007387 */ /* 0x0081e60000100a00 */
[----:B0-----:R-:W2:Y:S01]  /*b9b60*/  LDL.LU R12, [R1+0x13f0] ;  /* 0x0013f000010c7983 */ /* 0x001ea20000300800 */
[----:B------:R-:W2:Y:S02]  /*b9b70*/  LDL.LU R13, [R1+0x13f4] ;  /* 0x0013f400010d7983 */ /* 0x000ea40000300800 */
[----:B------:R-:W2:Y:S02]  /*b9b80*/  LDL.LU R14, [R1+0x13f8] ;  /* 0x0013f800010e7983 */ /* 0x000ea40000300800 */
[----:B------:R-:W2:Y:S01]  /*b9b90*/  LDL.LU R15, [R1+0x13fc] ;  /* 0x0013fc00010f7983 */ /* 0x000ea20000300800 */
[----:B------:R-:W3:Y:S01]  /*b9ba0*/  LDL.LU R16, [R1+0x1350] ;  /* 0x0013500001107983 */ /* 0x000ee20000300800 */
[----:B------:R0:W-:Y:S02]  /*b9bb0*/  STL.64 [R1+0x1750], R20 ;  /* 0x0017501401007387 */ /* 0x0001e40000100a00 */
[----:B------:R1:W-:Y:S02]  /*b9bc0*/  STL.64 [R1+0x1758], R22 ;  /* 0x0017581601007387 */ /* 0x0003e40000100a00 */
[----:B------:R-:W3:Y:S01]  /*b9bd0*/  LDL.LU R17, [R1+0x1354] ;  /* 0x0013540001117983 */ /* 0x000ee20000300800 */
[----:B------:R-:W3:Y:S01]  /*b9be0*/  LDL.LU R18, [R1+0x1358] ;  /* 0x0013580001127983 */ /* 0x000ee20000300800 */
[----:B------:R-:W3:Y:S03]  /*b9bf0*/  LDL.LU R19, [R1+0x135c] ;  /* 0x00135c0001137983 */ /* 0x000ee60000300800 */
[----:B0-----:R-:W4:Y:S01]  /*b9c00*/  LDL.LU R20, [R1+0x1330] ;  /* 0x0013300001147983 */ /* 0x001f220000300800 */
[----:B------:R-:W4:Y:S02]  /*b9c10*/  LDL.LU R21, [R1+0x1334] ;  /* 0x0013340001157983 */ /* 0x000f240000300800 */
[----:B-1----:R-:W4:Y:S02]  /*b9c20*/  LDL.LU R22, [R1+0x1338] ;  /* 0x0013380001167983 */ /* 0x002f240000300800 */
[----:B------:R-:W4:Y:S01]  /*b9c30*/  LDL.LU R23, [R1+0x133c] ;  /* 0x00133c0001177983 */ /* 0x000f220000300800 */
[----:B------:R-:W2:Y:S01]  /*b9c40*/  LDL.LU.64 R6, [R1+0x4bc0] ;  /* 0x004bc00001067983 */ /* 0x000ea20000300a00 */
[----:B------:R-:W2:Y:S02]  /*b9c50*/  LDL.LU.64 R4, [R1+0x4bb8] ;  /* 0x004bb80001047983 */ /* 0x000ea40000300a00 */
        /* <DEDUP_REMOVED lines=59> */
[----:B------:R-:W3:Y:S01]  /*ba010*/  LDL.LU.64 R8, [R1+0x4b10] ;  /* 0x004b100001087983 */ /* 0x000ee20000300a00 */
[----:B------:R0:W-:Y:S01]  /*ba020*/  STL.64 [R1+0x4ae0], R6 ;  /* 0x004ae00601007387 */ /* 0x0001e20000100a00 */
[----:B------:R-:W-:-:S02]  /*ba030*/  IMAD.MOV.U32 R5, RZ, RZ, R3 ;  /* 0x000000ffff057224 */ /* 0x000fc400078e0003 */
[----:B0-----:R-:W-:Y:S02]  /*ba040*/  IMAD.MOV.U32 R6, RZ, RZ, R2 ;  /* 0x000000ffff067224 */ /* 0x001fe400078e0002 */
[----:B------:R-:W-:-:S07]  /*ba050*/  IMAD.MOV.U32 R7, RZ, RZ, R0 ;  /* 0x000000ffff077224 */ /* 0x000fce00078e0000 */
[C---:B--2---:R-:W-:Y:S11]  /*ba060*/  HMMA.16816.F32.BF16 R12, R4.reuse, R10, R12 ;  /* 0x0000000a040c723c */ /* 0x044ff6000004180c */
[----:B------:R-:W-:Y:S11]  /*ba070*/  @!UPT UIADD3 URZ, URZ, URZ, URZ ;  /* 0x0000003f3f3ff290 */ /* 0x000ff6000fffe03f */
[----:B------:R-:W-:Y:S01]  /*ba080*/  @!UPT UIADD3 URZ, URZ, URZ, URZ ;  /* 0x0000003f3f3ff290 */ /* 0x000fe2000fffe03f */
[----:B------:R-:W-:Y:S01]  /*ba090*/  STL.64 [R1+0x1600], R12 ;  /* 0x0016000c01007387 */ /* 0x000fe20000100a00 */
[----:B------:R0:W-:Y:S03]  /*ba0a0*/  STL.64 [R1+0x1608], R14 ;  /* 0x0016080e01007387 */ /* 0x0001e60000100a00 */
[----:B0-----:R-:W2:Y:S01]  /*ba0b0*/  LDL.LU.64 R14, [R1+0x4b08] ;  /* 0x004b0800010e7983 */ /* 0x001ea20000300a00 */
[----:B------:R0:W-:Y:S02]  /*ba0c0*/  STL.64 [R1+0x4a28], R10 ;  /* 0x004a280a01007387 */ /* 0x0001e40000100a00 */
[----:B---3--:R1:W-:Y:S01]  /*ba0d0*/  STL.64 [R1+0x4a20], R8 ;  /* 0x004a200801007387 */ /* 0x0083e20000100a00 */
[----:B0-----:R-:W3:Y:S01]  /*ba0e0*/  LDL.64 R10, [R1+0x88] ;  /* 0x00008800010a7983 */ /* 0x001ee20000100a00 */
[C---:B--2---:R-:W-:Y:S03]  /*ba0f0*/  HMMA.16816.F32.BF16 R16, R4.reuse, R14, R16 ;  /* 0x0000000e0410723c */ /* 0x044fe60000041810 */
[----:B---3--:R0:W-:Y:S01]  /*ba100*/  STL.64 [R1+0x4ae8], R10 ;  /* 0x004ae80a01007387 */ /* 0x0081e20000100a00 */
[----:B-1----:R-:W2:Y:S02]  /*ba110*/  LDL.LU R8, [R1+0x12e0] ;  /* 0x0012e00001087983 */ /* 0x002ea40000300800 */
[----:B------:R-:W2:Y:S01]  /*ba120*/  LDL.LU R9, [R1+0x12e4] ;  /* 0x0012e40001097983 */ /* 0x000ea20000300800 */
[----:B0-----:R-:W2:Y:S01]  /*ba130*/  LDL.LU R10, [R1+0x12e8] ;  /* 0x0012e800010a7983 */ /* 0x001ea20000300800 */
[----:B------:R-:W2:Y:S11]  /*ba140*/  LDL.LU R11, [R1+0x12ec] ;  /* 0x0012ec00010b7983 */ /* 0x000eb60000300800 */
[----:B------:R-:W-:Y:S04]  /*ba150*/  @!UPT UIADD3 URZ, URZ, URZ, URZ ;  /* 0x0000003f3f3ff290 */ /* 0x000fe8000fffe03f */
[----:B------:R-:W-:Y:S02]  /*ba160*/  STL.64 [R1+0x15f0], R16 ;  /* 0x0015f01001007387 */ /* 0x000fe40000100a00 */
[----:B------:R0:W-:Y:S02]  /*ba170*/  STL.64 [R1+0x15f8], R18 ;  /* 0x0015f81201007387 */ /* 0x0001e40000100a00 */
[----:B0-----:R-:W4:Y:S01]  /*ba180*/  LDL.LU.64 R18, [R1+0x4b00] ;  /* 0x004b000001127983 */ /* 0x001f220000300a00 */
[----:B------:R0:W-:Y:S02]  /*ba190*/  STL.64 [R1+0x4a18], R14 ;  /* 0x004a180e01007387 */ /* 0x0001e40000100a00 */
[----:B------:R-:W3:Y:S01]  /*ba1a0*/  LDL.64 R12, [R1+0x650] ;  /* 0x00065000010c7983 */ /* 0x000ee20000100a00 */
[----:B0-----:R-:W3:Y:S01]  /*ba1b0*/  LDL.64 R14, [R1+0x658] ;  /* 0x00065800010e7983 */ /* 0x001ee20000100a00 */
[C---:B----4-:R-:W-:Y:S11]  /*ba1c0*/  HMMA.16816.F32.BF16 R20, R4.reuse, R18, R20 ;  /* 0x000000120414723c */ /* 0x050ff60000041814 */
[----:B------:R-:W-:Y:S11]  /*ba1d0*/  @!UPT UIADD3 URZ, URZ, URZ, URZ ;  /* 0x0000003f3f3ff290 */ /* 0x000ff6000fffe03f */
[----:B------:R-:W-:Y:S01]  /*ba1e0*/  @!UPT UIADD3 URZ, URZ, URZ, URZ ;  /* 0x0000003f3f3ff290 */ /* 0x000fe2000fffe03f */
[----:B------:R-:W-:Y:S01]  /*ba1f0*/  STL.64 [R1+0x15e0], R20 ;  /* 0x0015e01401007387 */ /* 0x000fe20000100a00 */
[----:B------:R0:W-:Y:S03]  /*ba200*/  STL.64 [R1+0x15e8], R22 ;  /* 0x0015e81601007387 */ /* 0x0001e60000100a00 */
[----:B0-----:R-:W4:Y:S01]  /*ba210*/  LDL.LU.64 R22, [R1+0x4af8] ;  /* 0x004af80001167983 */ /* 0x001f220000300a00 */
[----:B------:R0:W-:Y:S02]  /*ba220*/  STL [R1+0x49f4], R18 ;  /* 0x0049f41201007387 */ /* 0x0001e40000100800 */
[----:B------:R1:W-:Y:S02]  /*ba230*/  STL [R1+0x49f0], R19 ;  /* 0x0049f01301007387 */ /* 0x0003e40000100800 */
[----:B------:R-:W2:Y:S01]  /*ba240*/  LDL.LU R16, [R1+0x12b0] ;  /* 0x0012b00001107983 */ /* 0x000ea20000300800 */
[----:B------:R-:W2:Y:S04]  /*ba250*/  LDL.LU R17, [R1+0x12b4] ;  /* 0x0012b40001117983 */ /* 0x000ea80000300800 */
[----:B0-----:R-:W2:Y:S01]  /*ba260*/  LDL.LU R18, [R1+0x12b8] ;  /* 0x0012b80001127983 */ /* 0x001ea20000300800 */
[----:B-1----:R-:W2:Y:S01]  /*ba270*/  LDL.LU R19, [R1+0x12bc] ;  /* 0x0012bc0001137983 */ /* 0x002ea20000300800 */
[C---:B----4-:R-:W-:Y:S11]  /*ba280*/  HMMA.16816.F32.BF16 R24, R4.reuse, R22, R24 ;  /* 0x000000160418723c */ /* 0x050ff60000041818 */
[----:B------:R-:W-:Y:S11]  /*ba290*/  @!UPT UIADD3 URZ, URZ, URZ, URZ ;  /* 0x0000003f3f3ff290 */ /* 0x000ff6000fffe03f */
[----:B------:R-:W-:Y:S01]  /*ba2a0*/  @!UPT UIADD3 URZ, URZ, URZ, URZ ;  /* 0x0000003f3f3ff290 */ /* 0x000fe2000fffe03f */
[----:B------:R-:W-:Y:S01]  /*ba2b0*/  STL.64 [R1+0x15d0], R24 ;  /* 0x0015d01801007387 */ /* 0x000fe20000100a00 */
[----:B------:R0:W-:Y:S03]  /*ba2c0*/  STL.64 [R1+0x15d8], R26 ;  /* 0x0015d81a01007387 */ /* 0x0001e60000100a00 */
[----:B0-----:R-:W2:Y:S01]  /*ba2d0*/  LDL.LU.64 R26, [R1+0x4af0] ;  /* 0x004af000011a7983 */ /* 0x001ea20000300a00 */
[----:B------:R0:W-:Y:S03]  /*ba2e0*/  STL.64 [R1+0x49e8], R22 ;  /* 0x0049e81601007387 */ /* 0x0001e60000100a00 */
[----:B0-----:R-:W4:Y:S01]  /*ba2f0*/  LDL.64 R22, [R1+0x98] ;  /* 0x0000980001167983 */ /* 0x001f220000100a00 */
[----:B--2---:R-:W-:Y:S03]  /*ba300*/  HMMA.16816.F32.BF16 R4, R4, R26, R8 ;  /* 0x0000001a0404723c */ /* 0x004fe60000041808 */
[----:B------:R-:W2:Y:S11]  /*ba310*/  LDL.LU.64 R10, [R1+0x4ae8] ;  /* 0x004ae800010a7983 */ /* 0x000eb60000300a00 */
[----:B------:R-:W-:Y:S09]  /*ba320*/  @!UPT UIADD3 URZ, URZ, URZ, URZ ;  /* 0x0000003f3f3ff290 */ /* 0x000ff2000fffe03f */
[----:B------:R-:W-:Y:S01]  /*ba330*/  STL.64 [R1+0x15c0], R4 ;  /* 0x0015c00401007387 */ /* 0x000fe20000100a00 */
[----:B------:R0:W-:Y:S03]  /*ba340*/  STL.64 [R1+0x15c8], R6 ;  /* 0x0015c80601007387 */ /* 0x0001e60000100a00 */
[----:B0-----:R-:W2:Y:S01]  /*ba350*/  LDL.LU.64 R6, [R1+0x4ae0] ;  /* 0x004ae00001067983 */ /* 0x001ea20000300a00 */
[----:B------:R0:W-:Y:S02]  /*ba360*/  STL.64 [R1+0x49e0], R26 ;  /* 0x0049e01a01007387 */ /* 0x0001e40000100a00 */
[----:B------:R-:W3:Y:S02]  /*ba370*/  LDL.LU R24, [R1+0x12c0] ;  /* 0x0012c00001187983 */ /* 0x000ee40000300800 */
[----:B------:R-:W3:Y:S01]  /*ba380*/  LDL.LU R25, [R1+0x12c4] ;  /* 0x0012c40001197983 */ /* 0x000ee20000300800 */
[----:B0-----:R-:W3:Y:S01]  /*ba390*/  LDL.LU R26, [R1+0x12c8] ;  /* 0x0012c800011a7983 */ /* 0x001ee20000300800 */
[----:B------:R-:W3:Y:S02]  /*ba3a0*/  LDL.LU R27, [R1+0x12cc] ;  /* 0x0012cc00011b7983 */ /* 0x000ee40000300800 */
[----:B----4-:R-:W-:-:S02]  /*ba3b0*/  IMAD.MOV.U32 R4, RZ, RZ, R23 ;  /* 0x000000ffff047224 */ /* 0x010fc400078e0017 */
[----:B------:R-:W-:Y:S01]  /*ba3c0*/  IMAD.MOV.U32 R5, RZ, RZ, R22 ;  /* 0x000000ffff057224 */ /* 0x000fe200078e0016 */
[C---:B---3--:R-:W-:Y:S11]  /*ba3d0*/  HMMA.16816.F32.BF16 R24, R12.reuse, R22, R24 ;  /* 0x000000160c18723c */ /* 0x048ff60000041818 */
[----:B------:R-:W-:Y:S11]  /*ba3e0*/  @!UPT UIADD3 URZ, URZ, URZ, URZ ;  /* 0x0000003f3f3ff290 */ /* 0x000ff6000fffe03f */
[----:B------:R-:W-:Y:S01]  /*ba3f0*/  @!UPT UIADD3 URZ, URZ, URZ, URZ ;  /* 0x0000003f3f3ff290 */ /* 0x000fe2000fffe03f */
[----:B------:R-:W-:Y:S01]  /*ba400*/  STL.64 [R1+0x12c0], R24 ;  /* 0x0012c01801007387 */ /* 0x000fe20000100a00 */
[----:B------:R-:W-:Y:S02]  /*ba410*/  STL.64 [R1+0x12c8], R26 ;  /* 0x0012c81a01007387 */ /* 0x000fe40000100a00 */
[----:B------:R-:W-:Y:S02]  /*ba420*/  STL [R1+0x49fc], R4 ;  /* 0x0049fc0401007387 */ /* 0x000fe40000100800 */
[----:B------:R-:W-:Y:S01]  /*ba430*/  STL [R1+0x49f8], R5 ;  /* 0x0049f80501007387 */ /* 0x000fe20000100800 */
[----:B--2---:R0:W-:Y:S02]  /*ba440*/  STL.64 [R1+0x4a70], R6 ;  /* 0x004a700601007387 */ /* 0x0041e40000100a00 */
[----:B0-----:R-:W-:Y:S07]  /*ba450*/  HMMA.16816.F32.BF16 R4, R12, R10, R16 ;  /* 0x0000000a0c04723c */ /* 0x001fee0000041810 */
[----:B------:R-:W-:-:S02]  /*ba460*/  IMAD.MOV.U32 R17, RZ, RZ, R11 ;  /* 0x000000ffff117224 */ /* 0x000fc400078e000b */
[----:B------:R-:W-:Y:S11]  /*ba470*/  IMAD.MOV.U32 R20, RZ, RZ, R10 ;  /* 0x000000ffff147224 */ /* 0x000ff600078e000a */
[----:B------:R-:W-:Y:S03]  /*ba480*/  @!UPT UIADD3 URZ, URZ, URZ, URZ ;  /* 0x0000003f3f3ff290 */ /* 0x000fe6000fffe03f */
[----:B------:R-:W-:Y:S01]  /*ba490*/  STL.64 [R1+0x12a0], R4 ;  /* 0x0012a00401007387 */ /* 0x000fe20000100a00 */
[----:B------:R-:W-:Y:S02]  /*ba4a0*/  STL.64 [R1+0x12a8], R6 ;  /* 0x0012a80601007387 */ /* 0x000fe40000100a00 */
[----:B------:R-:W-:Y:S02]  /*ba4b0*/  STL [R1+0x4a88], R17 ;  /* 0x004a881101007387 */ /* 0x000fe40000100800 */
[----:B------:R-:W2:Y:S01]  /*ba4c0*/  LDL.LU R8, [R1+0x11d0] ;  /* 0x0011d00001087983 */ /* 0x000ea20000300800 */
[----:B------:R-:W2:Y:S01]  /*ba4d0*/  LDL.LU R9, [R1+0x11d4] ;  /* 0x0011d40001097983 */ /* 0x000ea20000300800 */
[----:B------:R-:W3:Y:S02]  /*ba4e0*/  LDL.LU R10, [R1+0x11d8] ;  /* 0x0011d800010a7983 */ /* 0x000ee40000300800 */
[----:B------:R-:W3:Y:S02]  /*ba4f0*/  LDL.LU R11, [R1+0x11dc] ;  /* 0x0011dc00010b7983 */ /* 0x000ee40000300800 */
[----:B---3--:R0:W-:Y:S01]  /*ba500*/  STL.64 [R1+0x4a38], R10 ;  /* 0x004a380a01007387 */ /* 0x0081e20000100a00 */
[----:B--2---:R-:W-:Y:S03]  /*ba510*/  STL.64 [R1+0x4a30], R8 ;  /* 0x004a300801007387 */ /* 0x004fe60000100a00 */
[----:B0-----:R-:W2:Y:S04]  /*ba520*/  LDL.64 R10, [R1+0x8] ;  /* 0x00000800010a7983 */ /* 0x001ea80000100a00 */
[----:B--2---:R0:W-:Y:S04]  /*ba530*/  STL.64 [R1+0x4a50], R10 ;  /* 0x004a500a01007387 */ /* 0x0041e80000100a00 */
[----:B0-----:R-:W2:Y:S01]  /*ba540*/  LDL.64 R10, [R1+0x18] ;  /* 0x00001800010a7983 */ /* 0x001ea20000100a00 */
        /* <DEDUP_REMOVED lines=21> */
[----:B--2---:R0:W-:Y:S01]  /*ba6a0*/  STL.64 [R1+0x4ad8], R26 ;  /* 0x004ad81a01007387 */ /* 0x0041e20000100a00 */
[----:B------:R-:W-:Y:S03]  /*ba6b0*/  STL.64 [R1+0x4ad0], R24 ;  /* 0x004ad01801007387 */ /* 0x000fe60000100a00 */
[----:B0-----:R-:W2:Y:S01]  /*ba6c0*/  LDL.64 R26, [R1+0x78] ;  /* 0x00007800011a7983 */ /* 0x001ea20000100a00 */
[----:B------:R0:W-:Y:S02]  /*ba6d0*/  STL.64 [R1+0x4a98], R18 ;  /* 0x004a981201007387 */ /* 0x0001e40000100a00 */
[----:B------:R-:W-:Y:S01]  /*ba6e0*/  STL.64 [R1+0x4a90], R16 ;  /* 0x004a901001007387 */ /* 0x000fe20000100a00 */
[----:B0-----:R-:W2:Y:S04]  /*ba6f0*/  LDL.64 R18, [R1+0x48] ;  /* 0x0000480001127983 */ /* 0x001ea80000100a00 */
[----:B--2---:R0:W-:Y:S04]  /*ba700*/  STL.64 [R1+0x4ab0], R18 ;  /* 0x004ab01201007387 */ /* 0x0041e80000100a00 */
[----:B0-----:R-:W2:Y:S04]  /*ba710*/  LDL.64 R18, [R1+0x58] ;  /* 0x0000580001127983 */ /* 0x001ea80000100a00 */
[----:B--2---:R0:W-:Y:S04]  /*ba720*/  STL.64 [R1+0x4ac8], R18 ;  /* 0x004ac81201007387 */ /* 0x0041e80000100a00 */
[----:B0-----:R-:W2:Y:S01]  /*ba730*/  LDL.64 R18, [R1+0x68] ;  /* 0x0000680001127983 */ /* 0x001ea20000100a00 */
[----:B------:R0:W-:Y:S02]  /*ba740*/  STL.64 [R1+0x4a80], R6 ;  /* 0x004a800601007387 */ /* 0x0001e40000100a00 */
[----:B----4-:R-:W-:Y:S01]  /*ba750*/  STL.64 [R1+0x4a78], R4 ;  /* 0x004a780401007387 */ /* 0x010fe20000100a00 */
[----:B0-----:R-:W4:Y:S04]  /*ba760*/  LDL.64 R6, [R1+0x38] ;  /* 0x0000380001067983 */ /* 0x001f280000100a00 */
[----:B----4-:R-:W-:Y:S01]  /*ba770*/  STL.64 [R1+0x4aa0], R6 ;  /* 0x004aa00601007387 */ /* 0x010fe20000100a00 */
[----:B------:R-:W4:Y:S03]  /*ba780*/  LDL.64 R10, [R1+0x28] ;  /* 0x00002800010a7983 */ /* 0x000f260000100a00 */
        /* <DEDUP_REMOVED lines=24> */
[----:B------:R0:W-:Y:S04]  /*ba910*/  STL [R1+0x4a00], R20 ;  /* 0x004a001401007387 */ /* 0x0001e80000100800 */
[----:B0-----:R-:W4:Y:S01]  /*ba920*/  LDL.LU R20, [R1+0x1290] ;  /* 0x0012900001147983 */ /* 0x001f220000300800 */
[----:B------:R-:W4:Y:S02]  /*ba930*/  LDL.LU R21, [R1+0x1294] ;  /* 0x0012940001157983 */ /* 0x000f240000300800 */
[----:B------:R-:W4:Y:S02]  /*ba940*/  LDL.LU R22, [R1+0x1298] ;  /* 0x0012980001167983 */ /* 0x000f240000300800 */
[----:B------:R-:W4:Y:S02]  /*ba950*/  LDL.LU R23, [R1+0x129c] ;  /* 0x00129c0001177983 */ /* 0x000f240000300800 */
[----:B------:R-:W-:-:S02]  /*ba960*/  IMAD.MOV.U32 R5, RZ, RZ, R3 ;  /* 0x000000ffff057224 */ /* 0x000fc400078e0003 */
[----:B------:R-:W-:Y:S02]  /*ba970*/  IMAD.MOV.U32 R6, RZ, RZ, R2 ;  /* 0x000000ffff067224 */ /* 0x000fe400078e0002 */
[----:B------:R-:W-:-:S07]  /*ba980*/  IMAD.MOV.U32 R7, RZ, RZ, R0 ;  /* 0x000000ffff077224 */ /* 0x000fce00078e0000 */
[C---:B----4-:R-:W-:Y:S11]  /*ba990*/  HMMA.16816.F32.BF16 R20, R4.reuse, R26, R20 ;  /* 0x0000001a0414723c */ /* 0x050ff60000041814 */
[----:B------:R-:W-:Y:S11]  /*ba9a0*/  @!UPT UIADD3 URZ, URZ, URZ, URZ ;  /* 0x0000003f3f3ff290 */ /* 0x000ff6000fffe03f */
[----:B------:R-:W-:Y:S01]  /*ba9b0*/  @!UPT UIADD3 URZ, URZ, URZ, URZ ;  /* 0x0000003f3f3ff290 */ /* 0x000fe2000fffe03f */
[----:B------:R0:W-:Y:S01]  /*ba9c0*/  STL.64 [R1+0x1290], R20 ;  /* 0x0012901401007387 */ /* 0x0001e20000100a00 */
[----:B------:R1:W-:Y:S02]  /*ba9d0*/  STL.64 [R1+0x1298], R22 ;  /* 0x0012981601007387 */ /* 0x0003e40000100a00 */
[----:B0-----:R-:W-:Y:S02]  /*ba9e0*/  IMAD.MOV.U32 R21, RZ, RZ, R27 ;  /* 0x000000ffff157224 */ /* 0x001fe400078e001b */
[----:B-1----:R-:W-:Y:S02]  /*ba9f0*/  IMAD.MOV.U32 R22, RZ, RZ, R26 ;  /* 0x000000ffff167224 */ /* 0x002fe400078e001a */
        /* <DEDUP_REMOVED lines=22> */
[----:B------:R-:W-:Y:S11]  /*bab60*/  IMAD.MOV.U32 R28, RZ, RZ, R18 ;  /* 0x000000ffff1c7224 */ /* 0x000ff600078e0012 */
[----:B------:R-:W-:Y:S08]  /*bab70*/  @!UPT UIADD3 URZ, URZ, URZ, URZ ;  /* 0x0000003f3f3ff290 */ /* 0x000ff0000fffe03f */
[----:B------:R-:W-:Y:S01]  /*bab80*/  STL.64 [R1+0x10d0], R4 ;  /* 0x0010d00401007387 */ /* 0x000fe20000100a00 */
[----:B------:R0:W-:Y:S03]  /*bab90*/  STL.64 [R1+0x10d8], R6 ;  /* 0x0010d80601007387 */ /* 0x0001e60000100a00 */
[----:B0-----:R-:W4:Y:S01]  /*baba0*/  LDL.LU.64 R6, [R1+0x4aa0] ;  /* 0x004aa00001067983 */ /* 0x001f220000300a00 */
[----:B------:R-:W4:Y:S02]  /*babb0*/  LDL.LU.64 R18, [R1+0x4a98] ;  /* 0x004a980001127983 */ /* 0x000f240000300a00 */
[----:B------:R-:W4:Y:S02]  /*babc0*/  LDL.LU.64 R16, [R1+0x4a90] ;  /* 0x004a900001107983 */ /* 0x000f240000300a00 */
[----:B------:R-:W-:Y:S01]  /*babd0*/  STL.64 [R1+0x4a10], R26 ;  /* 0x004a101a01007387 */ /* 0x000fe20000100a00 */
[----:B------:R0:W-:Y:S04]  /*babe0*/  STL.64 [R1+0x4a08], R24 ;  /* 0x004a081801007387 */ /* 0x0001e80000100a00 */
[----:B0-----:R-:W4:Y:S01]  /*babf0*/  LDL.LU.64 R24, [R1+0x650] ;  /* 0x0006500001187983 */ /* 0x001f220000300a00 */
[----:B------:R-:W4:Y:S02]  /*bac00*/  LDL.LU.64 R26, [R1+0x658] ;  /* 0x00065800011a7983 */ /* 0x000f240000300a00 */
[C---:B----4-:R-:W-:Y:S01]  /*bac10*/  HMMA.16816.F32.BF16 R16, R24.reuse, R6, R16 ;  /* 0x000000061810723c */ /* 0x050fe20000041810 */
[----:B------:R-:W-:Y:S11]  /*bac20*/  IMAD.MOV.U32 R29, RZ, RZ, R7 ;  /* 0x000000ffff1d7224 */ /* 0x000ff600078e0007 */
[----:B------:R-:W-:Y:S11]  /*bac30*/  @!UPT UIADD3 URZ, URZ, URZ, URZ ;  /* 0x0000003f3f3ff290 */ /* 0x000ff6000fffe03f */
[----:B------:R0:W-:Y:S01]  /*bac40*/  STL.64 [R1+0x1130], R16 ;  /* 0x0011301001007387 */ /* 0x0001e20000100a00 */
[----:B------:R1:W-:Y:S03]  /*bac50*/  STL.64 [R1+0x1138], R18 ;  /* 0x0011381201007387 */ /* 0x0003e60000100a00 */
[----:B0-----:R-:W4:Y:S01]  /*bac60*/  LDL.LU R17, [R1+0x4a88] ;  /* 0x004a880001117983 */ /* 0x001f220000300800 */
[----:B-1----:R-:W-:Y:S02]  /*bac70*/  IMAD.MOV.U32 R19, RZ, RZ, R6 ;  /* 0x000000ffff137224 */ /* 0x002fe400078e0006 */
        /* <DEDUP_REMOVED lines=38> */
[----:B---3--:R-:W-:Y:S11]  /*baee0*/  HMMA.16816.F32.BF16 R12, R24, R10, R12 ;  /* 0x0000000a180c723c */ /* 0x008ff6000004180c */
[----:B------:R-:W-:Y:S11]  /*baef0*/  @!UPT UIADD3 URZ, URZ, URZ, URZ ;  /* 0x0000003f3f3ff290 */ /* 0x000ff6000fffe03f */
[----:B------:R-:W-:Y:S01]  /*baf00*/  @!UPT UIADD3 URZ, URZ, URZ, URZ ;  /* 0x0000003f3f3ff290 */ /* 0x000fe2000fffe03f */
[----:B------:R-:W-:Y:S01]  /*baf10*/  STL.64 [R1+0xf00], R12 ;  /* 0x000f000c01007387 */ /* 0x000fe20000100a00 */
[----:B------:R0:W-:Y:S03]  /*baf20*/  STL.64 [R1+0xf08], R14 ;  /* 0x000f080e01007387 */ /* 0x0001e60000100a00 */
[----:B0-----:R-:W3:Y:S01]  /*baf30*/  LDL.LU.64 R14, [R1+0x4a18] ;  /* 0x004a1800010e7983 */ /* 0x001ee20000300a00 */
[----:B------:R-:W-:Y:S02]  /*baf40*/  STL.64 [R1+0x48f8], R10 ;  /* 0x0048f80a01007387 */ /* 0x000fe40000100a00 */
[----:B--2---:R0:W-:Y:S02]  /*baf50*/  STL.64 [R1+0x48f0], R8 ;  /* 0x0048f00801007387 */ /* 0x0041e40000100a00 */
[----:B0-----:R-:W3:Y:S01]  /*baf60*/  LDL.LU R8, [R1+0x11a0] ;  /* 0x0011a00001087983 */ /* 0x001ee20000300800 */
[----:B------:R-:W3:Y:S02]  /*baf70*/  LDL.LU R9, [R1+0x11a4] ;  /* 0x0011a40001097983 */ /* 0x000ee40000300800 */
[----:B------:R-:W3:Y:S02]  /*baf80*/  LDL.LU R10, [R1+0x11a8] ;  /* 0x0011a800010a7983 */ /* 0x000ee40000300800 */
[----:B------:R-:W3:Y:S02]  /*baf90*/  LDL.LU R11, [R1+0x11ac] ;  /* 0x0011ac00010b7983 */ /* 0x000ee40000300800 */
[----:B------:R-:W-:-:S02]  /*bafa0*/  IMAD.MOV.U32 R16, RZ, RZ, R26 ;  /* 0x000000ffff107224 */ /* 0x000fc400078e001a */
[----:B------:R-:W-:Y:S02]  /*bafb0*/  IMAD.MOV.U32 R3, RZ, RZ, R27 ;  /* 0x000000ffff037224 */ /* 0x000fe400078e001b */
[----:B------:R-:W-:Y:S02]  /*bafc0*/  IMAD.MOV.U32 R12, RZ, RZ, R24 ;  /* 0x000000ffff0c7224 */ /* 0x000fe400078e0018 */
[----:B------:R-:W-:Y:S01]  /*bafd0*/  IMAD.MOV.U32 R13, RZ, RZ, R25 ;  /* 0x000000ffff0d7224 */ /* 0x000fe200078e0019 */
[----:B---3--:R-:W-:Y:S11]  /*bafe0*/  HMMA.16816.F32.BF16 R8, R24, R14, R8 ;  /* 0x0000000e1808723c */ /* 0x008ff60000041808 */
[----:B------:R-:W-:Y:S11]  /*baff0*/  @!UPT UIADD3 URZ, URZ, URZ, URZ ;  /* 0x0000003f3f3ff290 */ /* 0x000ff6000fffe03f */
[----:B------:R-:W-:Y:S01]  /*bb000*/  @!UPT UIADD3 URZ, URZ, URZ, URZ ;  /* 0x0000003f3f3ff290 */ /* 0x000fe2000fffe03f */
[----:B------:R0:W-:Y:S01]  /*bb010*/  STL.64 [R1+0xed0], R8 ;  /* 0x000ed00801007387 */ /* 0x0001e20000100a00 */
[----:B------:R1:W-:Y:S02]  /*bb020*/  STL.64 [R1+0xed8], R10 ;  /* 0x000ed80a01007387 */ /* 0x0003e40000100a00 */
[----:B------:R-:W2:Y:S02]  /*bb030*/  LDL.LU.64 R26, [R1+0x4a10] ;  /* 0x004a1000011a7983 */ /* 0x000ea40000300a00 */
[----:B------:R-:W3:Y:S01]  /*bb040*/  LDL.LU.64 R24, [R1+0x4a08] ;  /* 0x004a080001187983 */ /* 0x000ee20000300a00 */
[----:B0-----:R-:W2:Y:S01]  /*bb050*/  LDL.LU R8, [R1+0x1020] ;  /* 0x0010200001087983 */ /* 0x001ea20000300800 */
[----:B------:R-:W2:Y:S02]  /*bb060*/  LDL.LU R9, [R1+0x1024] ;  /* 0x0010240001097983 */ /* 0x000ea40000300800 */
[----:B-1----:R-:W2:Y:S02]  /*bb070*/  LDL.LU R10, [R1+0x1028] ;  /* 0x00102800010a7983 */ /* 0x002ea40000300800 */
[----:B------:R-:W2:Y:S02]  /*bb080*/  LDL.LU R11, [R1+0x102c] ;  /* 0x00102c00010b7983 */ /* 0x000ea40000300800 */
[----:B------:R-:W-:-:S02]  /*bb090*/  IMAD.MOV.U32 R6, RZ, RZ, R20 ;  /* 0x000000ffff067224 */ /* 0x000fc400078e0014 */
        /* <DEDUP_REMOVED lines=56> */
[----:B----4-:R-:W-:-:S05]  /*bb420*/  IMAD.MOV.U32 R7, RZ, RZ, R17 ;  /* 0x000000ffff077224 */ /* 0x010fca00078e0011 */
        /* <DEDUP_REMOVED lines=17> */
[----:B------:R0:W-:Y:S02]  /*bb540*/  STL.64 [R1+0x49d8], R6 ;  /* 0x0049d80601007387 */ /* 0x0001e40000100a00 */
        /* <DEDUP_REMOVED lines=43> */
[----:B---3--:R-:W-:Y:S02]  /*bb800*/  HMMA.16816.F32.BF16 R12, R12, R26, R4 ;  /* 0x0000001a0c0c723c */ /* 0x008fe40000041804 */
        /* <DEDUP_REMOVED lines=8> */
[----:B------:R0:W-:Y:S01]  /*bb890*/  STL.64 [R1+0x48d0], R26 ;  /* 0x0048d01a01007387 */ /* 0x0001e20000100a00 */
[----:B------:R-:W2:Y:S03]  /*bb8a0*/  LDL.LU.64 R24, [R1+0x3b0] ;  /* 0x0003b00001187983 */ /* 0x000ea60000300a00 */
        /* <DEDUP_REMOVED lines=59> */
[----:B------:R-:W3:Y:S05]  /*bbc60*/  LDL.LU R16, [R1+0x1000] ;  /* 0x0010000001107983 */ /* 0x000eea0000300800 */
[C---:B----4-:R-:W-:Y:S11]  /*bbc70*/  HMMA.16816.F32.BF16 R20, R24.reuse, R18, R20 ;  /* 0x000000121814723c */ /* 0x050ff60000041814 */
[----:B------:R-:W-:Y:S11]  /*bbc80*/  @!UPT UIADD3 URZ, URZ, URZ, URZ ;  /* 0x0000003f3f3ff290 */ /* 0x000ff6000fffe03f */
[----:B------:R-:W-:Y:S01]  /*bbc90*/  @!UPT UIADD3 URZ, URZ, URZ, URZ ;  /* 0x0000003f3f3ff290 */ /* 0x000fe2000fffe03f */
        /* <DEDUP_REMOVED lines=25> */
[----:B0-----:R-:W3:Y:S01]  /*bbe30*/  LDL.LU.64 R10, [R1+0x48f8] ;  /* 0x0048f800010a7983 */ /* 0x001ee20000300a00 */
[----:B------:R-:W2:Y:S02]  /*bbe40*/  LDL.LU.64 R8, [R1+0x48f0] ;  /* 0x0048f00001087983 */ /* 0x000ea40000300a00 */
[----:B------:R-:W2:Y:S02]  /*bbe50*/  LDL.LU R24, [R1+0xfb0] ;  /* 0x000fb00001187983 */ /* 0x000ea40000300800 */
[----:B------:R-:W2:Y:S01]  /*bbe60*/  LDL.LU R25, [R1+0xfb4] ;  /* 0x000fb40001197983 */ /* 0x000ea20000300800 */
[----:B------:R-:W2:Y:S01]  /*bbe70*/  LDL.LU R26, [R1+0xfb8] ;  /* 0x000fb800011a7983 */ /* 0x000ea20000300800 */
[----:B------:R-:W2:Y:S02]  /*bbe80*/  LDL.LU R27, [R1+0xfbc] ;  /* 0x000fbc00011b7983 */ /* 0x000ea40000300800 */
[----:B------:R0:W-:Y:S02]  /*bbe90*/  STL.64 [R1+0x48a8], R6 ;  /* 0x0048a80601007387 */ /* 0x0001e40000100a00 */
[----:B0-----:R-:W2:Y:S01]  /*bbea0*/  LDL.64 R6, [R1+0x98] ;  /* 0x0000980001067983 */ /* 0x001ea20000100a00 */
[----:B------:R-:W-:-:S03]  /*bbeb0*/  IMAD.MOV.U32 R5, RZ, RZ, R3 ;  /* 0x000000ffff057224 */ /* 0x000fc600078e0003 */
[----:B--2---:R0:W-:Y:S02]  /*bbec0*/  STL.64 [R1+0x48b8], R6 ;  /* 0x0048b80601007387 */ /* 0x0041e40000100a00 */
[----:B0-----:R-:W-:Y:S02]  /*bbed0*/  IMAD.MOV.U32 R6, RZ, RZ, R2 ;  /* 0x000000ffff067224 */ /* 0x001fe400078e0002 */
[----:B------:R-:W-:-:S07]  /*bbee0*/  IMAD.MOV.U32 R7, RZ, RZ, R0 ;  /* 0x000000ffff077224 */ /* 0x000fce00078e0000 */
[C---:B---3--:R-:W-:Y:S11]  /*bbef0*/  HMMA.16816.F32.BF16 R12, R4.reuse, R10, R12 ;  /* 0x0000000a040c723c */ /* 0x048ff6000004180c */
[----:B------:R-:W-:Y:S11]  /*bbf00*/  @!UPT UIADD3 URZ, URZ, URZ, URZ ;  /* 0x0000003f3f3ff290 */ /* 0x000ff6000fffe03f */
[----:B------:R-:W-:Y:S01]  /*bbf10*/  @!UPT UIADD3 URZ, URZ, URZ, URZ ;  /* 0x0000003f3f3ff290 */ /* 0x000fe2000fffe03f */
[----:B------:R-:W-:Y:S01]  /*bbf20*/  STL.64 [R1+0x1510], R12 ;  /* 0x0015100c01007387 */ /* 0x000fe20000100a00 */
[----:B------:R0:W-:Y:S03]  /*bbf30*/  STL.64 [R1+0x1518], R14 ;  /* 0x0015180e01007387 */ /* 0x0001e60000100a00 */
[----:B0-----:R-:W4:Y:S01]  /*bbf40*/  LDL.LU.64 R14, [R1+0x48e8] ;  /* 0x0048e800010e7983 */ /* 0x001f220000300a00 */
[----:B------:R0:W-:Y:S02]  /*bbf50*/  STL.64 [R1+0x4800], R10 ;  /* 0x0048000a01007387 */ /* 0x0001e40000100a00 */
[----:B------:R1:W-:Y:S01]  /*bbf60*/  STL.64 [R1+0x47f8], R8 ;  /* 0x0047f80801007387 */ /* 0x0003e20000100a00 */
[----:B0-----:R-:W2:Y:S04]  /*bbf70*/  LDL.64 R10, [R1+0x78] ;  /* 0x00007800010a7983 */ /* 0x001ea80000100a00 */
[----:B--2---:R0:W-:Y:S01]  /*bbf80*/  STL.64 [R1+0x48b0], R10 ;  /* 0x0048b00a01007387 */ /* 0x0041e20000100a00 */
[----:B-1----:R-:W2:Y:S02]  /*bbf90*/  LDL.LU R8, [R1+0xf90] ;  /* 0x000f900001087983 */ /* 0x002ea40000300800 */
[----:B------:R-:W2:Y:S01]  /*bbfa0*/  LDL.LU R9, [R1+0xf94] ;  /* 0x000f940001097983 */ /* 0x000ea20000300800 */
[----:B0-----:R-:W3:Y:S01]  /*bbfb0*/  LDL.LU R10, [R1+0xf98] ;  /* 0x000f9800010a7983 */ /* 0x001ee20000300800 */
[----:B------:R-:W3:Y:S01]  /*bbfc0*/  LDL.LU R11, [R1+0xf9c] ;  /* 0x000f9c00010b7983 */ /* 0x000ee20000300800 */
[C---:B----4-:R-:W-:Y:S02]  /*bbfd0*/  HMMA.16816.F32.BF16 R16, R4.reuse, R14, R16 ;  /* 0x0000000e0410723c */ /* 0x050fe40000041810 */
[----:B---3--:R-:W-:Y:S01]  /*bbfe0*/  STL.64 [R1+0x48c8], R10 ;  /* 0x0048c80a01007387 */ /* 0x008fe20000100a00 */
[----:B--2---:R0:W-:Y:S03]  /*bbff0*/  STL.64 [R1+0x48c0], R8 ;  /* 0x0048c00801007387 */ /* 0x0041e60000100a00 */
        /* <DEDUP_REMOVED lines=8> */
[----:B------:R-:W-:Y:S01]  /*bc080*/  STL [R1+0x47d0], R15 ;  /* 0x0047d00f01007387 */ /* 0x000fe20000100800 */
        /* <DEDUP_REMOVED lines=17> */
[----:B------:R0:W-:Y:S02]  /*bc1a0*/  STL.64 [R1+0x47c0], R22 ;  /* 0x0047c01601007387 */ /* 0x0001e40000100a00 */
[----:B------:R-:W3:Y:S02]  /*bc1b0*/  LDL R20, [R1+0x600] ;  /* 0x0006000001147983 */ /* 0x000ee40000100800 */
[----:B------:R-:W3:Y:S01]  /*bc1c0*/  LDL R21, [R1+0x604] ;  /* 0x0006040001157983 */ /* 0x000ee20000100800 */
[----:B0-----:R-:W3:Y:S04]  /*bc1d0*/  LDL R22, [R1+0x608] ;  /* 0x0006080001167983 */ /* 0x001ee80000100800 */
[----:B------:R-:W3:Y:S01]  /*bc1e0*/  LDL R23, [R1+0x60c] ;  /* 0x00060c0001177983 */ /* 0x000ee20000100800 */
[----:B--2---:R-:W-:Y:S03]  /*bc1f0*/  HMMA.16816.F32.BF16 R4, R4, R26, R8 ;  /* 0x0000001a0404723c */ /* 0x004fe60000041808 */
[----:B------:R-:W3:Y:S01]  /*bc200*/  LDL.LU.64 R10, [R1+0x48c8] ;  /* 0x0048c800010a7983 */ /* 0x000ee20000300a00 */
[----:B------:R-:W3:Y:S11]  /*bc210*/  LDL.LU.64 R8, [R1+0x48c0] ;  /* 0x0048c00001087983 */ /* 0x000ef60000300a00 */
[----:B------:R-:W-:Y:S08]  /*bc220*/  @!UPT UIADD3 URZ, URZ, URZ, URZ ;  /* 0x0000003f3f3ff290 */ /* 0x000ff0000fffe03f */
        /* <DEDUP_REMOVED lines=8> */
[----:B---3--:R-:W-:Y:S01]  /*bc2b0*/  HMMA.16816.F32.BF16 R8, R20, R6, R8 ;  /* 0x000000061408723c */ /* 0x008fe20000041808 */
[----:B------:R-:W-:-:S02]  /*bc2c0*/  IMAD.MOV.U32 R12, RZ, RZ, R6 ;  /* 0x000000ffff0c7224 */ /* 0x000fc400078e0006 */
[----:B------:R-:W-:Y:S11]  /*bc2d0*/  IMAD.MOV.U32 R5, RZ, RZ, R7 ;  /* 0x000000ffff057224 */ /* 0x000ff600078e0007 */
[----:B------:R-:W-:Y:S09]  /*bc2e0*/  @!UPT UIADD3 URZ, URZ, URZ, URZ ;  /* 0x0000003f3f3ff290 */ /* 0x000ff2000fffe03f */
[----:B------:R-:W-:Y:S01]  /*bc2f0*/  STL.64 [R1+0x1000], R8 ;  /* 0x0010000801007387 */ /* 0x000fe20000100a00 */
[----:B------:R0:W-:Y:S03]  /*bc300*/  STL.64 [R1+0x1008], R10 ;  /* 0x0010080a01007387 */ /* 0x0001e60000100a00 */
[----:B0-----:R-:W2:Y:S01]  /*bc310*/  LDL.LU.64 R10, [R1+0x48b0] ;  /* 0x0048b000010a7983 */ /* 0x001ea20000300a00 */
[----:B------:R-:W3:Y:S03]  /*bc320*/  LDL.LU.64 R6, [R1+0x48a8] ;  /* 0x0048a80001067983 */ /* 0x000ee60000300a00 */
[----:B---3--:R0:W-:Y:S01]  /*bc330*/  STL.64 [R1+0x4810], R6 ;  /* 0x0048100601007387 */ /* 0x0081e20000100a00 */
[----:B------:R-:W-:Y:S03]  /*bc340*/  STL [R1+0x4808], R5 ;  /* 0x0048080501007387 */ /* 0x000fe60000100800 */
[----:B0-----:R-:W4:Y:S02]  /*bc350*/  LDL.64 R6, [R1+0x88] ;  /* 0x0000880001067983 */ /* 0x001f240000100a00 */
[C---:B----4-:R-:W-:Y:S01]  /*bc360*/  HMMA.16816.F32.BF16 R16, R20.reuse, R6, R16 ;  /* 0x000000061410723c */ /* 0x050fe20000041810 */
[----:B------:R-:W-:Y:S11]  /*bc370*/  IMAD.MOV.U32 R13, RZ, RZ, R7 ;  /* 0x000000ffff0d7224 */ /* 0x000ff600078e0007 */
[----:B------:R-:W-:Y:S11]  /*bc380*/  @!UPT UIADD3 URZ, URZ, URZ, URZ ;  /* 0x0000003f3f3ff290 */ /* 0x000ff6000fffe03f */
[----:B------:R0:W-:Y:S02]  /*bc390*/  STL.64 [R1+0xfe0], R16 ;  /* 0x000fe01001007387 */ /* 0x0001e40000100a00 */
[----:B0-----:R-:W-:Y:S02]  /*bc3a0*/  IMAD.MOV.U32 R16, RZ, RZ, R6 ;  /* 0x000000ffff107224 */ /* 0x001fe400078e0006 */
[C---:B--2---:R-:W-:Y:S01]  /*bc3b0*/  HMMA.16816.F32.BF16 R4, R20.reuse, R10, R24 ;  /* 0x0000000a1404723c */ /* 0x044fe20000041818 */
[----:B------:R0:W-:Y:S01]  /*bc3c0*/  STL.64 [R1+0xfe8], R18 ;  /* 0x000fe81201007387 */ /* 0x0001e20000100a00 */
[----:B------:R-:W-:Y:S02]  /*bc3d0*/  STL [R1+0x4838], R14 ;  /* 0x0048380e01007387 */ /* 0x000fe40000100800 */
[----:B------:R-:W-:Y:S02]  /*bc3e0*/  IMAD.MOV.U32 R17, RZ, RZ, R11 ;  /* 0x000000ffff117224 */ /* 0x000fe400078e000b */
[----:B------:R-:W-:Y:S02]  /*bc3f0*/  STL.64 [R1+0x4830], R12 ;  /* 0x0048300c01007387 */ /* 0x000fe40000100a00 */
[----:B0-----:R-:W-:Y:S11]  /*bc400*/  IMAD.MOV.U32 R18, RZ, RZ, R10 ;  /* 0x000000ffff127224 */ /* 0x001ff600078e000a */
[----:B------:R-:W-:Y:S04]  /*bc410*/  @!UPT UIADD3 URZ, URZ, URZ, URZ ;  /* 0x0000003f3f3ff290 */ /* 0x000fe8000fffe03f */
[----:B------:R-:W-:Y:S01]  /*bc420*/  STL.64 [R1+0xf90], R4 ;  /* 0x000f900401007387 */ /* 0x000fe20000100a00 */
[----:B------:R0:W-:Y:S02]  /*bc430*/  STL.64 [R1+0xf98], R6 ;  /* 0x000f980601007387 */ /* 0x0001e40000100a00 */
[----:B------:R1:W-:Y:S02]  /*bc440*/  STL [R1+0x4898], R18 ;  /* 0x0048981201007387 */ /* 0x0003e40000100800 */
[----:B------:R-:W-:Y:S01]  /*bc450*/  STL.64 [R1+0x4890], R16 ;  /* 0x0048901001007387 */ /* 0x000fe20000100a00 */
[----:B0-----:R-:W2:Y:S04]  /*bc460*/  LDL.64 R6, [R1+0x8] ;  /* 0x0000080001067983 */ /* 0x001ea80000100a00 */
        /* <DEDUP_REMOVED lines=13> */
[----:B-1----:R-:W3:Y:S03]  /*bc540*/  LDL.64 R18, [R1+0x68] ;  /* 0x0000680001127983 */ /* 0x002ee60000100a00 */
[----:B--2---:R0:W-:Y:S01]  /*bc550*/  STL.64 [R1+0x4880], R26 ;  /* 0x0048801a01007387 */ /* 0x0041e20000100a00 */
[----:B------:R1:W-:Y:S03]  /*bc560*/  STL.64 [R1+0x4878], R24 ;  /* 0x0048781801007387 */ /* 0x0003e60000100a00 */
[----:B0-----:R-:W2:Y:S04]  /*bc570*/  LDL.64 R26, [R1+0x58] ;  /* 0x00005800011a7983 */ /* 0x001ea80000100a00 */
[----:B--2---:R0:W-:Y:S01]  /*bc580*/  STL.64 [R1+0x48a0], R26 ;  /* 0x0048a01a01007387 */ /* 0x0041e20000100a00 */
[----:B-1----:R-:W3:Y:S02]  /*bc590*/  LDL.LU R24, [R1+0xf40] ;  /* 0x000f400001187983 */ /* 0x002ee40000300800 */
[----:B------:R-:W3:Y:S01]  /*bc5a0*/  LDL.LU R25, [R1+0xf44] ;  /* 0x000f440001197983 */ /* 0x000ee20000300800 */
[----:B0-----:R-:W3:Y:S01]  /*bc5b0*/  LDL.LU R26, [R1+0xf48] ;  /* 0x000f4800011a7983 */ /* 0x001ee20000300800 */
[----:B------:R-:W3:Y:S02]  /*bc5c0*/  LDL.LU R27, [R1+0xf4c] ;  /* 0x000f4c00011b7983 */ /* 0x000ee40000300800 */
[----:B------:R0:W-:Y:S02]  /*bc5d0*/  STL.64 [R1+0x4848], R14 ;  /* 0x0048480e01007387 */ /* 0x0001e40000100a00 */
[----:B----4-:R-:W-:Y:S01]  /*bc5e0*/  STL.64 [R1+0x4840], R12 ;  /* 0x0048400c01007387 */ /* 0x010fe20000100a00 */
        /* <DEDUP_REMOVED lines=10> */
[----:B------:R-:W4:Y:S01]  /*bc690*/  LDL.64 R6, [R1+0x18] ;  /* 0x0000180001067983 */ /* 0x000f220000100a00 */
[----:B---3--:R-:W-:Y:S01]  /*bc6a0*/  HMMA.16816.F32.BF16 R20, R20, R18, R24 ;  /* 0x000000121414723c */ /* 0x008fe20000041818 */
[----:B----4-:R0:W-:Y:S01]  /*bc6b0*/  STL.64 [R1+0x4850], R6 ;  /* 0x0048500601007387 */ /* 0x0101e20000100a00 */
        /* <DEDUP_REMOVED lines=16> */
[----:B------:R-:W2:Y:S01]  /*bc7c0*/  LDL.LU.64 R26, [R1+0x48a0] ;  /* 0x0048a000011a7983 */ /* 0x000ea20000300a00 */
[----:B------:R0:W-:Y:S02]  /*bc7d0*/  STL.64 [R1+0xf70], R20 ;  /* 0x000f701401007387 */ /* 0x0001e40000100a00 */
[----:B------:R-:W-:Y:S02]  /*bc7e0*/  STL.64 [R1+0xf78], R22 ;  /* 0x000f781601007387 */ /* 0x000fe40000100a00 */
[----:B0-----:R-:W-:-:S02]  /*bc7f0*/  IMAD.MOV.U32 R20, RZ, RZ, R18 ;  /* 0x000000ffff147224 */ /* 0x001fc400078e0012 */
[----:B------:R-:W2:Y:S01]  /*bc800*/  LDL.LU R18, [R1+0x4898] ;  /* 0x0048980001127983 */ /* 0x000ea20000300800 */
[----:B------:R-:W3:Y:S03]  /*bc810*/  LDL.LU.64 R16, [R1+0x4890] ;  /* 0x0048900001107983 */ /* 0x000ee60000300a00 */
[----:B--2---:R-:W-:Y:S01]  /*bc820*/  STL.64 [R1+0x47e0], R18 ;  /* 0x0047e01201007387 */ /* 0x004fe20000100a00 */
[----:B---3--:R0:W-:Y:S03]  /*bc830*/  STL.64 [R1+0x47d8], R16 ;  /* 0x0047d81001007387 */ /* 0x0081e60000100a00 */
[----:B0-----:R-:W2:Y:S01]  /*bc840*/  LDL.LU.64 R16, [R1+0x600] ;  /* 0x0006000001107983 */ /* 0x001ea20000300a00 */
[----:B------:R-:W2:Y:S02]  /*bc850*/  LDL.LU.64 R18, [R1+0x608] ;  /* 0x0006080001127983 */ /* 0x000ea40000300a00 */
[----:B------:R-:W-:-:S02]  /*bc860*/  IMAD.MOV.U32 R22, RZ, RZ, R26 ;  /* 0x000000ffff167224 */ /* 0x000fc400078e001a */
[----:B------:R-:W-:Y:S01]  /*bc870*/  IMAD.MOV.U32 R21, RZ, RZ, R27 ;  /* 0x000000ffff157224 */ /* 0x000fe200078e001b */
        /* <DEDUP_REMOVED lines=14> */
[----:B------:R-:W2:Y:S01]  /*bc960*/  LDL.LU.64 R14, [R1+0x4870] ;  /* 0x00487000010e7983 */ /* 0x000ea20000300a00 */
[----:B------:R-:W-:Y:S02]  /*bc970*/  STL.64 [R1+0x47f0], R22 ;  /* 0x0047f01601007387 */ /* 0x000fe40000100a00 */
        /* <DEDUP_REMOVED lines=26> */
[----:B------:R-:W-:Y:S01]  /*bcb20*/  STL.64 [R1+0xe10], R12 ;  /* 0x000e100c01007387 */ /* 0x000fe20000100a00 */
[----:B------:R0:W-:Y:S03]  /*bcb30*/  STL.64 [R1+0xe18], R14 ;  /* 0x000e180e01007387 */ /* 0x0001e60000100a00 */
[----:B0-----:R-:W2:Y:S01]  /*bcb40*/  LDL.LU R14, [R1+0x4838] ;  /* 0x00483800010e7983 */ /* 0x001ea20000300800 */
[----:B------:R-:W2:Y:S02]  /*bcb50*/  LDL.LU.64 R12, [R1+0x4830] ;  /* 0x00483000010c7983 */ /* 0x000ea40000300a00 */
[----:B------:R-:W-:Y:S02]  /*bcb60*/  IMAD.MOV.U32 R15, RZ, RZ, R6 ;  /* 0x000000ffff0f7224 */ /* 0x000fe400078e0006 */
        /* <DEDUP_REMOVED lines=10> */
[----:B------:R-:W2:Y:S01]  /*bcc10*/  LDL.LU R5, [R1+0x4808] ;  /* 0x0048080001057983 */ /* 0x000ea20000300800 */
[----:B----4-:R-:W-:Y:S11]  /*bcc20*/  HMMA.16816.F32.BF16 R8, R16, R6, R8 ;  /* 0x000000061008723c */ /* 0x010ff60000041808 */
[----:B------:R-:W-:Y:S11]  /*bcc30*/  @!UPT UIADD3 URZ, URZ, URZ, URZ ;  /* 0x0000003f3f3ff290 */ /* 0x000ff6000fffe03f */
[----:B------:R-:W-:Y:S01]  /*bcc40*/  @!UPT UIADD3 URZ, URZ, URZ, URZ ;  /* 0x0000003f3f3ff290 */ /* 0x000fe2000fffe03f */
[----:B------:R-:W-:Y:S01]  /*bcc50*/  STL.64 [R1+0xdf0], R8 ;  /* 0x000df00801007387 */ /* 0x000fe20000100a00 */
[----:B------:R0:W-:Y:S03]  /*bcc60*/  STL.64 [R1+0xdf8], R10 ;  /* 0x000df80a01007387 */ /* 0x0001e60000100a00 */
[----:B0-----:R-:W3:Y:S01]  /*bcc70*/  LDL.LU.64 R10, [R1+0x4800] ;  /* 0x00480000010a7983 */ /* 0x001ee20000300a00 */
[----:B------:R-:W4:Y:S02]  /*bcc80*/  LDL.LU.64 R8, [R1+0x47f8] ;  /* 0x0047f80001087983 */ /* 0x000f240000300a00 */
[----:B------:R0:W-:Y:S02]  /*bcc90*/  STL.64 [R1+0x46b0], R6 ;  /* 0x0046b00601007387 */ /* 0x0001e40000100a00 */
[----:B------:R-:W-:Y:S02]  /*bcca0*/  IMAD.MOV.U32 R4, RZ, RZ, R16 ;  /* 0x000000ffff047224 */ /* 0x000fe400078e0010 */
[----:B------:R-:W-:-:S02]  /*bccb0*/  IMAD.MOV.U32 R3, RZ, RZ, R17 ;  /* 0x000000ffff037224 */ /* 0x000fc400078e0011 */
[----:B0-----:R-:W-:Y:S02]  /*bccc0*/  IMAD.MOV.U32 R6, RZ, RZ, R2 ;  /* 0x000000ffff067224 */ /* 0x001fe400078e0002 */
[----:B------:R-:W-:Y:S02]  /*bccd0*/  IMAD.MOV.U32 R7, RZ, RZ, R0 ;  /* 0x000000ffff077224 */ /* 0x000fe400078e0000 */
[----:B------:R-:W-:-:S03]  /*bcce0*/  IMAD.MOV.U32 R2, RZ, RZ, R18 ;  /* 0x000000ffff027224 */ /* 0x000fc600078e0012 */
[----:B------:R0:W-:Y:S01]  /*bccf0*/  STL.64 [R1+0x46c8], R6 ;  /* 0x0046c80601007387 */ /* 0x0001e20000100a00 */
[----:B------:R-:W-:Y:S02]  /*bcd00*/  IMAD.MOV.U32 R0, RZ, RZ, R19 ;  /* 0x000000ffff007224 */ /* 0x000fe400078e0013 */
[----:B0-----:R-:W-:Y:S02]  /*bcd10*/  IMAD.MOV.U32 R6, RZ, RZ, R15 ;  /* 0x000000ffff067224 */ /* 0x001fe400078e000f */
[----:B------:R-:W-:Y:S01]  /*bcd20*/  IMAD.MOV.U32 R7, RZ, RZ, R29 ;  /* 0x000000ffff077224 */ /* 0x000fe200078e001d */
[----:B---3--:R-:W-:Y:S11]  /*bcd30*/  HMMA.16816.F32.BF16 R20, R16, R10, R20 ;  /* 0x0000000a1014723c */ /* 0x008ff60000041814 */
[----:B------:R-:W-:Y:S11]  /*bcd40*/  @!UPT UIADD3 URZ, URZ, URZ, URZ ;  /* 0x0000003f3f3ff290 */ /* 0x000ff6000fffe03f */
[----:B------:R-:W-:Y:S01]  /*bcd50*/  @!UPT UIADD3 URZ, URZ, URZ, URZ ;  /* 0x0000003f3f3ff290 */ /* 0x000fe2000fffe03f */
[----:B------:R-:W-:Y:S01]  /*bcd60*/  STL.64 [R1+0xdd0], R20 ;  /* 0x000dd01401007387 */ /* 0x000fe20000100a00 */
[----:B------:R0:W-:Y:S03]  /*bcd70*/  STL.64 [R1+0xdd8], R22 ;  /* 0x000dd81601007387 */ /* 0x0001e60000100a00 */
[----:B0-----:R-:W3:Y:S01]  /*bcd80*/  LDL.LU.64 R22, [R1+0x47f0] ;  /* 0x0047f00001167983 */ /* 0x001ee20000300a00 */
[----:B------:R-:W2:Y:S02]  /*bcd90*/  LDL.LU.64 R20, [R1+0x47e8] ;  /* 0x0047e80001147983 */ /* 0x000ea40000300a00 */
[----:B------:R-:W2:Y:S02]  /*bcda0*/  LDL.LU.64 R18, [R1+0x47e0] ;  /* 0x0047e00001127983 */ /* 0x000ea40000300a00 */
[----:B------:R-:W2:Y:S01]  /*bcdb0*/  LDL.LU.64 R16, [R1+0x47d8] ;  /* 0x0047d80001107983 */ /* 0x000ea20000300a00 */
[----:B------:R-:W2:Y:S01]  /*bcdc0*/  LDL.LU R15, [R1+0x47d0] ;  /* 0x0047d000010f7983 */ /* 0x000ea20000300800 */
[----:B------:R-:W-:Y:S02]  /*bcdd0*/  STL.64 [R1+0x46e0], R6 ;  /* 0x0046e00601007387 */ /* 0x000fe40000100a00 */
[----:B------:R-:W-:Y:S02]  /*bcde0*/  STL.64 [R1+0x46a8], R10 ;  /* 0x0046a80a01007387 */ /* 0x000fe40000100a00 */
[----:B----4-:R0:W-:Y:S02]  /*bcdf0*/  STL.64 [R1+0x46a0], R8 ;  /* 0x0046a00801007387 */ /* 0x0101e40000100a00 */
[----:B0-----:R-:W4:Y:S01]  /*bce00*/  LDL.LU R8, [R1+0xd00] ;  /* 0x000d000001087983 */ /* 0x001f220000300800 */
[----:B------:R-:W4:Y:S02]  /*bce10*/  LDL.LU R9, [R1+0xd04] ;  /* 0x000d040001097983 */ /* 0x000f240000300800 */
[----:B------:R-:W2:Y:S02]  /*bce20*/  LDL.LU R10, [R1+0xd08] ;  /* 0x000d0800010a7983 */ /* 0x000ea40000300800 */
        /* <DEDUP_REMOVED lines=14> */
[----:B---3--:R-:W-:-:S05]  /*bcf10*/  IMAD.MOV.U32 R7, RZ, RZ, R23 ;  /* 0x000000ffff077224 */ /* 0x008fca00078e0017 */
[----:B------:R-:W-:Y:S04]  /*bcf20*/  STL.64 [R1+0x4728], R6 ;  /* 0x0047280601007387 */ /* 0x000fe80000100a00 */
[----:B----4-:R-:W-:Y:S01]  /*bcf30*/  STL.64 [R1+0x46d8], R10 ;  /* 0x0046d80a01007387 */ /* 0x010fe20000100a00 */
        /* <DEDUP_REMOVED lines=43> */
[----:B------:R-:W-:Y:S01]  /*bd1f0*/  STL.64 [R1+0x47a0], R6 ;  /* 0x0047a00601007387 */ /* 0x000fe20000100a00 */
        /* <DEDUP_REMOVED lines=62> */
[----:B------:R-:W3:Y:S01]  /*bd5e0*/  LDL.LU.64 R20, [R1+0x360] ;  /* 0x0003600001147983 */ /* 0x000ee20000300a00 */
[----:B0-----:R-:W3:Y:S01]  /*bd5f0*/  LDL.LU.64 R22, [R1+0x368] ;  /* 0x0003680001167983 */ /* 0x001ee20000300a00 */
        /* <DEDUP_REMOVED lines=90> */
[----:B------:R-:W3:Y:S01]  /*bdba0*/  LDL.LU R4, [R1+0xcf0] ;  /* 0x000cf00001047983 */ /* 0x000ee20000300800 */
[----:B------:R-:W3:Y:S04]  /*bdbb0*/  LDL.LU R5, [R1+0xcf4] ;  /* 0x000cf40001057983 */ /* 0x000ee80000300800 */
[----:B0-----:R-:W3:Y:S01]  /*bdbc0*/  LDL.LU R6, [R1+0xcf8] ;  /* 0x000cf80001067983 */ /* 0x001ee20000300800 */
[----:B------:R-:W3:Y:S02]  /*bdbd0*/  LDL.LU R7, [R1+0xcfc] ;  /* 0x000cfc0001077983 */ /* 0x000ee40000300800 */
[C---:B---3--:R-:W-:Y:S01]  /*bdbe0*/  HMMA.16816.F32.BF16 R4, R20.reuse, R10, R4 ;  /* 0x0000000a1404723c */ /* 0x048fe20000041804 */
[----:B------:R-:W-:Y:S01]  /*bdbf0*/  STL.64 [R1+0x45c8], R10 ;  /* 0x0045c80a01007387 */ /* 0x000fe20000100a00 */
[----:B----4-:R-:W-:Y:S11]  /*bdc00*/  STL.64 [R1+0x45c0], R8 ;  /* 0x0045c00801007387 */ /* 0x010ff60000100a00 */
[----:B------:R-:W-:Y:S10]  /*bdc10*/  @!UPT UIADD3 URZ, URZ, URZ, URZ ;  /* 0x0000003f3f3ff290 */ /* 0x000ff4000fffe03f */
[----:B------:R-:W-:Y:S01]  /*bdc20*/  STL.64 [R1+0x1440], R4 ;  /* 0x0014400401007387 */ /* 0x000fe20000100a00 */
[----:B------:R2:W-:Y:S02]  /*bdc30*/  STL.64 [R1+0x1448], R6 ;  /* 0x0014480601007387 */ /* 0x0005e40000100a00 */
        /* <DEDUP_REMOVED lines=21> */
[----:B---3--:R0:W-:Y:S01]  /*bdd90*/  STL.64 [R1+0x4650], R6 ;  /* 0x0046500601007387 */ /* 0x0081e20000100a00 */
[----:B--2---:R-:W-:Y:S03]  /*bdda0*/  STL.64 [R1+0x4648], R4 ;  /* 0x0046480401007387 */ /* 0x004fe60000100a00 */
[----:B0-----:R-:W2:Y:S04]  /*bddb0*/  LDL.64 R6, [R1+0x88] ;  /* 0x0000880001067983 */ /* 0x001ea80000100a00 */
[----:B--2---:R0:W-:Y:S04]  /*bddc0*/  STL.64 [R1+0x4660], R6 ;  /* 0x0046600601007387 */ /* 0x0041e80000100a00 */
[----:B0-----:R-:W2:Y:S04]  /*bddd0*/  LDL.64 R6, [R1+0x98] ;  /* 0x0000980001067983 */ /* 0x001ea80000100a00 */
[----:B--2---:R-:W-:Y:S01]  /*bdde0*/  STL.64 [R1+0x4678], R6 ;  /* 0x0046780601007387 */ /* 0x004fe20000100a00 */
[----:B------:R-:W2:Y:S03]  /*bddf0*/  LDL.64 R10, [R1+0x58] ;  /* 0x00005800010a7983 */ /* 0x000ea60000100a00 */
[----:B--2---:R0:W-:Y:S04]  /*bde00*/  STL.64 [R1+0x4638], R10 ;  /* 0x0046380a01007387 */ /* 0x0041e80000100a00 */
[----:B0-----:R-:W2:Y:S01]  /*bde10*/  LDL.64 R10, [R1+0x78] ;  /* 0x00007800010a7983 */ /* 0x001ea20000100a00 */
[----:B------:R-:W-:-:S03]  /*bde20*/  IMAD.MOV.U32 R4, RZ, RZ, R8 ;  /* 0x000000ffff047224 */ /* 0x000fc600078e0008 */
[----:B--2---:R0:W-:Y:S01]  /*bde30*/  STL.64 [R1+0x4658], R10 ;  /* 0x0046580a01007387 */ /* 0x0041e20000100a00 */
[----:B------:R-:W2:Y:S02]  /*bde40*/  LDL.LU R8, [R1+0xc60] ;  /* 0x000c600001087983 */ /* 0x000ea40000300800 */
[----:B------:R-:W2:Y:S01]  /*bde50*/  LDL.LU R9, [R1+0xc64] ;  /* 0x000c640001097983 */ /* 0x000ea20000300800 */
[----:B0-----:R-:W3:Y:S01]  /*bde60*/  LDL.LU R10, [R1+0xc68] ;  /* 0x000c6800010a7983 */ /* 0x001ee20000300800 */
[----:B------:R-:W3:Y:S02]  /*bde70*/  LDL.LU R11, [R1+0xc6c] ;  /* 0x000c6c00010b7983 */ /* 0x000ee40000300800 */
        /* <DEDUP_REMOVED lines=17> */
[----:B------:R-:W3:Y:S02]  /*bdf90*/  LDL R12, [R1+0x5b0] ;  /* 0x0005b000010c7983 */ /* 0x000ee40000100800 */
[----:B------:R-:W3:Y:S01]  /*bdfa0*/  LDL R13, [R1+0x5b4] ;  /* 0x0005b400010d7983 */ /* 0x000ee20000100800 */
[----:B0-----:R-:W3:Y:S04]  /*bdfb0*/  LDL R14, [R1+0x5b8] ;  /* 0x0005b800010e7983 */ /* 0x001ee80000100800 */
[----:B------:R-:W3:Y:S01]  /*bdfc0*/  LDL R15, [R1+0x5bc] ;  /* 0x0005bc00010f7983 */ /* 0x000ee20000100800 */
        /* <DEDUP_REMOVED lines=14> */
[----:B--2---:R-:W-:Y:S02]  /*be0b0*/  HMMA.16816.F32.BF16 R4, R4, R26, R8 ;  /* 0x0000001a0404723c */ /* 0x004fe40000041808 */
[----:B------:R-:W3:Y:S01]  /*be0c0*/  LDL.LU.64 R10, [R1+0x4688] ;  /* 0x00468800010a7983 */ /* 0x000ee20000300a00 */
[----:B------:R-:W3:Y:S11]  /*be0d0*/  LDL.LU.64 R8, [R1+0x4680] ;  /* 0x0046800001087983 */ /* 0x000ef60000300a00 */
[----:B------:R-:W-:Y:S09]  /*be0e0*/  @!UPT UIADD3 URZ, URZ, URZ, URZ ;  /* 0x0000003f3f3ff290 */ /* 0x000ff2000fffe03f */
[----:B------:R-:W-:Y:S01]  /*be0f0*/  STL.64 [R1+0xcf0], R4 ;  /* 0x000cf00401007387 */ /* 0x000fe20000100a00 */
[----:B------:R0:W-:Y:S03]  /*be100*/  STL.64 [R1+0xcf8], R6 ;  /* 0x000cf80601007387 */ /* 0x0001e60000100a00 */
[----:B0-----:R-:W3:Y:S01]  /*be110*/  LDL.LU.64 R6, [R1+0x4678] ;  /* 0x0046780001067983 */ /* 0x001ee20000300a00 */
[----:B------:R-:W-:Y:S02]  /*be120*/  STL [R1+0x4564], R26 ;  /* 0x0045641a01007387 */ /* 0x000fe40000100800 */
[----:B------:R0:W-:Y:S02]  /*be130*/  STL [R1+0x4560], R27 ;  /* 0x0045601b01007387 */ /* 0x0001e40000100800 */
[----:B0-----:R-:W2:Y:S01]  /*be140*/  LDL.64 R26, [R1+0x68] ;  /* 0x00006800011a7983 */ /* 0x001ea20000100a00 */
        /* <DEDUP_REMOVED lines=9> */
[----:B------:R0:W-:Y:S01]  /*be1e0*/  STL [R1+0x456c], R16 ;  /* 0x00456c1001007387 */ /* 0x0001e20000100800 */
[----:B------:R1:W-:Y:S01]  /*be1f0*/  STL [R1+0x4568], R17 ;  /* 0x0045681101007387 */ /* 0x0003e20000100800 */
[----:B------:R2:W-:Y:S03]  /*be200*/  STL.64 [R1+0x4630], R18 ;  /* 0x0046301201007387 */ /* 0x0005e60000100a00 */
[----:B0-----:R-:W4:Y:S01]  /*be210*/  LDL.LU R16, [R1+0xc40] ;  /* 0x000c400001107983 */ /* 0x001f220000300800 */
[----:B-1----:R-:W4:Y:S03]  /*be220*/  LDL.LU R17, [R1+0xc44] ;  /* 0x000c440001117983 */ /* 0x002f260000300800 */
[----:B--2---:R-:W4:Y:S01]  /*be230*/  LDL.LU R18, [R1+0xc48] ;  /* 0x000c480001127983 */ /* 0x004f220000300800 */
        /* <DEDUP_REMOVED lines=20> */
[----:B------:R-:W3:Y:S03]  /*be380*/  LDL.LU.64 R10, [R1+0x4638] ;  /* 0x00463800010a7983 */ /* 0x000ee60000300a00 */
[----:B------:R-:W-:Y:S02]  /*be390*/  STL [R1+0x457c], R4 ;  /* 0x00457c0401007387 */ /* 0x000fe40000100800 */
[----:B------:R-:W-:Y:S02]  /*be3a0*/  STL [R1+0x4578], R5 ;  /* 0x0045780501007387 */ /* 0x000fe40000100800 */
[----:B------:R-:W-:-:S02]  /*be3b0*/  IMAD.MOV.U32 R25, RZ, RZ, R27 ;  /* 0x000000ffff197224 */ /* 0x000fc400078e001b */
[----:B------:R-:W-:Y:S01]  /*be3c0*/  IMAD.MOV.U32 R28, RZ, RZ, R26 ;  /* 0x000000ffff1c7224 */ /* 0x000fe200078e001a */
[----:B--2---:R4:W-:Y:S02]  /*be3d0*/  STL.64 [R1+0x4610], R6 ;  /* 0x0046100601007387 */ /* 0x0049e40000100a00 */
[C---:B----4-:R-:W-:Y:S11]  /*be3e0*/  HMMA.16816.F32.BF16 R4, R12.reuse, R26, R16 ;  /* 0x0000001a0c04723c */ /* 0x050ff60000041810 */
[----:B------:R-:W-:Y:S11]  /*be3f0*/  @!UPT UIADD3 URZ, URZ, URZ, URZ ;  /* 0x0000003f3f3ff290 */ /* 0x000ff6000fffe03f */
[----:B------:R-:W-:Y:S01]  /*be400*/  @!UPT UIADD3 URZ, URZ, URZ, URZ ;  /* 0x0000003f3f3ff290 */ /* 0x000fe2000fffe03f */
[----:B------:R-:W-:Y:S01]  /*be410*/  STL.64 [R1+0xc40], R4 ;  /* 0x000c400401007387 */ /* 0x000fe20000100a00 */
[----:B------:R3:W-:Y:S02]  /*be420*/  STL.64 [R1+0xc48], R6 ;  /* 0x000c480601007387 */ /* 0x0007e40000100a00 */
[C---:B---3--:R-:W-:Y:S01]  /*be430*/  HMMA.16816.F32.BF16 R4, R12.reuse, R10, R20 ;  /* 0x0000000a0c04723c */ /* 0x048fe20000041814 */
[----:B------:R-:W-:Y:S01]  /*be440*/  STL [R1+0x4584], R25 ;  /* 0x0045841901007387 */ /* 0x000fe20000100800 */
[----:B------:R-:W-:Y:S02]  /*be450*/  STL [R1+0x4580], R28 ;  /* 0x0045801c01007387 */ /* 0x000fe40000100800 */
[----:B------:R-:W-:Y:S02]  /*be460*/  IMAD.MOV.U32 R27, RZ, RZ, R10 ;  /* 0x000000ffff1b7224 */ /* 0x000fe400078e000a */
[----:B------:R-:W-:Y:S11]  /*be470*/  IMAD.MOV.U32 R29, RZ, RZ, R11 ;  /* 0x000000ffff1d7224 */ /* 0x000ff600078e000b */
[----:B------:R-:W-:Y:S06]  /*be480*/  @!UPT UIADD3 URZ, URZ, URZ, URZ ;  /* 0x0000003f3f3ff290 */ /* 0x000fec000fffe03f */
[----:B------:R-:W-:Y:S01]  /*be490*/  STL.64 [R1+0xc30], R4 ;  /* 0x000c300401007387 */ /* 0x000fe20000100a00 */
[----:B------:R-:W-:Y:S02]  /*be4a0*/  STL.64 [R1+0xc38], R6 ;  /* 0x000c380601007387 */ /* 0x000fe40000100a00 */
[----:B------:R-:W2:Y:S02]  /*be4b0*/  LDL.LU R8, [R1+0xbd0] ;  /* 0x000bd00001087983 */ /* 0x000ea40000300800 */
[----:B------:R-:W2:Y:S01]  /*be4c0*/  LDL.LU R9, [R1+0xbd4] ;  /* 0x000bd40001097983 */ /* 0x000ea20000300800 */
[----:B------:R-:W3:Y:S01]  /*be4d0*/  LDL.LU R10, [R1+0xbd8] ;  /* 0x000bd800010a7983 */ /* 0x000ee20000300800 */
[----:B------:R-:W3:Y:S03]  /*be4e0*/  LDL.LU R11, [R1+0xbdc] ;  /* 0x000bdc00010b7983 */ /* 0x000ee60000300800 */
[----:B---3--:R0:W-:Y:S01]  /*be4f0*/  STL.64 [R1+0x45d8], R10 ;  /* 0x0045d80a01007387 */ /* 0x0081e20000100a00 */
[----:B--2---:R-:W-:Y:S03]  /*be500*/  STL.64 [R1+0x45d0], R8 ;  /* 0x0045d00801007387 */ /* 0x004fe60000100a00 */
[----:B0-----:R-:W2:Y:S04]  /*be510*/  LDL.64 R10, [R1+0x8] ;  /* 0x00000800010a7983 */ /* 0x001ea80000100a00 */
[----:B--2---:R0:W-:Y:S04]  /*be520*/  STL.64 [R1+0x45f0], R10 ;  /* 0x0045f00a01007387 */ /* 0x0041e80000100a00 */
[----:B0-----:R-:W2:Y:S04]  /*be530*/  LDL.64 R10, [R1+0x18] ;  /* 0x00001800010a7983 */ /* 0x001ea80000100a00 */
[----:B--2---:R0:W-:Y:S01]  /*be540*/  STL.64 [R1+0x4608], R10 ;  /* 0x0046080a01007387 */ /* 0x0041e20000100a00 */
        /* <DEDUP_REMOVED lines=8> */
[----:B------:R-:W3:Y:S02]  /*be5d0*/  LDL.LU R16, [R1+0xc20] ;  /* 0x000c200001107983 */ /* 0x000ee40000300800 */
[----:B------:R-:W3:Y:S02]  /*be5e0*/  LDL.LU R17, [R1+0xc24] ;  /* 0x000c240001117983 */ /* 0x000ee40000300800 */
[----:B------:R-:W3:Y:S01]  /*be5f0*/  LDL.LU R18, [R1+0xc28] ;  /* 0x000c280001127983 */ /* 0x000ee20000300800 */
[----:B------:R-:W3:Y:S04]  /*be600*/  LDL.LU R19, [R1+0xc2c] ;  /* 0x000c2c0001137983 */ /* 0x000ee80000300800 */
[----:B--2---:R1:W-:Y:S01]  /*be610*/  STL.64 [R1+0x4620], R6 ;  /* 0x0046200601007387 */ /* 0x0043e20000100a00 */
[----:B----4-:R-:W-:Y:S02]  /*be620*/  STL.64 [R1+0x4618], R4 ;  /* 0x0046180401007387 */ /* 0x010fe40000100a00 */
[----:B0-----:R-:W2:Y:S01]  /*be630*/  LDL.64 R10, [R1+0x28] ;  /* 0x00002800010a7983 */ /* 0x001ea20000100a00 */
[----:B-1----:R-:W4:Y:S04]  /*be640*/  LDL.64 R6, [R1+0x38] ;  /* 0x0000380001067983 */ /* 0x002f280000100a00 */
[----:B--2---:R0:W-:Y:S01]  /*be650*/  STL.64 [R1+0x4628], R10 ;  /* 0x0046280a01007387 */ /* 0x0041e20000100a00 */
[----:B------:R-:W4:Y:S02]  /*be660*/  LDL.LU R8, [R1+0xc10] ;  /* 0x000c100001087983 */ /* 0x000f240000300800 */
[----:B------:R-:W4:Y:S01]  /*be670*/  LDL.LU R9, [R1+0xc14] ;  /* 0x000c140001097983 */ /* 0x000f220000300800 */
[----:B0-----:R-:W4:Y:S01]  /*be680*/  LDL.LU R10, [R1+0xc18] ;  /* 0x000c1800010a7983 */ /* 0x001f220000300800 */
[----:B------:R-:W4:Y:S02]  /*be690*/  LDL.LU R11, [R1+0xc1c] ;  /* 0x000c1c00010b7983 */ /* 0x000f240000300800 */
[----:B---3--:R-:W-:Y:S02]  /*be6a0*/  STL.64 [R1+0x45a0], R22 ;  /* 0x0045a01601007387 */ /* 0x008fe40000100a00 */
        /* <DEDUP_REMOVED lines=23> */
[----:B------:R0:W-:Y:S04]  /*be820*/  STL [R1+0x4588], R27 ;  /* 0x0045881b01007387 */ /* 0x0001e80000100800 */
[----:B0-----:R-:W3:Y:S01]  /*be830*/  LDL.64 R26, [R1+0x48] ;  /* 0x00004800011a7983 */ /* 0x001ee20000100a00 */
[----:B----4-:R-:W-:Y:S01]  /*be840*/  HMMA.16816.F32.BF16 R8, R12, R6, R8 ;  /* 0x000000060c08723c */ /* 0x010fe20000041808 */
[----:B------:R-:W-:-:S07]  /*be850*/  IMAD.MOV.U32 R2, RZ, RZ, R6 ;  /* 0x000000ffff027224 */ /* 0x000fce00078e0006 */
[C---:B---3--:R-:W-:Y:S11]  /*be860*/  HMMA.16816.F32.BF16 R16, R12.reuse, R26, R16 ;  /* 0x0000001a0c10723c */ /* 0x048ff60000041810 */
[----:B------:R-:W-:Y:S11]  /*be870*/  @!UPT UIADD3 URZ, URZ, URZ, URZ ;  /* 0x0000003f3f3ff290 */ /* 0x000ff6000fffe03f */
[----:B------:R-:W-:Y:S01]  /*be880*/  @!UPT UIADD3 URZ, URZ, URZ, URZ ;  /* 0x0000003f3f3ff290 */ /* 0x000fe2000fffe03f */
[----:B------:R-:W-:Y:S01]  /*be890*/  STL.64 [R1+0xc20], R16 ;  /* 0x000c201001007387 */ /* 0x000fe20000100a00 */
[----:B------:R0:W-:Y:S03]  /*be8a0*/  STL.64 [R1+0xc28], R18 ;  /* 0x000c281201007387 */ /* 0x0001e60000100a00 */
[----:B0-----:R-:W3:Y:S01]  /*be8b0*/  LDL.LU.64 R18, [R1+0x4630] ;  /* 0x0046300001127983 */ /* 0x001ee20000300a00 */
[----:B------:R-:W-:Y:S02]  /*be8c0*/  STL.64 [R1+0xc10], R8 ;  /* 0x000c100801007387 */ /* 0x000fe40000100a00 */
[----:B------:R0:W-:Y:S02]  /*be8d0*/  STL.64 [R1+0xc18], R10 ;  /* 0x000c180a01007387 */ /* 0x0001e40000100a00 */
[----:B------:R-:W-:Y:S01]  /*be8e0*/  IMAD.MOV.U32 R16, RZ, RZ, R7 ;  /* 0x000000ffff107224 */ /* 0x000fe200078e0007 */
        /* <DEDUP_REMOVED lines=35> */
[----:B------:R-:W-:Y:S01]  /*beb20*/  STL.64 [R1+0xbb0], R8 ;  /* 0x000bb00801007387 */ /* 0x000fe20000100a00 */
[----:B------:R0:W-:Y:S03]  /*beb30*/  STL.64 [R1+0xbb8], R10 ;  /* 0x000bb80a01007387 */ /* 0x0001e60000100a00 */
[----:B0-----:R-:W2:Y:S01]  /*beb40*/  LDL.LU.64 R10, [R1+0x45c8] ;  /* 0x0045c800010a7983 */ /* 0x001ea20000300a00 */
[----:B------:R-:W4:Y:S02]  /*beb50*/  LDL.LU.64 R8, [R1+0x45c0] ;  /* 0x0045c00001087983 */ /* 0x000f240000300a00 */
[----:B------:R-:W-:Y:S01]  /*beb60*/  STL.64 [R1+0x4468], R6 ;  /* 0x0044680601007387 */ /* 0x000fe20000100a00 */
[----:B--2---:R-:W-:Y:S01]  /*beb70*/  HMMA.16816.F32.BF16 R12, R12, R10, R20 ;  /* 0x0000000a0c0c723c */ /* 0x004fe20000041814 */
[----:B------:R-:W2:Y:S01]  /*beb80*/  LDL.LU.64 R22, [R1+0x45b8] ;  /* 0x0045b80001167983 */ /* 0x000ea20000300a00 */
[----:B------:R-:W2:Y:S11]  /*beb90*/  LDL.LU.64 R20, [R1+0x45b0] ;  /* 0x0045b00001147983 */ /* 0x000eb60000300a00 */
[----:B------:R-:W-:Y:S10]  /*beba0*/  @!UPT UIADD3 URZ, URZ, URZ, URZ ;  /* 0x0000003f3f3ff290 */ /* 0x000ff4000fffe03f */
[----:B------:R-:W-:Y:S01]  /*bebb0*/  STL.64 [R1+0xb70], R12 ;  /* 0x000b700c01007387 */ /* 0x000fe20000100a00 */
[----:B------:R0:W-:Y:S03]  /*bebc0*/  STL.64 [R1+0xb78], R14 ;  /* 0x000b780e01007387 */ /* 0x0001e60000100a00 */
[----:B0-----:R-:W2:Y:S01]  /*bebd0*/  LDL.LU.64 R14, [R1+0x45a8] ;  /* 0x0045a800010e7983 */ /* 0x001ea20000300a00 */
[----:B------:R-:W-:Y:S02]  /*bebe0*/  STL.64 [R1+0x4450], R10 ;  /* 0x0044500a01007387 */ /* 0x000fe40000100a00 */
[----:B----4-:R0:W-:Y:S02]  /*bebf0*/  STL.64 [R1+0x4448], R8 ;  /* 0x0044480801007387 */ /* 0x0101e40000100a00 */
[----:B0-----:R-:W4:Y:S01]  /*bec00*/  LDL.LU.64 R8, [R1+0x310] ;  /* 0x0003100001087983 */ /* 0x001f220000300a00 */
[----:B------:R-:W2:Y:S03]  /*bec10*/  LDL.LU.64 R10, [R1+0x318] ;  /* 0x00031800010a7983 */ /* 0x000ea60000300a00 */
[----:B--2---:R-:W-:Y:S01]  /*bec20*/  STL.64 [R1+0x4558], R10 ;  /* 0x0045580a01007387 */ /* 0x004fe20000100a00 */
[----:B----4-:R0:W-:Y:S03]  /*bec30*/  STL.64 [R1+0x4550], R8 ;  /* 0x0045500801007387 */ /* 0x0101e60000100a00 */
        /* <DEDUP_REMOVED lines=33> */
[----:B------:R-:W4:Y:S03]  /*bee50*/  LDL.LU R25, [R1+0x4584] ;  /* 0x0045840001197983 */ /* 0x000f260000300800 */
[----:B------:R0:W-:Y:S02]  /*bee60*/  STL.64 [R1+0x4480], R6 ;  /* 0x0044800601007387 */ /* 0x0001e40000100a00 */
[----:B0-----:R-:W-:Y:S02]  /*bee70*/  IMAD.MOV.U32 R6, RZ, RZ, R28 ;  /* 0x000000ffff067224 */ /* 0x001fe400078e001c */
        /* <DEDUP_REMOVED lines=74> */
[----:B------:R-:W-:Y:S02]  /*bf320*/  STL.64 [R1+0x4530], R4 ;  /* 0x0045300401007387 */ /* 0x000fe40000100a00 */
[----:B------:R-:W4:Y:S02]  /*bf330*/  LDL.LU R8, [R1+0xb60] ;  /* 0x000b600001087983 */ /* 0x000f240000300800 */
[----:B------:R-:W4:Y:S01]  /*bf340*/  LDL.LU R9, [R1+0xb64] ;  /* 0x000b640001097983 */ /* 0x000f220000300800 */
[----:B------:R-:W4:Y:S01]  /*bf350*/  LDL.LU R10, [R1+0xb68] ;  /* 0x000b6800010a7983 */ /* 0x000f220000300800 */
        /* <DEDUP_REMOVED lines=31> */
[----:B------:R0:W-:Y:S02]  /*bf550*/  STL.64 [R1+0x4430], R22 ;  /* 0x0044301601007387 */ /* 0x0001e40000100a00 */
[----:B0-----:R-:W-:-:S02]  /*bf560*/  IMAD.MOV.U32 R22, RZ, RZ, R24 ;  /* 0x000000ffff167224 */ /* 0x001fc400078e0018 */
[----:B------:R-:W-:-:S07]  /*bf570*/  IMAD.MOV.U32 R23, RZ, RZ, R3 ;  /* 0x000000ffff177224 */ /* 0x000fce00078e0003 */
[----:B----4-:R-:W-:Y:S01]  /*bf580*/  HMMA.16816.F32.BF16 R20, R20, R26, R8 ;  /* 0x0000001a1414723c */ /* 0x010fe20000041808 */
[----:B------:R-:W2:Y:S01]  /*bf590*/  LDL.LU.64 R10, [R1+0x4558] ;  /* 0x00455800010a7983 */ /* 0x000ea20000300a00 */
        /* <DEDUP_REMOVED lines=8> */
[----:B------:R-:W-:Y:S01]  /*bf620*/  STL.64 [R1+0x4428], R26 ;  /* 0x0044281a01007387 */ /* 0x000fe20000100a00 */
[----:B--2---:R-:W-:Y:S03]  /*bf630*/  HMMA.16816.F32.BF16 R4, R8, R6, R12 ;  /* 0x000000060804723c */ /* 0x004fe6000004180c */
[----:B------:R-:W2:Y:S01]  /*bf640*/  LDL.LU.64 R14, [R1+0x4548] ;  /* 0x00454800010e7983 */ /* 0x000ea20000300a00 */
[----:B------:R-:W2:Y:S11]  /*bf650*/  LDL.LU.64 R12, [R1+0x4540] ;  /* 0x00454000010c7983 */ /* 0x000eb60000300a00 */
[----:B------:R-:W-:Y:S08]  /*bf660*/  @!UPT UIADD3 URZ, URZ, URZ, URZ ;  /* 0x0000003f3f3ff290 */ /* 0x000ff0000fffe03f */
        /* <DEDUP_REMOVED lines=83> */
[----:B------:R-:W3:Y:S01]  /*bfba0*/  LDL.LU.64 R8, [R1+0x4448] ;  /* 0x0044480001087983 */ /* 0x000ee20000300a00 */
[----:B------:R0:W-:Y:S02]  /*bfbb0*/  STL.64 [R1+0x43e8], R6 ;  /* 0x0043e80601007387 */ /* 0x0001e40000100a00 */
[----:B------:R-:W-:Y:S02]  /*bfbc0*/  IMAD.MOV.U32 R5, RZ, RZ, R3 ;  /* 0x000000ffff057224 */ /* 0x000fe400078e0003 */
        /* <DEDUP_REMOVED lines=9> */
[----:B---3--:R-:W-:Y:S01]  /*bfc60*/  STL.64 [R1+0x4378], R8 ;  /* 0x0043780801007387 */ /* 0x008fe20000100a00 */
[----:B0-----:R-:W3:Y:S01]  /*bfc70*/  LDL.64 R10, [R1+0x98] ;  /* 0x00009800010a7983 */ /* 0x001ee20000100a00 */
[C---:B--2---:R-:W-:Y:S11]  /*bfc80*/  HMMA.16816.F32.BF16 R16, R4.reuse, R14, R16 ;  /* 0x0000000e0410723c */ /* 0x044ff60000041810 */
        /* <DEDUP_REMOVED lines=24> */
[----:B------:R-:W-:Y:S01]  /*bfe10*/  STL.64 [R1+0x1390], R24 ;  /* 0x0013901801007387 */ /* 0x000fe20000100a00 */
[----:B------:R0:W-:Y:S03]  /*bfe20*/  STL.64 [R1+0x1398], R26 ;  /* 0x0013981a01007387 */ /* 0x0001e60000100a00 */
[----:B0-----:R-:W4:Y:S02]  /*bfe30*/  LDL.LU.64 R26, [R1+0x4428] ;  /* 0x00442800011a7983 */ /* 0x001f240000300a00 */
[----:B----4-:R-:W-:Y:S02]  /*bfe40*/  HMMA.16816.F32.BF16 R4, R4, R26, R16 ;  /* 0x0000001a0404723c */ /* 0x010fe40000041810 */
[----:B------:R-:W2:Y:S11]  /*bfe50*/  LDL.LU R16, [R1+0x9b0] ;  /* 0x0009b00001107983 */ /* 0x000eb60000300800 */
[----:B------:R-:W-:Y:S10]  /*bfe60*/  @!UPT UIADD3 URZ, URZ, URZ, URZ ;  /* 0x0000003f3f3ff290 */ /* 0x000ff4000fffe03f */
[----:B------:R-:W-:Y:S01]  /*bfe70*/  STL.64 [R1+0xe90], R4 ;  /* 0x000e900401007387 */ /* 0x000fe20000100a00 */
[----:B------:R0:W-:Y:S02]  /*bfe80*/  STL.64 [R1+0xe98], R6 ;  /* 0x000e980601007387 */ /* 0x0001e40000100a00 */
[----:B------:R-:W2:Y:S02]  /*bfe90*/  LDL.LU R17, [R1+0x9b4] ;  /* 0x0009b40001117983 */ /* 0x000ea40000300800 */
[----:B------:R-:W2:Y:S01]  /*bfea0*/  LDL.LU R18, [R1+0x9b8] ;  /* 0x0009b80001127983 */ /* 0x000ea20000300800 */
[----:B------:R-:W2:Y:S04]  /*bfeb0*/  LDL.LU R19, [R1+0x9bc] ;  /* 0x0009bc0001137983 */ /* 0x000ea80000300800 */
[----:B0-----:R-:W4:Y:S04]  /*bfec0*/  LDL.64 R6, [R1+0x58] ;  /* 0x0000580001067983 */ /* 0x001f280000100a00 */
[----:B----4-:R0:W-:Y:S01]  /*bfed0*/  STL.64 [R1+0x43f0], R6 ;  /* 0x0043f00601007387 */ /* 0x0101e20000100a00 */
[----:B------:R-:W4:Y:S02]  /*bfee0*/  LDL.LU R4, [R1+0x990] ;  /* 0x0009900001047983 */ /* 0x000f240000300800 */
[----:B------:R-:W4:Y:S01]  /*bfef0*/  LDL.LU R5, [R1+0x994] ;  /* 0x0009940001057983 */ /* 0x000f220000300800 */
[----:B0-----:R-:W2:Y:S01]  /*bff00*/  LDL.LU R6, [R1+0x998] ;  /* 0x0009980001067983 */ /* 0x001ea20000300800 */
[----:B------:R-:W2:Y:S03]  /*bff10*/  LDL.LU R7, [R1+0x99c] ;  /* 0x00099c0001077983 */ /* 0x000ea60000300800 */
[----:B--2---:R0:W-:Y:S01]  /*bff20*/  STL.64 [R1+0x4400], R6 ;  /* 0x0044000601007387 */ /* 0x0041e20000100a00 */
[----:B----4-:R-:W-:Y:S03]  /*bff30*/  STL.64 [R1+0x43f8], R4 ;  /* 0x0043f80401007387 */ /* 0x010fe60000100a00 */
[----:B0-----:R-:W2:Y:S04]  /*bff40*/  LDL.64 R6, [R1+0x78] ;  /* 0x0000780001067983 */ /* 0x001ea80000100a00 */
[----:B--2---:R0:W-:Y:S04]  /*bff50*/  STL.64 [R1+0x4418], R6 ;  /* 0x0044180601007387 */ /* 0x0041e80000100a00 */
[----:B0-----:R-:W2:Y:S01]  /*bff60*/  LDL.64 R6, [R1+0x88] ;  /* 0x0000880001067983 */ /* 0x001ea20000100a00 */
[----:B------:R-:W-:Y:S02]  /*bff70*/  STL [R1+0x4324], R26 ;  /* 0x0043241a01007387 */ /* 0x000fe40000100800 */
[----:B------:R0:W-:Y:S02]  /*bff80*/  STL [R1+0x4320], R27 ;  /* 0x0043201b01007387 */ /* 0x0001e40000100800 */
[----:B------:R-:W3:Y:S01]  /*bff90*/  LDL.64 R24, [R1+0x560] ;  /* 0x0005600001187983 */ /* 0x000ee20000100a00 */
[----:B0-----:R-:W3:Y:S02]  /*bffa0*/  LDL.64 R26, [R1+0x568] ;  /* 0x00056800011a7983 */ /* 0x001ee40000100a00 */
[C---:B---3--:R-:W-:Y:S11]  /*bffb0*/  HMMA.16816.F32.BF16 R12, R24.reuse, R10, R12 ;  /* 0x0000000a180c723c */ /* 0x048ff6000004180c */
[----:B------:R-:W-:Y:S11]  /*bffc0*/  @!UPT UIADD3 URZ, URZ, URZ, URZ ;  /* 0x0000003f3f3ff290 */ /* 0x000ff6000fffe03f */
[----:B------:R-:W-:Y:S01]  /*bffd0*/  @!UPT UIADD3 URZ, URZ, URZ, URZ ;  /* 0x0000003f3f3ff290 */ /* 0x000fe2000fffe03f */
[----:B------:R0:W-:Y:S01]  /*bffe0*/  STL.64 [R1+0xba0], R12 ;  /* 0x000ba00c01007387 */ /* 0x0001e20000100a00 */
[----:B------:R1:W-:Y:S03]  /*bfff0*/  STL.64 [R1+0xba8], R14 ;  /* 0x000ba80e01007387 */ /* 0x0003e60000100a00 */
[----:B0-----:R-:W3:Y:S01]  /*c0000*/  LDL.LU R12, [R1+0x970] ;  /* 0x00097000010c7983 */ /* 0x001ee20000300800 */
[----:B------:R-:W3:Y:S02]  /*c0010*/  LDL.LU R13, [R1+0x974] ;  /* 0x00097400010d7983 */ /* 0x000ee40000300800 */
[----:B-1----:R-:W4:Y:S02]  /*c0020*/  LDL.LU R14, [R1+0x978] ;  /* 0x00097800010e7983 */ /* 0x002f240000300800 */
[----:B------:R-:W4:Y:S01]  /*c0030*/  LDL.LU R15, [R1+0x97c] ;  /* 0x00097c00010f7983 */ /* 0x000f220000300800 */
[----:B--2---:R-:W-:Y:S01]  /*c0040*/  HMMA.16816.F32.BF16 R16, R24, R6, R16 ;  /* 0x000000061810723c */ /* 0x004fe20000041810 */
[----:B------:R-:W-:-:S02]  /*c0050*/  IMAD.MOV.U32 R3, RZ, RZ, R11 ;  /* 0x000000ffff037224 */ /* 0x000fc400078e000b */
[----:B------:R-:W-:Y:S01]  /*c0060*/  IMAD.MOV.U32 R20, RZ, RZ, R10 ;  /* 0x000000ffff147224 */ /* 0x000fe200078e000a */
[----:B----4-:R-:W-:Y:S01]  /*c0070*/  STL.64 [R1+0x4410], R14 ;  /* 0x0044100e01007387 */ /* 0x010fe20000100a00 */
[----:B---3--:R0:W-:Y:S03]  /*c0080*/  STL.64 [R1+0x4408], R12 ;  /* 0x0044080c01007387 */ /* 0x0081e60000100a00 */
[----:B0-----:R-:W2:Y:S01]  /*c0090*/  LDL.LU R12, [R1+0x9a0] ;  /* 0x0009a000010c7983 */ /* 0x001ea20000300800 */
[----:B------:R-:W2:Y:S02]  /*c00a0*/  LDL.LU R13, [R1+0x9a4] ;  /* 0x0009a400010d7983 */ /* 0x000ea40000300800 */
[----:B------:R-:W2:Y:S02]  /*c00b0*/  LDL.LU R14, [R1+0x9a8] ;  /* 0x0009a800010e7983 */ /* 0x000ea40000300800 */
[----:B------:R-:W2:Y:S01]  /*c00c0*/  LDL.LU R15, [R1+0x9ac] ;  /* 0x0009ac00010f7983 */ /* 0x000ea20000300800 */
[----:B------:R-:W3:Y:S01]  /*c00d0*/  LDL.64 R10, [R1+0x48] ;  /* 0x00004800010a7983 */ /* 0x000ee20000100a00 */
[----:B------:R-:W-:Y:S02]  /*c00e0*/  STL [R1+0x432c], R3 ;  /* 0x00432c0301007387 */ /* 0x000fe40000100800 */
[----:B------:R-:W-:Y:S06]  /*c00f0*/  STL [R1+0x4328], R20 ;  /* 0x0043281401007387 */ /* 0x000fec0000100800 */
[----:B------:R0:W-:Y:S01]  /*c0100*/  STL.64 [R1+0xb90], R16 ;  /* 0x000b901001007387 */ /* 0x0001e20000100a00 */
[----:B------:R1:W-:Y:S01]  /*c0110*/  STL.64 [R1+0xb98], R18 ;  /* 0x000b981201007387 */ /* 0x0003e20000100a00 */
[----:B0-----:R-:W-:-:S03]  /*c0120*/  IMAD.MOV.U32 R17, RZ, RZ, R6 ;  /* 0x000000ffff117224 */ /* 0x001fc600078e0006 */
[----:B-1----:R-:W4:Y:S01]  /*c0130*/  LDL.LU.64 R18, [R1+0x4420] ;  /* 0x0044200001127983 */ /* 0x002f220000300a00 */
[----:B------:R-:W-:Y:S02]  /*c0140*/  IMAD.MOV.U32 R16, RZ, RZ, R7 ;  /* 0x000000ffff107224 */ /* 0x000fe400078e0007 */
[----:B------:R-:W2:Y:S03]  /*c0150*/  LDL.LU.64 R6, [R1+0x4418] ;  /* 0x0044180001067983 */ /* 0x000ea60000300a00 */
[----:B------:R0:W-:Y:S01]  /*c0160*/  STL [R1+0x4334], R16 ;  /* 0x0043341001007387 */ /* 0x0001e20000100800 */
[----:B------:R1:W-:Y:S02]  /*c0170*/  STL [R1+0x4330], R17 ;  /* 0x0043301101007387 */ /* 0x0003e40000100800 */
[----:B------:R-:W-:Y:S02]  /*c0180*/  IMAD.MOV.U32 R8, RZ, RZ, R24 ;  /* 0x000000ffff087224 */ /* 0x000fe400078e0018 */
[----:B------:R-:W-:-:S02]  /*c0190*/  IMAD.MOV.U32 R2, RZ, RZ, R26 ;  /* 0x000000ffff027224 */ /* 0x000fc400078e001a */
[----:B------:R-:W-:Y:S01]  /*c01a0*/  IMAD.MOV.U32 R0, RZ, RZ, R27 ;  /* 0x000000ffff007224 */ /* 0x000fe200078e001b */
[----:B--2---:R-:W-:Y:S01]  /*c01b0*/  HMMA.16816.F32.BF16 R12, R24, R6, R12 ;  /* 0x00000006180c723c */ /* 0x004fe2000004180c */
[----:B----4-:R2:W-:Y:S01]  /*c01c0*/  STL.64 [R1+0x43b0], R18 ;  /* 0x0043b01201007387 */ /* 0x0105e20000100a00 */
[----:B0-----:R-:W4:Y:S02]  /*c01d0*/  LDL.LU R16, [R1+0x980] ;  /* 0x0009800001107983 */ /* 0x001f240000300800 */
[----:B-1----:R-:W4:Y:S02]  /*c01e0*/  LDL.LU R17, [R1+0x984] ;  /* 0x0009840001117983 */ /* 0x002f240000300800 */
[----:B------:R-:W-:Y:S02]  /*c01f0*/  IMAD.MOV.U32 R21, RZ, RZ, R7 ;  /* 0x000000ffff157224 */ /* 0x000fe400078e0007 */
[----:B------:R-:W-:Y:S01]  /*c0200*/  IMAD.MOV.U32 R24, RZ, RZ, R6 ;  /* 0x000000ffff187224 */ /* 0x000fe200078e0006 */
[----:B--2---:R-:W4:Y:S01]  /*c0210*/  LDL.LU R18, [R1+0x988] ;  /* 0x0009880001127983 */ /* 0x004f220000300800 */
[----:B------:R-:W4:Y:S11]  /*c0220*/  LDL.LU R19, [R1+0x98c] ;  /* 0x00098c0001137983 */ /* 0x000f360000300800 */
[----:B------:R-:W-:Y:S02]  /*c0230*/  @!UPT UIADD3 URZ, URZ, URZ, URZ ;  /* 0x0000003f3f3ff290 */ /* 0x000fe4000fffe03f */
[----:B------:R-:W-:Y:S01]  /*c0240*/  STL.64 [R1+0xb80], R12 ;  /* 0x000b800c01007387 */ /* 0x000fe20000100a00 */
[----:B------:R0:W-:Y:S03]  /*c0250*/  STL.64 [R1+0xb88], R14 ;  /* 0x000b880e01007387 */ /* 0x0001e60000100a00 */
[----:B0-----:R-:W3:Y:S01]  /*c0260*/  LDL.LU.64 R14, [R1+0x4410] ;  /* 0x00441000010e7983 */ /* 0x001ee20000300a00 */
[----:B------:R-:W3:Y:S02]  /*c0270*/  LDL.LU.64 R12, [R1+0x4408] ;  /* 0x00440800010c7983 */ /* 0x000ee40000300a00 */
[----:B------:R-:W2:Y:S02]  /*c0280*/  LDL.LU.64 R6, [R1+0x4400] ;  /* 0x0044000001067983 */ /* 0x000ea40000300a00 */
[----:B------:R-:W2:Y:S01]  /*c0290*/  LDL.LU.64 R4, [R1+0x43f8] ;  /* 0x0043f80001047983 */ /* 0x000ea20000300a00 */
[----:B------:R-:W-:Y:S01]  /*c02a0*/  STL.64 [R1+0x43c8], R22 ;  /* 0x0043c81601007387 */ /* 0x000fe20000100a00 */
[----:B------:R0:W-:Y:S02]  /*c02b0*/  STL [R1+0x43c0], R21 ;  /* 0x0043c01501007387 */ /* 0x0001e40000100800 */
[----:B------:R-:W-:Y:S02]  /*c02c0*/  STL [R1+0x4338], R24 ;  /* 0x0043381801007387 */ /* 0x000fe40000100800 */
[----:B------:R-:W2:Y:S02]  /*c02d0*/  LDL.64 R26, [R1+0x68] ;  /* 0x00006800011a7983 */ /* 0x000ea40000100a00 */
[----:B------:R-:W-:-:S02]  /*c02e0*/  IMAD.MOV.U32 R3, RZ, RZ, R25 ;  /* 0x000000ffff037224 */ /* 0x000fc400078e0019 */
[----:B------:R-:W-:Y:S02]  /*c02f0*/  IMAD.MOV.U32 R20, RZ, RZ, R8 ;  /* 0x000000ffff147224 */ /* 0x000fe400078e0008 */
[----:B0-----:R-:W-:Y:S02]  /*c0300*/  IMAD.MOV.U32 R21, RZ, RZ, R3 ;  /* 0x000000ffff157224 */ /* 0x001fe400078e0003 */
[----:B------:R-:W-:Y:S02]  /*c0310*/  IMAD.MOV.U32 R22, RZ, RZ, R2 ;  /* 0x000000ffff167224 */ /* 0x000fe400078e0002 */
[----:B------:R-:W-:-:S07]  /*c0320*/  IMAD.MOV.U32 R23, RZ, RZ, R0 ;  /* 0x000000ffff177224 */ /* 0x000fce00078e0000 */
[C---:B--2---:R-:W-:Y:S11]  /*c0330*/  HMMA.16816.F32.BF16 R4, R20.reuse, R26, R4 ;  /* 0x0000001a1404723c */ /* 0x044ff60000041804 */
[----:B------:R-:W-:Y:S11]  /*c0340*/  @!UPT UIADD3 URZ, URZ, URZ, URZ ;  /* 0x0000003f3f3ff290 */ /* 0x000ff6000fffe03f */
[----:B------:R-:W-:Y:S01]  /*c0350*/  @!UPT UIADD3 URZ, URZ, URZ, URZ ;  /* 0x0000003f3f3ff290 */ /* 0x000fe2000fffe03f */
[----:B------:R-:W-:Y:S01]  /*c0360*/  STL.64 [R1+0xb60], R4 ;  /* 0x000b600401007387 */ /* 0x000fe20000100a00 */
[----:B------:R0:W-:Y:S03]  /*c0370*/  STL.64 [R1+0xb68], R6 ;  /* 0x000b680601007387 */ /* 0x0001e60000100a00 */
[----:B0-----:R-:W4:Y:S01]  /*c0380*/  LDL.LU.64 R6, [R1+0x43f0] ;  /* 0x0043f00001067983 */ /* 0x001f220000300a00 */
[----:B------:R-:W-:Y:S02]  /*c0390*/  IMAD.MOV.U32 R25, RZ, RZ, R27 ;  /* 0x000000ffff197224 */ /* 0x000fe400078e001b */
[----:B------:R-:W-:Y:S01]  /*c03a0*/  IMAD.MOV.U32 R28, RZ, RZ, R26 ;  /* 0x000000ffff1c7224 */ /* 0x000fe200078e001a */
[C---:B----4-:R-:W-:Y:S01]  /*c03b0*/  HMMA.16816.F32.BF16 R16, R20.reuse, R6, R16 ;  /* 0x000000061410723c */ /* 0x050fe20000041810 */
[----:B------:R-:W-:Y:S02]  /*c03c0*/  IMAD.MOV.U32 R27, RZ, RZ, R6 ;  /* 0x000000ffff1b7224 */ /* 0x000fe400078e0006 */
[----:B------:R-:W-:Y:S11]  /*c03d0*/  IMAD.MOV.U32 R29, RZ, RZ, R7 ;  /* 0x000000ffff1d7224 */ /* 0x000ff600078e0007 */
[----:B------:R-:W-:Y:S09]  /*c03e0*/  @!UPT UIADD3 URZ, URZ, URZ, URZ ;  /* 0x0000003f3f3ff290 */ /* 0x000ff2000fffe03f */
[----:B------:R-:W-:Y:S01]  /*c03f0*/  STL.64 [R1+0xae0], R16 ;  /* 0x000ae01001007387 */ /* 0x000fe20000100a00 */
[----:B------:R-:W-:Y:S02]  /*c0400*/  STL.64 [R1+0xae8], R18 ;  /* 0x000ae81201007387 */ /* 0x000fe40000100a00 */
[----:B------:R-:W2:Y:S02]  /*c0410*/  LDL.LU R4, [R1+0x960] ;  /* 0x0009600001047983 */ /* 0x000ea40000300800 */
[----:B------:R-:W2:Y:S01]  /*c0420*/  LDL.LU R5, [R1+0x964] ;  /* 0x0009640001057983 */ /* 0x000ea20000300800 */
[----:B------:R-:W2:Y:S01]  /*c0430*/  LDL.LU R6, [R1+0x968] ;  /* 0x0009680001067983 */ /* 0x000ea20000300800 */
[----:B------:R-:W2:Y:S02]  /*c0440*/  LDL.LU R7, [R1+0x96c] ;  /* 0x00096c0001077983 */ /* 0x000ea40000300800 */
[----:B------:R0:W-:Y:S02]  /*c0450*/  STL [R1+0x43bc], R27 ;  /* 0x0043bc1b01007387 */ /* 0x0001e40000100800 */
[----:B------:R-:W-:Y:S01]  /*c0460*/  STL [R1+0x43b8], R25 ;  /* 0x0043b81901007387 */ /* 0x000fe20000100800 */
[----:B0-----:R-:W4:Y:S01]  /*c0470*/  LDL.64 R26, [R1+0x28] ;  /* 0x00002800011a7983 */ /* 0x001f220000100a00 */
[----:B---3--:R-:W-:Y:S01]  /*c0480*/  HMMA.16816.F32.BF16 R12, R20, R10, R12 ;  /* 0x0000000a140c723c */ /* 0x008fe2000004180c */
[----:B------:R-:W-:-:S02]  /*c0490*/  IMAD.MOV.U32 R2, RZ, RZ, R10 ;  /* 0x000000ffff027224 */ /* 0x000fc400078e000a */
[----:B------:R-:W-:Y:S01]  /*c04a0*/  IMAD.MOV.U32 R0, RZ, RZ, R11 ;  /* 0x000000ffff007224 */ /* 0x000fe200078e000b */
[----:B----4-:R0:W-:Y:S04]  /*c04b0*/  STL.64 [R1+0x43e0], R26 ;  /* 0x0043e01a01007387 */ /* 0x0101e80000100a00 */
[----:B0-----:R-:W2:Y:S11]  /*c04c0*/  LDL.64 R26, [R1+0x38] ;  /* 0x00003800011a7983 */ /* 0x001eb60000100a00 */
[----:B------:R-:W-:Y:S04]  /*c04d0*/  @!UPT UIADD3 URZ, URZ, URZ, URZ ;  /* 0x0000003f3f3ff290 */ /* 0x000fe8000fffe03f */
[----:B------:R-:W-:Y:S02]  /*c04e0*/  STL.64 [R1+0xab0], R12 ;  /* 0x000ab00c01007387 */ /* 0x000fe40000100a00 */
[----:B------:R-:W-:Y:S02]  /*c04f0*/  STL.64 [R1+0xab8], R14 ;  /* 0x000ab80e01007387 */ /* 0x000fe40000100a00 */
        /* <DEDUP_REMOVED lines=15> */
[----:B---3--:R-:W-:Y:S03]  /*c05f0*/  STL.64 [R1+0x4388], R8 ;  /* 0x0043880801007387 */ /* 0x008fe60000100a00 */
[----:B0-----:R-:W3:Y:S01]  /*c0600*/  LDL.64 R10, [R1+0x8] ;  /* 0x00000800010a7983 */ /* 0x001ee20000100a00 */
[----:B------:R-:W-:Y:S03]  /*c0610*/  HMMA.16816.F32.BF16 R4, R20, R26, R4 ;  /* 0x0000001a1404723c */ /* 0x000fe60000041804 */
[----:B---3--:R0:W-:Y:S04]  /*c0620*/  STL.64 [R1+0x43a8], R10 ;  /* 0x0043a80a01007387 */ /* 0x0081e80000100a00 */
[----:B0-----:R-:W3:Y:S01]  /*c0630*/  LDL.64 R10, [R1+0x18] ;  /* 0x00001800010a7983 */ /* 0x001ee20000100a00 */
        /* <DEDUP_REMOVED lines=10> */
[----:B------:R0:W-:Y:S01]  /*c06e0*/  STL.64 [R1+0xad0], R4 ;  /* 0x000ad00401007387 */ /* 0x0001e20000100a00 */
[----:B------:R1:W-:Y:S02]  /*c06f0*/  STL.64 [R1+0xad8], R6 ;  /* 0x000ad80601007387 */ /* 0x0003e40000100a00 */
[----:B0-----:R-:W-:Y:S01]  /*c0700*/  IMAD.MOV.U32 R5, RZ, RZ, R26 ;  /* 0x000000ffff057224 */ /* 0x001fe200078e001a */
[----:B-1----:R-:W4:Y:S01]  /*c0710*/  LDL.LU.64 R6, [R1+0x43e8] ;  /* 0x0043e80001067983 */ /* 0x002f220000300a00 */
[----:B------:R-:W-:-:S02]  /*c0720*/  IMAD.MOV.U32 R4, RZ, RZ, R27 ;  /* 0x000000ffff047224 */ /* 0x000fc400078e001b */
[----:B------:R-:W2:Y:S02]  /*c0730*/  LDL.LU.64 R26, [R1+0x43e0] ;  /* 0x0043e000011a7983 */ /* 0x000ea40000300a00 */
[----:B--2---:R-:W-:Y:S01]  /*c0740*/  HMMA.16816.F32.BF16 R20, R20, R26, R16 ;  /* 0x0000001a1414723c */ /* 0x004fe20000041810 */
[----:B------:R-:W2:Y:S01]  /*c0750*/  LDL.LU.64 R18, [R1+0x43d8] ;  /* 0x0043d80001127983 */ /* 0x000ea20000300a00 */
[----:B------:R-:W2:Y:S11]  /*c0760*/  LDL.LU.64 R16, [R1+0x43d0] ;  /* 0x0043d00001107983 */ /* 0x000eb60000300a00 */
[----:B------:R-:W-:Y:S10]  /*c0770*/  @!UPT UIADD3 URZ, URZ, URZ, URZ ;  /* 0x0000003f3f3ff290 */ /* 0x000ff4000fffe03f */
[----:B------:R-:W-:Y:S01]  /*c0780*/  STL.64 [R1+0xac0], R20 ;  /* 0x000ac01401007387 */ /* 0x000fe20000100a00 */
[----:B------:R0:W-:Y:S03]  /*c0790*/  STL.64 [R1+0xac8], R22 ;  /* 0x000ac81601007387 */ /* 0x0001e60000100a00 */
[----:B0-----:R-:W2:Y:S01]  /*c07a0*/  LDL.LU.64 R22, [R1+0x43c8] ;  /* 0x0043c80001167983 */ /* 0x001ea20000300a00 */
[----:B------:R-:W3:Y:S02]  /*c07b0*/  LDL.LU R21, [R1+0x43c0] ;  /* 0x0043c00001157983 */ /* 0x000ee40000300800 */
[----:B------:R-:W-:Y:S02]  /*c07c0*/  IMAD.MOV.U32 R20, RZ, RZ, R26 ;  /* 0x000000ffff147224 */ /* 0x000fe400078e001a */
[----:B------:R-:W-:Y:S02]  /*c07d0*/  IMAD.MOV.U32 R26, RZ, RZ, R27 ;  /* 0x000000ffff1a7224 */ /* 0x000fe400078e001b */
[----:B------:R-:W4:Y:S01]  /*c07e0*/  LDL.LU R27, [R1+0x43bc] ;  /* 0x0043bc00011b7983 */ /* 0x000f220000300800 */
[----:B------:R-:W4:Y:S03]  /*c07f0*/  LDL.LU R25, [R1+0x43b8] ;  /* 0x0043b80001197983 */ /* 0x000f260000300800 */
        /* <DEDUP_REMOVED lines=14> */
[----:B0-----:R-:W2:Y:S01]  /*c08e0*/  LDL.LU.64 R20, [R1+0x560] ;  /* 0x0005600001147983 */ /* 0x001ea20000300a00 */
        /* <DEDUP_REMOVED lines=28> */
[----:B0-----:R-:W-:Y:S02]  /*c0ab0*/  IMAD.MOV.U32 R7, RZ, RZ, R22 ;  /* 0x000000ffff077224 */ /* 0x001fe400078e0016 */
[----:B------:R-:W-:Y:S01]  /*c0ac0*/  IMAD.MOV.U32 R6, RZ, RZ, R23 ;  /* 0x000000ffff067224 */ /* 0x000fe200078e0017 */
        /* <DEDUP_REMOVED lines=8> */
[----:B------:R-:W3:Y:S02]  /*c0b50*/  LDL.LU.64 R22, [R1+0x4368] ;  /* 0x0043680001167983 */ /* 0x000ee40000300a00 */
[----:B------:R-:W3:Y:S01]  /*c0b60*/  LDL.LU.64 R20, [R1+0x4360] ;  /* 0x0043600001147983 */ /* 0x000ee20000300a00 */
[----:B------:R-:W-:Y:S01]  /*c0b70*/  STL.64 [R1+0x4228], R10 ;  /* 0x0042280a01007387 */ /* 0x000fe20000100a00 */
[----:B----4-:R0:W-:Y:S03]  /*c0b80*/  STL.64 [R1+0x4220], R8 ;  /* 0x0042200801007387 */ /* 0x0101e60000100a00 */
[----:B0-----:R-:W4:Y:S01]  /*c0b90*/  LDL.LU.64 R8, [R1+0x2c0] ;  /* 0x0002c00001087983 */ /* 0x001f220000300a00 */
[----:B------:R-:W2:Y:S03]  /*c0ba0*/  LDL.LU.64 R10, [R1+0x2c8] ;  /* 0x0002c800010a7983 */ /* 0x000ea60000300a00 */
[----:B--2---:R0:W-:Y:S01]  /*c0bb0*/  STL.64 [R1+0x4310], R10 ;  /* 0x0043100a01007387 */ /* 0x0041e20000100a00 */
[----:B----4-:R1:W-:Y:S02]  /*c0bc0*/  STL.64 [R1+0x4308], R8 ;  /* 0x0043080801007387 */ /* 0x0103e40000100a00 */
[----:B0-----:R-:W-:-:S02]  /*c0bd0*/  IMAD.MOV.U32 R10, RZ, RZ, R7 ;  /* 0x000000ffff0a7224 */ /* 0x001fc400078e0007 */
[----:B-1----:R-:W-:Y:S02]  /*c0be0*/  IMAD.MOV.U32 R8, RZ, RZ, R13 ;  /* 0x000000ffff087224 */ /* 0x002fe400078e000d */
[----:B------:R-:W-:Y:S02]  /*c0bf0*/  IMAD.MOV.U32 R9, RZ, RZ, R12 ;  /* 0x000000ffff097224 */ /* 0x000fe400078e000c */
[----:B------:R-:W-:-:S07]  /*c0c00*/  IMAD.MOV.U32 R11, RZ, RZ, R6 ;  /* 0x000000ffff0b7224 */ /* 0x000fce00078e0006 */
[C---:B---3--:R-:W-:Y:S11]  /*c0c10*/  HMMA.16816.F32.BF16 R20, R8.reuse, R14, R20 ;  /* 0x0000000e0814723c */ /* 0x048ff60000041814 */
        /* <DEDUP_REMOVED lines=10> */
[----:B------:R-:W3:Y:S01]  /*c0cc0*/  LDL.LU R15, [R1+0x8ec] ;  /* 0x0008ec00010f7983 */ /* 0x000ee20000300800 */
        /* <DEDUP_REMOVED lines=11> */
[----:B------:R0:W-:Y:S01]  /*c0d80*/  STL.64 [R1+0xa10], R12 ;  /* 0x000a100c01007387 */ /* 0x0001e20000100a00 */
[----:B------:R1:W-:Y:S03]  /*c0d90*/  STL.64 [R1+0xa18], R14 ;  /* 0x000a180e01007387 */ /* 0x0003e60000100a00 */
[----:B0-----:R-:W3:Y:S01]  /*c0da0*/  LDL.LU R12, [R1+0x810] ;  /* 0x00081000010c7983 */ /* 0x001ee20000300800 */
[----:B------:R-:W3:Y:S02]  /*c0db0*/  LDL.LU R13, [R1+0x814] ;  /* 0x00081400010d7983 */ /* 0x000ee40000300800 */
[----:B-1----:R-:W4:Y:S02]  /*c0dc0*/  LDL.LU R14, [R1+0x818] ;  /* 0x00081800010e7983 */ /* 0x002f240000300800 */
[----:B------:R-:W4:Y:S02]  /*c0dd0*/  LDL.LU R15, [R1+0x81c] ;  /* 0x00081c00010f7983 */ /* 0x000f240000300800 */
[----:B------:R-:W-:-:S02]  /*c0de0*/  IMAD.MOV.U32 R6, RZ, RZ, R24 ;  /* 0x000000ffff067224 */ /* 0x000fc400078e0018 */
[----:B------:R-:W-:Y:S01]  /*c0df0*/  IMAD.MOV.U32 R7, RZ, RZ, R16 ;  /* 0x000000ffff077224 */ /* 0x000fe200078e0010 */
[----:B------:R-:W2:Y:S01]  /*c0e00*/  LDL.LU R24, [R1+0x4338] ;  /* 0x0043380001187983 */ /* 0x000ea20000300800 */
[----:B------:R-:W2:Y:S03]  /*c0e10*/  LDL.LU R16, [R1+0x4334] ;  /* 0x0043340001107983 */ /* 0x000ea60000300800 */
[----:B------:R0:W-:Y:S02]  /*c0e20*/  STL.64 [R1+0x4258], R6 ;  /* 0x0042580601007387 */ /* 0x0001e40000100a00 */
[----:B0-----:R-:W-:Y:S02]  /*c0e30*/  IMAD.MOV.U32 R6, RZ, RZ, R17 ;  /* 0x000000ffff067224 */ /* 0x001fe400078e0011 */
[----:B------:R-:W-:Y:S01]  /*c0e40*/  IMAD.MOV.U32 R7, RZ, RZ, R3 ;  /* 0x000000ffff077224 */ /* 0x000fe200078e0003 */
[----:B------:R-:W2:Y:S01]  /*c0e50*/  LDL.LU R17, [R1+0x4330] ;  /* 0x0043300001117983 */ /* 0x000ea20000300800 */
[----:B------:R-:W2:Y:S03]  /*c0e60*/  LDL.LU R3, [R1+0x432c] ;  /* 0x00432c0001037983 */ /* 0x000ea60000300800 */
[----:B------:R-:W-:Y:S04]  /*c0e70*/  STL.64 [R1+0x4270], R6 ;  /* 0x0042700601007387 */ /* 0x000fe80000100a00 */
[----:B----4-:R-:W-:Y:S01]  /*c0e80*/  STL.64 [R1+0x4238], R14 ;  /* 0x0042380e01007387 */ /* 0x010fe20000100a00 */
[----:B---3--:R0:W-:Y:S03]  /*c0e90*/  STL.64 [R1+0x4230], R12 ;  /* 0x0042300c01007387 */ /* 0x0081e60000100a00 */
[----:B0-----:R-:W3:Y:S01]  /*c0ea0*/  LDL.LU R12, [R1+0x820] ;  /* 0x00082000010c7983 */ /* 0x001ee20000300800 */
[----:B------:R-:W3:Y:S02]  /*c0eb0*/  LDL.LU R13, [R1+0x824] ;  /* 0x00082400010d7983 */ /* 0x000ee40000300800 */
[----:B------:R-:W4:Y:S02]  /*c0ec0*/  LDL.LU R14, [R1+0x828] ;  /* 0x00082800010e7983 */ /* 0x000f240000300800 */
[----:B------:R-:W4:Y:S02]  /*c0ed0*/  LDL.LU R15, [R1+0x82c] ;  /* 0x00082c00010f7983 */ /* 0x000f240000300800 */
[----:B--2---:R-:W-:-:S02]  /*c0ee0*/  IMAD.MOV.U32 R6, RZ, RZ, R20 ;  /* 0x000000ffff067224 */ /* 0x004fc400078e0014 */
        /* <DEDUP_REMOVED lines=10> */
[----:B------:R-:W-:-:S02]  /*c0f90*/  IMAD.MOV.U32 R6, RZ, RZ, R5 ;  /* 0x000000ffff067224 */ /* 0x000fc400078e0005 */
[----:B------:R-:W-:-:S05]  /*c0fa0*/  IMAD.MOV.U32 R7, RZ, RZ, R4 ;  /* 0x000000ffff077224 */ /* 0x000fca00078e0004 */
[----:B------:R-:W-:Y:S04]  /*c0fb0*/  STL.64 [R1+0x42a0], R6 ;  /* 0x0042a00601007387 */ /* 0x000fe80000100a00 */
[----:B----4-:R-:W-:Y:S01]  /*c0fc0*/  STL.64 [R1+0x4268], R14 ;  /* 0x0042680e01007387 */ /* 0x010fe20000100a00 */
[----:B---3--:R0:W-:Y:S03]  /*c0fd0*/  STL.64 [R1+0x4260], R12 ;  /* 0x0042600c01007387 */ /* 0x0081e60000100a00 */
        /* <DEDUP_REMOVED lines=12> */
[----:B0-----:R-:W-:Y:S02]  /*c10a0*/  IMAD.MOV.U32 R6, RZ, RZ, R27 ;  /* 0x000000ffff067224 */ /* 0x001fe400078e001b */
[----:B------:R-:W-:Y:S01]  /*c10b0*/  IMAD.MOV.U32 R7, RZ, RZ, R29 ;  /* 0x000000ffff077224 */ /* 0x000fe200078e001d */
[----:B------:R-:W2:Y:S04]  /*c10c0*/  LDL.LU R27, [R1+0x4320] ;  /* 0x00432000011b7983 */ /* 0x000ea80000300800 */
[----:B------:R0:W-:Y:S02]  /*c10d0*/  STL.64 [R1+0x42c8], R6 ;  /* 0x0042c80601007387 */ /* 0x0001e40000100a00 */
[----:B0-----:R-:W-:-:S02]  /*c10e0*/  IMAD.MOV.U32 R6, RZ, RZ, R28 ;  /* 0x000000ffff067224 */ /* 0x001fc400078e001c */
[----:B------:R-:W-:-:S05]  /*c10f0*/  IMAD.MOV.U32 R7, RZ, RZ, R25 ;  /* 0x000000ffff077224 */ /* 0x000fca00078e0019 */
[----:B------:R0:W-:Y:S01]  /*c1100*/  STL.64 [R1+0x42e0], R6 ;  /* 0x0042e00601007387 */ /* 0x0001e20000100a00 */
[----:B------:R1:W-:Y:S02]  /*c1110*/  STL.64 [R1+0x42e8], R18 ;  /* 0x0042e81201007387 */ /* 0x0003e40000100a00 */
[----:B0-----:R-:W-:Y:S02]  /*c1120*/  IMAD.MOV.U32 R6, RZ, RZ, R17 ;  /* 0x000000ffff067224 */ /* 0x001fe400078e0011 */
[----:B------:R-:W-:-:S05]  /*c1130*/  IMAD.MOV.U32 R7, RZ, RZ, R16 ;  /* 0x000000ffff077224 */ /* 0x000fca00078e0010 */
[----:B------:R0:W-:Y:S01]  /*c1140*/  STL.64 [R1+0x42f0], R6 ;  /* 0x0042f00601007387 */ /* 0x0001e20000100a00 */
[----:B------:R-:W2:Y:S02]  /*c1150*/  LDL.LU R16, [R1+0x8b0] ;  /* 0x0008b00001107983 */ /* 0x000ea40000300800 */
[----:B------:R-:W2:Y:S02]  /*c1160*/  LDL.LU R17, [R1+0x8b4] ;  /* 0x0008b40001117983 */ /* 0x000ea40000300800 */
[----:B-1----:R-:W2:Y:S01]  /*c1170*/  LDL.LU R18, [R1+0x8b8] ;  /* 0x0008b80001127983 */ /* 0x002ea20000300800 */
[----:B------:R-:W2:Y:S01]  /*c1180*/  LDL.LU R19, [R1+0x8bc] ;  /* 0x0008bc0001137983 */ /* 0x000ea20000300800 */
[----:B0-----:R-:W-:Y:S02]  /*c1190*/  IMAD.MOV.U32 R6, RZ, RZ, R20 ;  /* 0x000000ffff067224 */ /* 0x001fe400078e0014 */
[----:B------:R-:W-:Y:S01]  /*c11a0*/  IMAD.MOV.U32 R7, RZ, RZ, R3 ;  /* 0x000000ffff077224 */ /* 0x000fe200078e0003 */
[----:B--2---:R-:W-:Y:S01]  /*c11b0*/  STL.64 [R1+0x4300], R18 ;  /* 0x0043001201007387 */ /* 0x004fe20000100a00 */
[----:B------:R-:W-:Y:S03]  /*c11c0*/  STL.64 [R1+0x42f8], R16 ;  /* 0x0042f81001007387 */ /* 0x000fe60000100a00 */
[----:B------:R0:W-:Y:S02]  /*c11d0*/  STL.64 [R1+0x4318], R6 ;  /* 0x0043180601007387 */ /* 0x0001e40000100a00 */
[----:B------:R-:W2:Y:S01]  /*c11e0*/  LDL.LU R4, [R1+0x8d0] ;  /* 0x0008d00001047983 */ /* 0x000ea20000300800 */
[----:B------:R-:W2:Y:S04]  /*c11f0*/  LDL.LU R5, [R1+0x8d4] ;  /* 0x0008d40001057983 */ /* 0x000ea80000300800 */
[----:B0-----:R-:W2:Y:S01]  /*c1200*/  LDL.LU R6, [R1+0x8d8] ;  /* 0x0008d80001067983 */ /* 0x001ea20000300800 */
[----:B------:R-:W2:Y:S02]  /*c1210*/  LDL.LU R7, [R1+0x8dc] ;  /* 0x0008dc0001077983 */ /* 0x000ea40000300800 */
[----:B------:R-:W2:Y:S02]  /*c1220*/  LDL.LU R16, [R1+0x8c0] ;  /* 0x0008c00001107983 */ /* 0x000ea40000300800 */
[----:B------:R-:W2:Y:S01]  /*c1230*/  LDL.LU R17, [R1+0x8c4] ;  /* 0x0008c40001117983 */ /* 0x000ea20000300800 */
[----:B------:R-:W2:Y:S01]  /*c1240*/  LDL.LU R18, [R1+0x8c8] ;  /* 0x0008c80001127983 */ /* 0x000ea20000300800 */
[----:B------:R-:W2:Y:S02]  /*c1250*/  LDL.LU R19, [R1+0x8cc] ;  /* 0x0008cc0001137983 */ /* 0x000ea40000300800 */
[----:B----4-:R-:W-:Y:S02]  /*c1260*/  STL.64 [R1+0x4280], R14 ;  /* 0x0042800e01007387 */ /* 0x010fe40000100a00 */
[----:B---3--:R0:W-:Y:S02]  /*c1270*/  STL.64 [R1+0x4278], R12 ;  /* 0x0042780c01007387 */ /* 0x0081e40000100a00 */
        /* <DEDUP_REMOVED lines=24> */
[----:B------:R-:W3:Y:S02]  /*c1400*/  LDL.LU R20, [R1+0x8a0] ;  /* 0x0008a00001147983 */ /* 0x000ee40000300800 */
[----:B------:R-:W3:Y:S01]  /*c1410*/  LDL.LU R21, [R1+0x8a4] ;  /* 0x0008a40001157983 */ /* 0x000ee20000300800 */
[----:B0-----:R-:W3:Y:S01]  /*c1420*/  LDL.LU R22, [R1+0x8a8] ;  /* 0x0008a80001167983 */ /* 0x001ee20000300800 */
[----:B------:R-:W3:Y:S02]  /*c1430*/  LDL.LU R23, [R1+0x8ac] ;  /* 0x0008ac0001177983 */ /* 0x000ee40000300800 */
[----:B------:R-:W4:Y:S02]  /*c1440*/  LDL.LU.64 R6, [R1+0x4318] ;  /* 0x0043180001067983 */ /* 0x000f240000300a00 */
[----:B------:R-:W-:Y:S01]  /*c1450*/  STL.64 [R1+0xa00], R8 ;  /* 0x000a000801007387 */ /* 0x000fe20000100a00 */
[----:B------:R0:W-:Y:S04]  /*c1460*/  STL.64 [R1+0xa08], R10 ;  /* 0x000a080a01007387 */ /* 0x0001e80000100a00 */
[----:B0-----:R-:W4:Y:S01]  /*c1470*/  LDL.LU.64 R10, [R1+0x4310] ;  /* 0x00431000010a7983 */ /* 0x001f220000300a00 */
[----:B------:R-:W4:Y:S02]  /*c1480*/  LDL.LU.64 R8, [R1+0x4308] ;  /* 0x0043080001087983 */ /* 0x000f240000300a00 */
[----:B------:R-:W-:Y:S01]  /*c1490*/  STL.64 [R1+0x4200], R26 ;  /* 0x0042001a01007387 */ /* 0x000fe20000100a00 */
        /* <DEDUP_REMOVED lines=8> */
[----:B------:R-:W3:Y:S11]  /*c1520*/  LDL.LU.64 R18, [R1+0x42e8] ;  /* 0x0042e80001127983 */ /* 0x000ef60000300a00 */
[----:B------:R-:W-:Y:S10]  /*c1530*/  @!UPT UIADD3 URZ, URZ, URZ, URZ ;  /* 0x0000003f3f3ff290 */ /* 0x000ff4000fffe03f */
[----:B------:R-:W-:Y:S01]  /*c1540*/  STL.64 [R1+0x14a0], R4 ;  /* 0x0014a00401007387 */ /* 0x000fe20000100a00 */
[----:B------:R0:W-:Y:S03]  /*c1550*/  STL.64 [R1+0x14a8], R6 ;  /* 0x0014a80601007387 */ /* 0x0001e60000100a00 */
[----:B0-----:R-:W2:Y:S01]  /*c1560*/  LDL.LU.64 R6, [R1+0x42e0] ;  /* 0x0042e00001067983 */ /* 0x001ea20000300a00 */
[----:B------:R-:W4:Y:S01]  /*c1570*/  LDL.LU R16, [R1+0x800] ;  /* 0x0008000001107983 */ /* 0x000f220000300800 */
[C---:B---3--:R-:W-:Y:S11]  /*c1580*/  HMMA.16816.F32.BF16 R20, R8.reuse, R18, R20 ;  /* 0x000000120814723c */ /* 0x048ff60000041814 */
[----:B------:R-:W-:Y:S11]  /*c1590*/  @!UPT UIADD3 URZ, URZ, URZ, URZ ;  /* 0x0000003f3f3ff290 */ /* 0x000ff6000fffe03f */
[----:B------:R-:W-:Y:S01]  /*c15a0*/  @!UPT UIADD3 URZ, URZ, URZ, URZ ;  /* 0x0000003f3f3ff290 */ /* 0x000fe2000fffe03f */
[----:B------:R0:W-:Y:S01]  /*c15b0*/  STL.64 [R1+0x1490], R20 ;  /* 0x0014901401007387 */ /* 0x0001e20000100a00 */
[C---:B--2---:R-:W-:Y:S03]  /*c15c0*/  HMMA.16816.F32.BF16 R4, R8.reuse, R6, R12 ;  /* 0x000000060804723c */ /* 0x044fe6000004180c */
[----:B------:R1:W-:Y:S01]  /*c15d0*/  STL.64 [R1+0x1498], R22 ;  /* 0x0014981601007387 */ /* 0x0003e20000100a00 */
[----:B------:R-:W4:Y:S02]  /*c15e0*/  LDL.LU R17, [R1+0x804] ;  /* 0x0008040001117983 */ /* 0x000f240000300800 */
[----:B------:R-:W4:Y:S02]  /*c15f0*/  LDL.LU R18, [R1+0x808] ;  /* 0x0008080001127983 */ /* 0x000f240000300800 */
[----:B------:R-:W4:Y:S01]  /*c1600*/  LDL.LU R19, [R1+0x80c] ;  /* 0x00080c0001137983 */ /* 0x000f220000300800 */
[----:B0-----:R-:W2:Y:S01]  /*c1610*/  LDL.LU R20, [R1+0x7f0] ;  /* 0x0007f00001147983 */ /* 0x001ea20000300800 */
[----:B------:R-:W2:Y:S03]  /*c1620*/  LDL.LU R21, [R1+0x7f4] ;  /* 0x0007f40001157983 */ /* 0x000ea60000300800 */
[----:B-1----:R-:W2:Y:S01]  /*c1630*/  LDL.LU R22, [R1+0x7f8] ;  /* 0x0007f80001167983 */ /* 0x002ea20000300800 */
[----:B------:R-:W2:Y:S02]  /*c1640*/  LDL.LU R23, [R1+0x7fc] ;  /* 0x0007fc0001177983 */ /* 0x000ea40000300800 */
[----:B------:R-:W3:Y:S02]  /*c1650*/  LDL.LU.64 R14, [R1+0x42d8] ;  /* 0x0042d800010e7983 */ /* 0x000ee40000300a00 */
[----:B------:R-:W3:Y:S05]  /*c1660*/  LDL.LU.64 R12, [R1+0x42d0] ;  /* 0x0042d000010c7983 */ /* 0x000eea0000300a00 */
[----:B------:R-:W-:Y:S01]  /*c1670*/  STL.64 [R1+0x1480], R4 ;  /* 0x0014800401007387 */ /* 0x000fe20000100a00 */
[----:B------:R0:W-:Y:S03]  /*c1680*/  STL.64 [R1+0x1488], R6 ;  /* 0x0014880601007387 */ /* 0x0001e60000100a00 */
[----:B0-----:R-:W3:Y:S02]  /*c1690*/  LDL.LU.64 R6, [R1+0x42c8] ;  /* 0x0042c80001067983 */ /* 0x001ee40000300a00 */
[----:B---3--:R-:W-:Y:S02]  /*c16a0*/  HMMA.16816.F32.BF16 R4, R8, R6, R12 ;  /* 0x000000060804723c */ /* 0x008fe4000004180c */
[----:B------:R-:W3:Y:S01]  /*c16b0*/  LDL.LU.64 R14, [R1+0x42c0] ;  /* 0x0042c000010e7983 */ /* 0x000ee20000300a00 */
[----:B------:R-:W3:Y:S11]  /*c16c0*/  LDL.LU.64 R12, [R1+0x42b8] ;  /* 0x0042b800010c7983 */ /* 0x000ef60000300a00 */
        /* <DEDUP_REMOVED lines=45> */
[----:B------:R-:W-:Y:S02]  /*c19a0*/  IMAD.MOV.U32 R0, RZ, RZ, R11 ;  /* 0x000000ffff007224 */ /* 0x000fe400078e000b */
        /* <DEDUP_REMOVED lines=10> */
[----:B------:R-:W2:Y:S01]  /*c1a50*/  LDL.LU.64 R8, [R1+0x4220] ;  /* 0x0042200001087983 */ /* 0x000ea20000300a00 */
[----:B------:R0:W-:Y:S01]  /*c1a60*/  STL.64 [R1+0x41f0], R6 ;  /* 0x0041f00601007387 */ /* 0x0001e20000100a00 */
[----:B------:R-:W-:-:S02]  /*c1a70*/  IMAD.MOV.U32 R5, RZ, RZ, R3 ;  /* 0x000000ffff057224 */ /* 0x000fc400078e0003 */
        /* <DEDUP_REMOVED lines=9> */
[----:B--2---:R1:W-:Y:S01]  /*c1b10*/  STL.64 [R1+0x4130], R8 ;  /* 0x0041300801007387 */ /* 0x0043e20000100a00 */
[----:B0-----:R-:W2:Y:S01]  /*c1b20*/  LDL.64 R10, [R1+0x88] ;  /* 0x00008800010a7983 */ /* 0x001ea20000100a00 */
[C---:B----4-:R-:W-:Y:S03]  /*c1b30*/  HMMA.16816.F32.BF16 R16, R4.reuse, R14, R16 ;  /* 0x0000000e0410723c */ /* 0x050fe60000041810 */
[----:B--2---:R0:W-:Y:S01]  /*c1b40*/  STL.64 [R1+0x41f8], R10 ;  /* 0x0041f80a01007387 */ /* 0x0041e20000100a00 */
[----:B-1----:R-:W2:Y:S02]  /*c1b50*/  LDL.LU R8, [R1+0x7d0] ;  /* 0x0007d00001087983 */ /* 0x002ea40000300800 */
[----:B------:R-:W2:Y:S01]  /*c1b60*/  LDL.LU R9, [R1+0x7d4] ;  /* 0x0007d40001097983 */ /* 0x000ea20000300800 */
[----:B0-----:R-:W2:Y:S01]  /*c1b70*/  LDL.LU R10, [R1+0x7d8] ;  /* 0x0007d800010a7983 */ /* 0x001ea20000300800 */
[----:B------:R-:W2:Y:S11]  /*c1b80*/  LDL.LU R11, [R1+0x7dc] ;  /* 0x0007dc00010b7983 */ /* 0x000eb60000300800 */
[----:B------:R-:W-:Y:S04]  /*c1b90*/  @!UPT UIADD3 URZ, URZ, URZ, URZ ;  /* 0x0000003f3f3ff290 */ /* 0x000fe8000fffe03f */
[----:B------:R-:W-:Y:S02]  /*c1ba0*/  STL.64 [R1+0x1050], R16 ;  /* 0x0010501001007387 */ /* 0x000fe40000100a00 */
[----:B------:R0:W-:Y:S02]  /*c1bb0*/  STL.64 [R1+0x1058], R18 ;  /* 0x0010581201007387 */ /* 0x0001e40000100a00 */
[----:B0-----:R-:W3:Y:S01]  /*c1bc0*/  LDL.LU.64 R18, [R1+0x4210] ;  /* 0x0042100001127983 */ /* 0x001ee20000300a00 */
[----:B------:R0:W-:Y:S02]  /*c1bd0*/  STL.64 [R1+0x4128], R14 ;  /* 0x0041280e01007387 */ /* 0x0001e40000100a00 */
[----:B------:R-:W4:Y:S01]  /*c1be0*/  LDL.64 R12, [R1+0x510] ;  /* 0x00051000010c7983 */ /* 0x000f220000100a00 */
[----:B0-----:R-:W4:Y:S01]  /*c1bf0*/  LDL.64 R14, [R1+0x518] ;  /* 0x00051800010e7983 */ /* 0x001f220000100a00 */
[C---:B---3--:R-:W-:Y:S11]  /*c1c00*/  HMMA.16816.F32.BF16 R20, R4.reuse, R18, R20 ;  /* 0x000000120414723c */ /* 0x048ff60000041814 */
[----:B------:R-:W-:Y:S11]  /*c1c10*/  @!UPT UIADD3 URZ, URZ, URZ, URZ ;  /* 0x0000003f3f3ff290 */ /* 0x000ff6000fffe03f */
[----:B------:R-:W-:Y:S01]  /*c1c20*/  @!UPT UIADD3 URZ, URZ, URZ, URZ ;  /* 0x0000003f3f3ff290 */ /* 0x000fe2000fffe03f */
[----:B------:R-:W-:Y:S01]  /*c1c30*/  STL.64 [R1+0x1110], R20 ;  /* 0x0011101401007387 */ /* 0x000fe20000100a00 */
[----:B------:R0:W-:Y:S03]  /*c1c40*/  STL.64 [R1+0x1118], R22 ;  /* 0x0011181601007387 */ /* 0x0001e60000100a00 */
[----:B0-----:R-:W3:Y:S01]  /*c1c50*/  LDL.LU.64 R22, [R1+0x4208] ;  /* 0x0042080001167983 */ /* 0x001ee20000300a00 */
[----:B------:R0:W-:Y:S02]  /*c1c60*/  STL [R1+0x4104], R18 ;  /* 0x0041041201007387 */ /* 0x0001e40000100800 */
[----:B------:R1:W-:Y:S02]  /*c1c70*/  STL [R1+0x4100], R19 ;  /* 0x0041001301007387 */ /* 0x0003e40000100800 */
[----:B------:R-:W2:Y:S01]  /*c1c80*/  LDL.LU R16, [R1+0x7b0] ;  /* 0x0007b00001107983 */ /* 0x000ea20000300800 */
[----:B------:R-:W2:Y:S04]  /*c1c90*/  LDL.LU R17, [R1+0x7b4] ;  /* 0x0007b40001117983 */ /* 0x000ea80000300800 */
[----:B0-----:R-:W2:Y:S01]  /*c1ca0*/  LDL.LU R18, [R1+0x7b8] ;  /* 0x0007b80001127983 */ /* 0x001ea20000300800 */
[----:B-1----:R-:W2:Y:S01]  /*c1cb0*/  LDL.LU R19, [R1+0x7bc] ;  /* 0x0007bc0001137983 */ /* 0x002ea20000300800 */
[C---:B---3--:R-:W-:Y:S11]  /*c1cc0*/  HMMA.16816.F32.BF16 R24, R4.reuse, R22, R24 ;  /* 0x000000160418723c */ /* 0x048ff60000041818 */
[----:B------:R-:W-:Y:S11]  /*c1cd0*/  @!UPT UIADD3 URZ, URZ, URZ, URZ ;  /* 0x0000003f3f3ff290 */ /* 0x000ff6000fffe03f */
[----:B------:R-:W-:Y:S01]  /*c1ce0*/  @!UPT UIADD3 URZ, URZ, URZ, URZ ;  /* 0x0000003f3f3ff290 */ /* 0x000fe2000fffe03f */
[----:B------:R-:W-:Y:S01]  /*c1cf0*/  STL.64 [R1+0x10f0], R24 ;  /* 0x0010f01801007387 */ /* 0x000fe20000100a00 */
[----:B------:R0:W-:Y:S03]  /*c1d00*/  STL.64 [R1+0x10f8], R26 ;  /* 0x0010f81a01007387 */ /* 0x0001e60000100a00 */
[----:B0-----:R-:W2:Y:S01]  /*c1d10*/  LDL.LU.64 R26, [R1+0x4200] ;  /* 0x00420000011a7983 */ /* 0x001ea20000300a00 */
[----:B------:R0:W-:Y:S03]  /*c1d20*/  STL.64 [R1+0x40f8], R22 ;  /* 0x0040f81601007387 */ /* 0x0001e60000100a00 */
[----:B0-----:R-:W3:Y:S01]  /*c1d30*/  LDL.64 R22, [R1+0x98] ;  /* 0x0000980001167983 */ /* 0x001ee20000100a00 */
[----:B--2---:R-:W-:Y:S03]  /*c1d40*/  HMMA.16816.F32.BF16 R4, R4, R26, R8 ;  /* 0x0000001a0404723c */ /* 0x004fe60000041808 */
[----:B------:R-:W2:Y:S11]  /*c1d50*/  LDL.LU.64 R10, [R1+0x41f8] ;  /* 0x0041f800010a7983 */ /* 0x000eb60000300a00 */
[----:B------:R-:W-:Y:S09]  /*c1d60*/  @!UPT UIADD3 URZ, URZ, URZ, URZ ;  /* 0x0000003f3f3ff290 */ /* 0x000ff2000fffe03f */
[----:B------:R-:W-:Y:S01]  /*c1d70*/  STL.64 [R1+0x1090], R4 ;  /* 0x0010900401007387 */ /* 0x000fe20000100a00 */
[----:B------:R0:W-:Y:S03]  /*c1d80*/  STL.64 [R1+0x1098], R6 ;  /* 0x0010980601007387 */ /* 0x0001e60000100a00 */
[----:B0-----:R-:W2:Y:S01]  /*c1d90*/  LDL.LU.64 R6, [R1+0x41f0] ;  /* 0x0041f00001067983 */ /* 0x001ea20000300a00 */
[----:B------:R0:W-:Y:S02]  /*c1da0*/  STL.64 [R1+0x40f0], R26 ;  /* 0x0040f01a01007387 */ /* 0x0001e40000100a00 */
[----:B------:R-:W4:Y:S02]  /*c1db0*/  LDL.LU R24, [R1+0x7c0] ;  /* 0x0007c00001187983 */ /* 0x000f240000300800 */
[----:B------:R-:W4:Y:S01]  /*c1dc0*/  LDL.LU R25, [R1+0x7c4] ;  /* 0x0007c40001197983 */ /* 0x000f220000300800 */
[----:B0-----:R-:W4:Y:S01]  /*c1dd0*/  LDL.LU R26, [R1+0x7c8] ;  /* 0x0007c800011a7983 */ /* 0x001f220000300800 */
[----:B------:R-:W4:Y:S02]  /*c1de0*/  LDL.LU R27, [R1+0x7cc] ;  /* 0x0007cc00011b7983 */ /* 0x000f240000300800 */
[----:B---3--:R-:W-:-:S02]  /*c1df0*/  IMAD.MOV.U32 R4, RZ, RZ, R23 ;  /* 0x000000ffff047224 */ /* 0x008fc400078e0017 */
[----:B------:R-:W-:Y:S01]  /*c1e00*/  IMAD.MOV.U32 R5, RZ, RZ, R22 ;  /* 0x000000ffff057224 */ /* 0x000fe200078e0016 */
[C---:B----4-:R-:W-:Y:S11]  /*c1e10*/  HMMA.16816.F32.BF16 R24, R12.reuse, R22, R24 ;  /* 0x000000160c18723c */ /* 0x050ff60000041818 */
        /* <DEDUP_REMOVED lines=811> */
[----:B------:R0:W-:Y:S02]  /*c50d0*/  STL.64 [R1+0x3da0], R26 ;  /* 0x003da01a01007387 */ /* 0x0001e40000100a00 */
[----:B------:R-:W2:Y:S01]  /*c50e0*/  LDL.LU.64 R24, [R1+0x200] ;  /* 0x0002000001187983 */ /* 0x000ea20000300a00 */
        /* <DEDUP_REMOVED lines=76> */
[----:B0-----:R-:W4:Y:S01]  /*c55b0*/  LDL.LU.64 R10, [R1+0x3db8] ;  /* 0x003db800010a7983 */ /* 0x001f220000300a00 */
[----:B------:R-:W2:Y:S02]  /*c55c0*/  LDL.LU.64 R8, [R1+0x3db0] ;  /* 0x003db00001087983 */ /* 0x000ea40000300a00 */
[----:B------:R0:W-:Y:S02]  /*c55d0*/  STL.64 [R1+0x3d80], R6 ;  /* 0x003d800601007387 */ /* 0x0001e40000100a00 */
[----:B------:R-:W3:Y:S01]  /*c55e0*/  LDL.LU R4, [R1+0x300] ;  /* 0x0003000001047983 */ /* 0x000ee20000300800 */
[----:B------:R-:W3:Y:S04]  /*c55f0*/  LDL.LU R5, [R1+0x304] ;  /* 0x0003040001057983 */ /* 0x000ee80000300800 */
        /* <DEDUP_REMOVED lines=8> */
[----:B------:R-:W-:Y:S02]  /*c5680*/  STL.64 [R1+0x3cd8], R10 ;  /* 0x003cd80a01007387 */ /* 0x000fe40000100a00 */
[----:B--2---:R0:W-:Y:S02]  /*c5690*/  STL.64 [R1+0x3cd0], R8 ;  /* 0x003cd00801007387 */ /* 0x0041e40000100a00 */
        /* <DEDUP_REMOVED lines=9> */
[----:B0-----:R-:W2:Y:S04]  /*c5730*/  LDL.LU.64 R10, [R1+0x48] ;  /* 0x00004800010a7983 */ /* 0x001ea80000300a00 */
[----:B--2---:R0:W-:Y:S01]  /*c5740*/  STL.64 [R1+0x3d40], R10 ;  /* 0x003d400a01007387 */ /* 0x0041e20000100a00 */
[----:B------:R-:W2:Y:S02]  /*c5750*/  LDL.LU R8, [R1+0x320] ;  /* 0x0003200001087983 */ /* 0x000ea40000300800 */
[----:B------:R-:W2:Y:S01]  /*c5760*/  LDL.LU R9, [R1+0x324] ;  /* 0x0003240001097983 */ /* 0x000ea20000300800 */
[----:B0-----:R-:W2:Y:S01]  /*c5770*/  LDL.LU R10, [R1+0x328] ;  /* 0x00032800010a7983 */ /* 0x001ea20000300800 */
[----:B------:R-:W2:Y:S01]  /*c5780*/  LDL.LU R11, [R1+0x32c] ;  /* 0x00032c00010b7983 */ /* 0x000ea20000300800 */
[----:B---3--:R-:W-:Y:S01]  /*c5790*/  HMMA.16816.F32.BF16 R4, R24, R22, R4 ;  /* 0x000000161804723c */ /* 0x008fe20000041804 */
[----:B------:R-:W-:Y:S01]  /*c57a0*/  STL.64 [R1+0x3cc8], R14 ;  /* 0x003cc80e01007387 */ /* 0x000fe20000100a00 */
[----:B------:R-:W-:Y:S01]  /*c57b0*/  STL.64 [R1+0x3d68], R18 ;  /* 0x003d681201007387 */ /* 0x000fe20000100a00 */
[----:B------:R-:W-:-:S02]  /*c57c0*/  IMAD.MOV.U32 R2, RZ, RZ, R26 ;  /* 0x000000ffff027224 */ /* 0x000fc400078e001a */
[----:B------:R-:W-:-:S03]  /*c57d0*/  IMAD.MOV.U32 R0, RZ, RZ, R27 ;  /* 0x000000ffff007224 */ /* 0x000fc600078e001b */
[----:B--2---:R-:W-:Y:S11]  /*c57e0*/  HMMA.16816.F32.BF16 R8, R24, R18, R8 ;  /* 0x000000121808723c */ /* 0x004ff60000041808 */
[----:B------:R-:W-:Y:S11]  /*c57f0*/  @!UPT UIADD3 URZ, URZ, URZ, URZ ;  /* 0x0000003f3f3ff290 */ /* 0x000ff6000fffe03f */
[----:B------:R-:W-:Y:S01]  /*c5800*/  @!UPT UIADD3 URZ, URZ, URZ, URZ ;  /* 0x0000003f3f3ff290 */ /* 0x000fe2000fffe03f */
[----:B------:R-:W-:Y:S01]  /*c5810*/  STL.64 [R1+0xe80], R8 ;  /* 0x000e800801007387 */ /* 0x000fe20000100a00 */
[----:B------:R-:W-:Y:S02]  /*c5820*/  STL.64 [R1+0xe88], R10 ;  /* 0x000e880a01007387 */ /* 0x000fe40000100a00 */
[----:B------:R0:W-:Y:S02]  /*c5830*/  STL.64 [R1+0xe50], R4 ;  /* 0x000e500401007387 */ /* 0x0001e40000100a00 */
[----:B------:R1:W-:Y:S01]  /*c5840*/  STL.64 [R1+0xe58], R6 ;  /* 0x000e580601007387 */ /* 0x0003e20000100a00 */
[----:B------:R-:W2:Y:S04]  /*c5850*/  LDL.LU.64 R26, [R1+0x3da0] ;  /* 0x003da000011a7983 */ /* 0x000ea80000300a00 */
[----:B0-----:R-:W3:Y:S01]  /*c5860*/  LDL.LU R4, [R1+0x2e0] ;  /* 0x0002e00001047983 */ /* 0x001ee20000300800 */
[----:B------:R-:W3:Y:S02]  /*c5870*/  LDL.LU R5, [R1+0x2e4] ;  /* 0x0002e40001057983 */ /* 0x000ee40000300800 */
[----:B-1----:R-:W4:Y:S02]  /*c5880*/  LDL.LU R6, [R1+0x2e8] ;  /* 0x0002e80001067983 */ /* 0x002f240000300800 */
[----:B------:R-:W4:Y:S02]  /*c5890*/  LDL.LU R7, [R1+0x2ec] ;  /* 0x0002ec0001077983 */ /* 0x000f240000300800 */
[----:B----4-:R-:W-:Y:S01]  /*c58a0*/  STL.64 [R1+0x3d90], R6 ;  /* 0x003d900601007387 */ /* 0x010fe20000100a00 */
[----:B---3--:R-:W-:Y:S02]  /*c58b0*/  STL.64 [R1+0x3d88], R4 ;  /* 0x003d880401007387 */ /* 0x008fe40000100a00 */
[----:B------:R-:W3:Y:S02]  /*c58c0*/  LDL.LU R16, [R1+0x2d0] ;  /* 0x0002d00001107983 */ /* 0x000ee40000300800 */
[----:B------:R-:W3:Y:S01]  /*c58d0*/  LDL.LU R17, [R1+0x2d4] ;  /* 0x0002d40001117983 */ /* 0x000ee20000300800 */
[----:B------:R-:W4:Y:S01]  /*c58e0*/  LDL.LU R18, [R1+0x2d8] ;  /* 0x0002d80001127983 */ /* 0x000f220000300800 */
[----:B------:R-:W4:Y:S03]  /*c58f0*/  LDL.LU R19, [R1+0x2dc] ;  /* 0x0002dc0001137983 */ /* 0x000f260000300800 */
[----:B----4-:R0:W-:Y:S01]  /*c5900*/  STL.64 [R1+0x3d78], R18 ;  /* 0x003d781201007387 */ /* 0x0101e20000100a00 */
[----:B---3--:R1:W-:Y:S03]  /*c5910*/  STL.64 [R1+0x3d70], R16 ;  /* 0x003d701001007387 */ /* 0x0083e60000100a00 */
[----:B0-----:R-:W3:Y:S04]  /*c5920*/  LDL.LU.64 R18, [R1+0x98] ;  /* 0x0000980001127983 */ /* 0x001ee80000300a00 */
[----:B---3--:R0:W-:Y:S01]  /*c5930*/  STL.64 [R1+0x3d98], R18 ;  /* 0x003d981201007387 */ /* 0x0081e20000100a00 */
[----:B-1----:R-:W2:Y:S02]  /*c5940*/  LDL.LU R16, [R1+0x2f0] ;  /* 0x0002f00001107983 */ /* 0x002ea40000300800 */
[----:B------:R-:W2:Y:S01]  /*c5950*/  LDL.LU R17, [R1+0x2f4] ;  /* 0x0002f40001117983 */ /* 0x000ea20000300800 */
[----:B0-----:R-:W2:Y:S01]  /*c5960*/  LDL.LU R18, [R1+0x2f8] ;  /* 0x0002f80001127983 */ /* 0x001ea20000300800 */
[----:B------:R-:W2:Y:S02]  /*c5970*/  LDL.LU R19, [R1+0x2fc] ;  /* 0x0002fc0001137983 */ /* 0x000ea40000300800 */
[----:B------:R-:W3:Y:S02]  /*c5980*/  LDL.LU.64 R10, [R1+0x68] ;  /* 0x00006800010a7983 */ /* 0x000ee40000300a00 */
[----:B------:R-:W-:-:S02]  /*c5990*/  IMAD.MOV.U32 R8, RZ, RZ, R24 ;  /* 0x000000ffff087224 */ /* 0x000fc400078e0018 */
[----:B------:R-:W-:Y:S02]  /*c59a0*/  IMAD.MOV.U32 R3, RZ, RZ, R25 ;  /* 0x000000ffff037224 */ /* 0x000fe400078e0019 */
[----:B------:R-:W-:Y:S02]  /*c59b0*/  IMAD.MOV.U32 R6, RZ, RZ, R2 ;  /* 0x000000ffff067224 */ /* 0x000fe400078e0002 */
[----:B------:R-:W-:Y:S02]  /*c59c0*/  IMAD.MOV.U32 R7, RZ, RZ, R0 ;  /* 0x000000ffff077224 */ /* 0x000fe400078e0000 */
[----:B------:R-:W-:Y:S02]  /*c59d0*/  IMAD.MOV.U32 R4, RZ, RZ, R8 ;  /* 0x000000ffff047224 */ /* 0x000fe400078e0008 */
[----:B------:R-:W-:Y:S01]  /*c59e0*/  IMAD.MOV.U32 R5, RZ, RZ, R3 ;  /* 0x000000ffff057224 */ /* 0x000fe200078e0003 */
[----:B---3--:R0:W-:Y:S01]  /*c59f0*/  STL.64 [R1+0x3d58], R10 ;  /* 0x003d580a01007387 */ /* 0x0081e20000100a00 */
[----:B------:R-:W3:Y:S02]  /*c5a00*/  LDL.LU R12, [R1+0x280] ;  /* 0x00028000010c7983 */ /* 0x000ee40000300800 */
[----:B------:R-:W3:Y:S02]  /*c5a10*/  LDL.LU R13, [R1+0x284] ;  /* 0x00028400010d7983 */ /* 0x000ee40000300800 */
[----:B------:R-:W4:Y:S01]  /*c5a20*/  LDL.LU R14, [R1+0x288] ;  /* 0x00028800010e7983 */ /* 0x000f220000300800 */
[----:B------:R-:W4:Y:S04]  /*c5a30*/  LDL.LU R15, [R1+0x28c] ;  /* 0x00028c00010f7983 */ /* 0x000f280000300800 */
[----:B0-----:R-:W3:Y:S01]  /*c5a40*/  LDL.LU.64 R10, [R1+0x78] ;  /* 0x00007800010a7983 */ /* 0x001ee20000300a00 */
[----:B--2---:R-:W-:Y:S03]  /*c5a50*/  HMMA.16816.F32.BF16 R4, R4, R26, R16 ;  /* 0x0000001a0404723c */ /* 0x004fe60000041810 */
[----:B---3--:R0:W-:Y:S04]  /*c5a60*/  STL.64 [R1+0x3d60], R10 ;  /* 0x003d600a01007387 */ /* 0x0081e80000100a00 */
[----:B0-----:R-:W2:Y:S01]  /*c5a70*/  LDL.LU.64 R10, [R1+0x88] ;  /* 0x00008800010a7983 */ /* 0x001ea20000300a00 */
[----:B----4-:R-:W-:Y:S02]  /*c5a80*/  STL.64 [R1+0x3d50], R14 ;  /* 0x003d500e01007387 */ /* 0x010fe40000100a00 */
[----:B------:R0:W-:Y:S02]  /*c5a90*/  STL.64 [R1+0x3d48], R12 ;  /* 0x003d480c01007387 */ /* 0x0001e40000100a00 */
[----:B0-----:R-:W3:Y:S01]  /*c5aa0*/  LDL.LU R12, [R1+0x2a0] ;  /* 0x0002a000010c7983 */ /* 0x001ee20000300800 */
[----:B------:R-:W3:Y:S02]  /*c5ab0*/  LDL.LU R13, [R1+0x2a4] ;  /* 0x0002a400010d7983 */ /* 0x000ee40000300800 */
[----:B------:R-:W3:Y:S02]  /*c5ac0*/  LDL.LU R14, [R1+0x2a8] ;  /* 0x0002a800010e7983 */ /* 0x000ee40000300800 */
[----:B------:R-:W3:Y:S01]  /*c5ad0*/  LDL.LU R15, [R1+0x2ac] ;  /* 0x0002ac00010f7983 */ /* 0x000ee20000300800 */
[----:B------:R-:W-:Y:S01]  /*c5ae0*/  STL [R1+0x3ca4], R23 ;  /* 0x003ca41701007387 */ /* 0x000fe20000100800 */
[----:B------:R0:W-:Y:S02]  /*c5af0*/  STL [R1+0x3cf0], R22 ;  /* 0x003cf01601007387 */ /* 0x0001e40000100800 */
[----:B------:R-:W4:Y:S01]  /*c5b00*/  LDL.64 R20, [R1+0x450] ;  /* 0x0004500001147983 */ /* 0x000f220000100a00 */
[----:B0-----:R-:W4:Y:S01]  /*c5b10*/  LDL.64 R22, [R1+0x458] ;  /* 0x0004580001167983 */ /* 0x001f220000100a00 */
[----:B------:R-:W4:Y:S02]  /*c5b20*/  LDL.LU.64 R18, [R1+0x3d98] ;  /* 0x003d980001127983 */ /* 0x000f240000300a00 */
[----:B------:R-:W-:Y:S02]  /*c5b30*/  STL.64 [R1+0xe30], R4 ;  /* 0x000e300401007387 */ /* 0x000fe40000100a00 */
[----:B------:R0:W-:Y:S02]  /*c5b40*/  STL.64 [R1+0xe38], R6 ;  /* 0x000e380601007387 */ /* 0x0001e40000100a00 */
[----:B0-----:R-:W4:Y:S01]  /*c5b50*/  LDL.LU.64 R6, [R1+0x3d90] ;  /* 0x003d900001067983 */ /* 0x001f220000300a00 */
[----:B------:R-:W4:Y:S02]  /*c5b60*/  LDL.LU.64 R4, [R1+0x3d88] ;  /* 0x003d880001047983 */ /* 0x000f240000300a00 */
[----:B------:R0:W-:Y:S02]  /*c5b70*/  STL [R1+0x3c78], R26 ;  /* 0x003c781a01007387 */ /* 0x0001e40000100800 */
[----:B------:R1:W-:Y:S01]  /*c5b80*/  STL [R1+0x3c74], R27 ;  /* 0x003c741b01007387 */ /* 0x0003e20000100800 */
[----:B------:R-:W2:Y:S01]  /*c5b90*/  LDL.LU R24, [R1+0x2b0] ;  /* 0x0002b00001187983 */ /* 0x000ea20000300800 */
[----:B------:R-:W2:Y:S03]  /*c5ba0*/  LDL.LU R25, [R1+0x2b4] ;  /* 0x0002b40001197983 */ /* 0x000ea60000300800 */
[----:B0-----:R-:W2:Y:S01]  /*c5bb0*/  LDL.LU R26, [R1+0x2b8] ;  /* 0x0002b800011a7983 */ /* 0x001ea20000300800 */
[----:B-1----:R-:W2:Y:S01]  /*c5bc0*/  LDL.LU R27, [R1+0x2bc] ;  /* 0x0002bc00011b7983 */ /* 0x002ea20000300800 */
        /* <DEDUP_REMOVED lines=9> */
[----:B------:R-:W2:Y:S01]  /*c5c60*/  LDL.LU.64 R16, [R1+0x3d70] ;  /* 0x003d700001107983 */ /* 0x000ea20000300a00 */
[----:B------:R-:W-:Y:S01]  /*c5c70*/  STL [R1+0x3c80], R4 ;  /* 0x003c800401007387 */ /* 0x000fe20000100800 */
[----:B------:R-:W-:Y:S01]  /*c5c80*/  STL [R1+0x3c7c], R5 ;  /* 0x003c7c0501007387 */ /* 0x000fe20000100800 */
[C---:B--2---:R-:W-:Y:S02]  /*c5c90*/  HMMA.16816.F32.BF16 R16, R20.reuse, R10, R16 ;  /* 0x0000000a1410723c */ /* 0x044fe40000041810 */
[----:B----4-:R0:W-:Y:S04]  /*c5ca0*/  STL.64 [R1+0x3d38], R6 ;  /* 0x003d380601007387 */ /* 0x0101e80000100a00 */
[----:B0-----:R-:W2:Y:S11]  /*c5cb0*/  LDL.LU.64 R6, [R1+0x58] ;  /* 0x0000580001067983 */ /* 0x001eb60000300a00 */
[----:B------:R-:W-:Y:S06]  /*c5cc0*/  @!UPT UIADD3 URZ, URZ, URZ, URZ ;  /* 0x0000003f3f3ff290 */ /* 0x000fec000fffe03f */
[----:B------:R0:W-:Y:S01]  /*c5cd0*/  STL.64 [R1+0x950], R16 ;  /* 0x0009501001007387 */ /* 0x0001e20000100a00 */
[----:B------:R1:W-:Y:S02]  /*c5ce0*/  STL.64 [R1+0x958], R18 ;  /* 0x0009581201007387 */ /* 0x0003e40000100a00 */
[----:B0-----:R-:W-:Y:S01]  /*c5cf0*/  IMAD.MOV.U32 R17, RZ, RZ, R10 ;  /* 0x000000ffff117224 */ /* 0x001fe200078e000a */
[----:B-1----:R-:W4:Y:S01]  /*c5d00*/  LDL.LU.64 R18, [R1+0x3d68] ;  /* 0x003d680001127983 */ /* 0x002f220000300a00 */
[----:B------:R-:W-:Y:S02]  /*c5d10*/  IMAD.MOV.U32 R16, RZ, RZ, R11 ;  /* 0x000000ffff107224 */ /* 0x000fe400078e000b */
[----:B------:R-:W2:Y:S03]  /*c5d20*/  LDL.LU.64 R10, [R1+0x3d60] ;  /* 0x003d6000010a7983 */ /* 0x000ea60000300a00 */
[----:B------:R0:W-:Y:S01]  /*c5d30*/  STL [R1+0x3c88], R16 ;  /* 0x003c881001007387 */ /* 0x0001e20000100800 */
[----:B------:R1:W-:Y:S01]  /*c5d40*/  STL [R1+0x3c84], R17 ;  /* 0x003c841101007387 */ /* 0x0003e20000100800 */
[C---:B--2---:R-:W-:Y:S02]  /*c5d50*/  HMMA.16816.F32.BF16 R24, R20.reuse, R10, R24 ;  /* 0x0000000a1418723c */ /* 0x044fe40000041818 */
[----:B----4-:R2:W-:Y:S01]  /*c5d60*/  STL.64 [R1+0x3d28], R18 ;  /* 0x003d281201007387 */ /* 0x0105e20000100a00 */
[----:B0-----:R-:W4:Y:S02]  /*c5d70*/  LDL.LU R16, [R1+0x290] ;  /* 0x0002900001107983 */ /* 0x001f240000300800 */
[----:B-1----:R-:W4:Y:S01]  /*c5d80*/  LDL.LU R17, [R1+0x294] ;  /* 0x0002940001117983 */ /* 0x002f220000300800 */
[----:B--2---:R-:W4:Y:S01]  /*c5d90*/  LDL.LU R18, [R1+0x298] ;  /* 0x0002980001127983 */ /* 0x004f220000300800 */
[----:B------:R-:W4:Y:S11]  /*c5da0*/  LDL.LU R19, [R1+0x29c] ;  /* 0x00029c0001137983 */ /* 0x000f360000300800 */
[----:B------:R-:W-:Y:S05]  /*c5db0*/  @!UPT UIADD3 URZ, URZ, URZ, URZ ;  /* 0x0000003f3f3ff290 */ /* 0x000fea000fffe03f */
[----:B------:R0:W-:Y:S01]  /*c5dc0*/  STL.64 [R1+0x940], R24 ;  /* 0x0009401801007387 */ /* 0x0001e20000100a00 */
[----:B------:R-:W-:Y:S02]  /*c5dd0*/  STL.64 [R1+0x948], R26 ;  /* 0x0009481a01007387 */ /* 0x000fe40000100a00 */
[----:B0-----:R-:W-:Y:S02]  /*c5de0*/  IMAD.MOV.U32 R25, RZ, RZ, R10 ;  /* 0x000000ffff197224 */ /* 0x001fe400078e000a */
[----:B------:R-:W-:Y:S02]  /*c5df0*/  IMAD.MOV.U32 R24, RZ, RZ, R11 ;  /* 0x000000ffff187224 */ /* 0x000fe400078e000b */
[----:B------:R-:W3:Y:S01]  /*c5e00*/  LDL.LU.64 R10, [R1+0x3d58] ;  /* 0x003d5800010a7983 */ /* 0x000ee20000300a00 */
[----:B------:R-:W-:Y:S01]  /*c5e10*/  STL [R1+0x3c8c], R25 ;  /* 0x003c8c1901007387 */ /* 0x000fe20000100800 */
        /* <DEDUP_REMOVED lines=8> */
[----:B------:R-:W2:Y:S01]  /*c5ea0*/  LDL.LU.64 R10, [R1+0x3d40] ;  /* 0x003d4000010a7983 */ /* 0x000ea20000300a00 */
[C---:B----4-:R-:W-:Y:S01]  /*c5eb0*/  HMMA.16816.F32.BF16 R16, R20.reuse, R6, R16 ;  /* 0x000000061410723c */ /* 0x050fe20000041810 */
[----:B------:R-:W-:Y:S02]  /*c5ec0*/  IMAD.MOV.U32 R0, RZ, RZ, R6 ;  /* 0x000000ffff007224 */ /* 0x000fe400078e0006 */
[----:B------:R-:W-:Y:S01]  /*c5ed0*/  IMAD.MOV.U32 R3, RZ, RZ, R7 ;  /* 0x000000ffff037224 */ /* 0x000fe200078e0007 */
[----:B------:R-:W-:Y:S11]  /*c5ee0*/  STL [R1+0x3ca0], R29 ;  /* 0x003ca01d01007387 */ /* 0x000ff60000100800 */
[----:B------:R-:W-:Y:S08]  /*c5ef0*/  @!UPT UIADD3 URZ, URZ, URZ, URZ ;  /* 0x0000003f3f3ff290 */ /* 0x000ff0000fffe03f */
[----:B------:R-:W-:Y:S01]  /*c5f00*/  STL.64 [R1+0x8f0], R16 ;  /* 0x0008f01001007387 */ /* 0x000fe20000100a00 */
[----:B------:R-:W-:Y:S01]  /*c5f10*/  STL.64 [R1+0x8f8], R18 ;  /* 0x0008f81201007387 */ /* 0x000fe20000100a00 */
[----:B--2---:R-:W-:Y:S01]  /*c5f20*/  HMMA.16816.F32.BF16 R4, R20, R10, R12 ;  /* 0x0000000a1404723c */ /* 0x004fe2000004180c */
[----:B------:R-:W-:Y:S02]  /*c5f30*/  IMAD.MOV.U32 R27, RZ, RZ, R10 ;  /* 0x000000ffff1b7224 */ /* 0x000fe400078e000a */
[----:B------:R-:W-:-:S04]  /*c5f40*/  IMAD.MOV.U32 R2, RZ, RZ, R11 ;  /* 0x000000ffff027224 */ /* 0x000fc800078e000b */
[----:B------:R-:W-:Y:S11]  /*c5f50*/  IMAD.MOV.U32 R15, RZ, RZ, R20 ;  /* 0x000000ffff0f7224 */ /* 0x000ff600078e0014 */
[----:B------:R-:W-:Y:S05]  /*c5f60*/  @!UPT UIADD3 URZ, URZ, URZ, URZ ;  /* 0x0000003f3f3ff290 */ /* 0x000fea000fffe03f */
[----:B------:R0:W-:Y:S01]  /*c5f70*/  STL.64 [R1+0x460], R4 ;  /* 0x0004600401007387 */ /* 0x0001e20000100a00 */
[----:B------:R1:W-:Y:S02]  /*c5f80*/  STL.64 [R1+0x468], R6 ;  /* 0x0004680601007387 */ /* 0x0003e40000100a00 */
[----:B------:R2:W-:Y:S02]  /*c5f90*/  STL [R1+0x3d34], R27 ;  /* 0x003d341b01007387 */ /* 0x0005e40000100800 */
[----:B------:R-:W-:Y:S01]  /*c5fa0*/  STL [R1+0x3d30], R24 ;  /* 0x003d301801007387 */ /* 0x000fe20000100800 */
[----:B------:R-:W3:Y:S01]  /*c5fb0*/  LDL.LU R8, [R1+0x220] ;  /* 0x0002200001087983 */ /* 0x000ee20000300800 */
[----:B------:R-:W3:Y:S02]  /*c5fc0*/  LDL.LU R9, [R1+0x224] ;  /* 0x0002240001097983 */ /* 0x000ee40000300800 */
[----:B------:R-:W4:Y:S02]  /*c5fd0*/  LDL.LU R10, [R1+0x228] ;  /* 0x00022800010a7983 */ /* 0x000f240000300800 */
[----:B------:R-:W4:Y:S01]  /*c5fe0*/  LDL.LU R11, [R1+0x22c] ;  /* 0x00022c00010b7983 */ /* 0x000f220000300800 */
[----:B0-----:R-:W3:Y:S01]  /*c5ff0*/  LDL.LU R4, [R1+0x270] ;  /* 0x0002700001047983 */ /* 0x001ee20000300800 */
[----:B------:R-:W3:Y:S02]  /*c6000*/  LDL.LU R5, [R1+0x274] ;  /* 0x0002740001057983 */ /* 0x000ee40000300800 */
[----:B-1----:R-:W3:Y:S02]  /*c6010*/  LDL.LU R6, [R1+0x278] ;  /* 0x0002780001067983 */ /* 0x002ee40000300800 */
[----:B------:R-:W3:Y:S01]  /*c6020*/  LDL.LU R7, [R1+0x27c] ;  /* 0x00027c0001077983 */ /* 0x000ee20000300800 */
[----:B--2---:R-:W2:Y:S01]  /*c6030*/  LDL.LU.64 R26, [R1+0x38] ;  /* 0x00003800011a7983 */ /* 0x004ea20000300a00 */
[----:B------:R-:W2:Y:S02]  /*c6040*/  LDL.LU R16, [R1+0x250] ;  /* 0x0002500001107983 */ /* 0x000ea40000300800 */
[----:B------:R-:W2:Y:S02]  /*c6050*/  LDL.LU R17, [R1+0x254] ;  /* 0x0002540001117983 */ /* 0x000ea40000300800 */
[----:B------:R-:W2:Y:S01]  /*c6060*/  LDL.LU R18, [R1+0x258] ;  /* 0x0002580001127983 */ /* 0x000ea20000300800 */
[----:B------:R-:W2:Y:S01]  /*c6070*/  LDL.LU R19, [R1+0x25c] ;  /* 0x00025c0001137983 */ /* 0x000ea20000300800 */
[----:B------:R-:W-:-:S02]  /*c6080*/  IMAD.MOV.U32 R14, RZ, RZ, R21 ;  /* 0x000000ffff0e7224 */ /* 0x000fc400078e0015 */
[----:B------:R-:W2:Y:S02]  /*c6090*/  LDL.LU R20, [R1+0x230] ;  /* 0x0002300001147983 */ /* 0x000ea40000300800 */
[----:B------:R-:W-:Y:S01]  /*c60a0*/  IMAD.MOV.U32 R13, RZ, RZ, R22 ;  /* 0x000000ffff0d7224 */ /* 0x000fe200078e0016 */
[----:B------:R-:W2:Y:S01]  /*c60b0*/  LDL.LU R21, [R1+0x234] ;  /* 0x0002340001157983 */ /* 0x000ea20000300800 */
[----:B------:R-:W-:Y:S02]  /*c60c0*/  IMAD.MOV.U32 R12, RZ, RZ, R23 ;  /* 0x000000ffff0c7224 */ /* 0x000fe400078e0017 */
[----:B------:R-:W2:Y:S02]  /*c60d0*/  LDL.LU R22, [R1+0x238] ;  /* 0x0002380001167983 */ /* 0x000ea40000300800 */
[----:B------:R-:W2:Y:S02]  /*c60e0*/  LDL.LU R23, [R1+0x23c] ;  /* 0x00023c0001177983 */ /* 0x000ea40000300800 */
[----:B--2---:R0:W-:Y:S01]  /*c60f0*/  STL.64 [R1+0x3d00], R22 ;  /* 0x003d001601007387 */ /* 0x0041e20000100a00 */
[----:B------:R-:W-:Y:S03]  /*c6100*/  STL.64 [R1+0x3cf8], R20 ;  /* 0x003cf81401007387 */ /* 0x000fe60000100a00 */
[----:B0-----:R-:W2:Y:S04]  /*c6110*/  LDL.LU.64 R22, [R1+0x18] ;  /* 0x0000180001167983 */ /* 0x001ea80000300a00 */
[----:B--2---:R0:W-:Y:S04]  /*c6120*/  STL.64 [R1+0x3d20], R22 ;  /* 0x003d201601007387 */ /* 0x0041e80000100a00 */
[----:B0-----:R-:W2:Y:S01]  /*c6130*/  LDL.LU.64 R22, [R1+0x28] ;  /* 0x0000280001167983 */ /* 0x001ea20000300a00 */
[----:B----4-:R0:W-:Y:S02]  /*c6140*/  STL.64 [R1+0x3ce8], R10 ;  /* 0x003ce80a01007387 */ /* 0x0101e40000100a00 */
[----:B---3--:R1:W-:Y:S01]  /*c6150*/  STL.64 [R1+0x3ce0], R8 ;  /* 0x003ce00801007387 */ /* 0x0083e20000100a00 */
[----:B0-----:R-:W3:Y:S01]  /*c6160*/  LDL.LU.64 R10, [R1+0x8] ;  /* 0x00000800010a7983 */ /* 0x001ee20000300a00 */
[----:B-1----:R-:W-:-:S02]  /*c6170*/  IMAD.MOV.U32 R9, RZ, RZ, R14 ;  /* 0x000000ffff097224 */ /* 0x002fc400078e000e */
[----:B------:R-:W-:Y:S01]  /*c6180*/  IMAD.MOV.U32 R8, RZ, RZ, R15 ;  /* 0x000000ffff087224 */ /* 0x000fe200078e000f */
[----:B---3--:R0:W-:Y:S02]  /*c6190*/  STL.64 [R1+0x3d08], R10 ;  /* 0x003d080a01007387 */ /* 0x0081e40000100a00 */
[----:B0-----:R-:W-:Y:S02]  /*c61a0*/  IMAD.MOV.U32 R11, RZ, RZ, R12 ;  /* 0x000000ffff0b7224 */ /* 0x001fe400078e000c */
[----:B------:R-:W-:Y:S01]  /*c61b0*/  IMAD.MOV.U32 R10, RZ, RZ, R13 ;  /* 0x000000ffff0a7224 */ /* 0x000fe200078e000d */
[----:B------:R-:W3:Y:S01]  /*c61c0*/  LDL.LU R12, [R1+0x210] ;  /* 0x00021000010c7983 */ /* 0x000ee20000300800 */
[----:B------:R-:W3:Y:S02]  /*c61d0*/  LDL.LU R13, [R1+0x214] ;  /* 0x00021400010d7983 */ /* 0x000ee40000300800 */
[----:B------:R-:W4:Y:S02]  /*c61e0*/  LDL.LU R14, [R1+0x218] ;  /* 0x00021800010e7983 */ /* 0x000f240000300800 */
[----:B------:R-:W4:Y:S01]  /*c61f0*/  LDL.LU R15, [R1+0x21c] ;  /* 0x00021c00010f7983 */ /* 0x000f220000300800 */
[C---:B------:R-:W-:Y:S08]  /*c6200*/  HMMA.16816.F32.BF16 R4, R8.reuse, R26, R4 ;  /* 0x0000001a0804723c */ /* 0x040ff00000041804 */
[----:B--2---:R-:W-:Y:S01]  /*c6210*/  HMMA.16816.F32.BF16 R16, R8, R22, R16 ;  /* 0x000000160810723c */ /* 0x004fe20000041810 */
[----:B----4-:R-:W-:Y:S01]  /*c6220*/  STL.64 [R1+0x3d18], R14 ;  /* 0x003d180e01007387 */ /* 0x010fe20000100a00 */
[----:B---3--:R0:W-:Y:S03]  /*c6230*/  STL.64 [R1+0x3d10], R12 ;  /* 0x003d100c01007387 */ /* 0x0081e60000100a00 */
[----:B0-----:R-:W2:Y:S01]  /*c6240*/  LDL.LU R12, [R1+0x240] ;  /* 0x00024000010c7983 */ /* 0x001ea20000300800 */
[----:B------:R-:W2:Y:S02]  /*c6250*/  LDL.LU R13, [R1+0x244] ;  /* 0x00024400010d7983 */ /* 0x000ea40000300800 */
[----:B------:R-:W2:Y:S02]  /*c6260*/  LDL.LU R14, [R1+0x248] ;  /* 0x00024800010e7983 */ /* 0x000ea40000300800 */
[----:B------:R-:W2:Y:S05]  /*c6270*/  LDL.LU R15, [R1+0x24c] ;  /* 0x00024c00010f7983 */ /* 0x000eaa0000300800 */
[----:B------:R0:W-:Y:S01]  /*c6280*/  STL.64 [R1+0x4e0], R4 ;  /* 0x0004e00401007387 */ /* 0x0001e20000100a00 */
[----:B------:R1:W-:Y:S02]  /*c6290*/  STL.64 [R1+0x4e8], R6 ;  /* 0x0004e80601007387 */ /* 0x0003e40000100a00 */
[----:B0-----:R-:W-:Y:S01]  /*c62a0*/  IMAD.MOV.U32 R5, RZ, RZ, R26 ;  /* 0x000000ffff057224 */ /* 0x001fe200078e001a */
[----:B-1----:R-:W3:Y:S01]  /*c62b0*/  LDL.LU.64 R6, [R1+0x3d38] ;  /* 0x003d380001067983 */ /* 0x002ee20000300a00 */
[----:B------:R-:W-:-:S02]  /*c62c0*/  IMAD.MOV.U32 R26, RZ, RZ, R27 ;  /* 0x000000ffff1a7224 */ /* 0x000fc400078e001b */
[----:B------:R-:W4:Y:S02]  /*c62d0*/  LDL.LU R27, [R1+0x3d34] ;  /* 0x003d3400011b7983 */ /* 0x000f240000300800 */
[----:B------:R-:W2:Y:S01]  /*c62e0*/  LDL.LU R24, [R1+0x3d30] ;  /* 0x003d300001187983 */ /* 0x000ea20000300800 */
[----:B------:R0:W-:Y:S01]  /*c62f0*/  STL.64 [R1+0x4d0], R16 ;  /* 0x0004d01001007387 */ /* 0x0001e20000100a00 */
[----:B------:R1:W-:Y:S02]  /*c6300*/  STL.64 [R1+0x4d8], R18 ;  /* 0x0004d81201007387 */ /* 0x0003e40000100a00 */
[----:B------:R-:W-:Y:S02]  /*c6310*/  IMAD.MOV.U32 R4, RZ, RZ, R23 ;  /* 0x000000ffff047224 */ /* 0x000fe400078e0017 */
[----:B0-----:R-:W-:Y:S01]  /*c6320*/  IMAD.MOV.U32 R17, RZ, RZ, R22 ;  /* 0x000000ffff117224 */ /* 0x001fe200078e0016 */
[----:B-1----:R-:W2:Y:S01]  /*c6330*/  LDL.LU.64 R18, [R1+0x3d28] ;  /* 0x003d280001127983 */ /* 0x002ea20000300a00 */
[----:B------:R-:W2:Y:S02]  /*c6340*/  LDL.LU.64 R22, [R1+0x3d20] ;  /* 0x003d200001167983 */ /* 0x000ea40000300a00 */
[----:B--2---:R-:W-:Y:S01]  /*c6350*/  HMMA.16816.F32.BF16 R8, R8, R22, R12 ;  /* 0x000000160808723c */ /* 0x004fe2000004180c */
[----:B------:R-:W2:Y:S01]  /*c6360*/  LDL.LU.64 R14, [R1+0x3d18] ;  /* 0x003d1800010e7983 */ /* 0x000ea20000300a00 */
[----:B------:R-:W2:Y:S02]  /*c6370*/  LDL.LU.64 R12, [R1+0x3d10] ;  /* 0x003d1000010c7983 */ /* 0x000ea40000300a00 */
        /* <DEDUP_REMOVED lines=8> */
[----:B------:R-:W-:Y:S01]  /*c6400*/  STL.64 [R1+0x3cb0], R18 ;  /* 0x003cb01201007387 */ /* 0x000fe20000100a00 */
[----:B------:R0:W-:Y:S04]  /*c6410*/  STL.64 [R1+0x3ca8], R16 ;  /* 0x003ca81001007387 */ /* 0x0001e80000100a00 */
[----:B0-----:R-:W2:Y:S01]  /*c6420*/  LDL.LU.64 R16, [R1+0x450] ;  /* 0x0004500001107983 */ /* 0x001ea20000300a00 */
[----:B------:R-:W2:Y:S02]  /*c6430*/  LDL.LU.64 R18, [R1+0x458] ;  /* 0x0004580001127983 */ /* 0x000ea40000300a00 */
[----:B----4-:R-:W-:Y:S02]  /*c6440*/  STL.64 [R1+0x3c98], R26 ;  /* 0x003c981a01007387 */ /* 0x010fe40000100a00 */
[----:B------:R0:W-:Y:S02]  /*c6450*/  STL.64 [R1+0x3c90], R24 ;  /* 0x003c901801007387 */ /* 0x0001e40000100a00 */
        /* <DEDUP_REMOVED lines=15> */
[----:B-1----:R-:W3:Y:S01]  /*c6550*/  LDL.LU R22, [R1+0x3cf0] ;  /* 0x003cf00001167983 */ /* 0x002ee20000300800 */
        /* <DEDUP_REMOVED lines=10> */
[----:B------:R-:W-:Y:S01]  /*c6600*/  STL.64 [R1+0x3c18], R6 ;  /* 0x003c180601007387 */ /* 0x000fe20000100a00 */
[----:B----4-:R-:W-:Y:S11]  /*c6610*/  HMMA.16816.F32.BF16 R12, R16, R10, R12 ;  /* 0x0000000a100c723c */ /* 0x010ff6000004180c */
[----:B------:R-:W-:Y:S11]  /*c6620*/  @!UPT UIADD3 URZ, URZ, URZ, URZ ;  /* 0x0000003f3f3ff290 */ /* 0x000ff6000fffe03f */
[----:B------:R-:W-:Y:S01]  /*c6630*/  @!UPT UIADD3 URZ, URZ, URZ, URZ ;  /* 0x0000003f3f3ff290 */ /* 0x000fe2000fffe03f */
[----:B------:R-:W-:Y:S01]  /*c6640*/  STL.64 [R1+0x490], R12 ;  /* 0x0004900c01007387 */ /* 0x000fe20000100a00 */
[----:B------:R0:W-:Y:S03]  /*c6650*/  STL.64 [R1+0x498], R14 ;  /* 0x0004980e01007387 */ /* 0x0001e60000100a00 */
[----:B0-----:R-:W4:Y:S01]  /*c6660*/  LDL.LU.64 R14, [R1+0x3cc8] ;  /* 0x003cc800010e7983 */ /* 0x001f220000300a00 */
[----:B------:R-:W-:Y:S02]  /*c6670*/  STL.64 [R1+0x3b48], R10 ;  /* 0x003b480a01007387 */ /* 0x000fe40000100a00 */
[----:B--2---:R0:W-:Y:S02]  /*c6680*/  STL.64 [R1+0x3b40], R8 ;  /* 0x003b400801007387 */ /* 0x0041e40000100a00 */
[----:B------:R-:W-:Y:S02]  /*c6690*/  IMAD.MOV.U32 R7, RZ, RZ, R18 ;  /* 0x000000ffff077224 */ /* 0x000fe400078e0012 */
[----:B------:R-:W-:-:S02]  /*c66a0*/  IMAD.MOV.U32 R6, RZ, RZ, R19 ;  /* 0x000000ffff067224 */ /* 0x000fc400078e0013 */
[----:B------:R-:W-:Y:S02]  /*c66b0*/  IMAD.MOV.U32 R23, RZ, RZ, R16 ;  /* 0x000000ffff177224 */ /* 0x000fe400078e0010 */
[----:B------:R-:W-:Y:S01]  /*c66c0*/  IMAD.MOV.U32 R29, RZ, RZ, R17 ;  /* 0x000000ffff1d7224 */ /* 0x000fe200078e0011 */
[----:B0-----:R-:W3:Y:S01]  /*c66d0*/  LDL.LU R8, [R1+0x1d0] ;  /* 0x0001d00001087983 */ /* 0x001ee20000300800 */
[----:B------:R-:W3:Y:S02]  /*c66e0*/  LDL.LU R9, [R1+0x1d4] ;  /* 0x0001d40001097983 */ /* 0x000ee40000300800 */
[----:B------:R-:W3:Y:S02]  /*c66f0*/  LDL.LU R10, [R1+0x1d8] ;  /* 0x0001d800010a7983 */ /* 0x000ee40000300800 */
[----:B------:R-:W3:Y:S01]  /*c6700*/  LDL.LU R11, [R1+0x1dc] ;  /* 0x0001dc00010b7983 */ /* 0x000ee20000300800 */
        /* <DEDUP_REMOVED lines=8> */
[----:B------:R-:W4:Y:S01]  /*c6790*/  LDL.LU.64 R16, [R1+0x3ca8] ;  /* 0x003ca80001107983 */ /* 0x000f220000300a00 */
[----:B------:R0:W-:Y:S01]  /*c67a0*/  STL.64 [R1+0x3b28], R14 ;  /* 0x003b280e01007387 */ /* 0x0001e20000100a00 */
[----:B------:R-:W2:Y:S03]  /*c67b0*/  LDL.64 R12, [R1+0x1a0] ;  /* 0x0001a000010c7983 */ /* 0x000ea60000100a00 */
[----:B0-----:R-:W2:Y:S04]  /*c67c0*/  LDL.64 R14, [R1+0x1a8] ;  /* 0x0001a800010e7983 */ /* 0x001ea80000100a00 */
[----:B--2---:R-:W-:Y:S01]  /*c67d0*/  STL.64 [R1+0x3c40], R14 ;  /* 0x003c400e01007387 */ /* 0x004fe20000100a00 */
[----:B------:R0:W-:Y:S02]  /*c67e0*/  STL.64 [R1+0x3c38], R12 ;  /* 0x003c380c01007387 */ /* 0x0001e40000100a00 */
[----:B0-----:R-:W-:-:S02]  /*c67f0*/  IMAD.MOV.U32 R12, RZ, RZ, R23 ;  /* 0x000000ffff0c7224 */ /* 0x001fc400078e0017 */
[----:B------:R-:W3:Y:S01]  /*c6800*/  LDL.LU R23, [R1+0x3ca4] ;  /* 0x003ca40001177983 */ /* 0x000ee20000300800 */
[----:B------:R-:W-:Y:S02]  /*c6810*/  IMAD.MOV.U32 R13, RZ, RZ, R29 ;  /* 0x000000ffff0d7224 */ /* 0x000fe400078e001d */
[----:B------:R-:W-:Y:S02]  /*c6820*/  IMAD.MOV.U32 R14, RZ, RZ, R7 ;  /* 0x000000ffff0e7224 */ /* 0x000fe400078e0007 */
[----:B------:R-:W-:Y:S01]  /*c6830*/  IMAD.MOV.U32 R15, RZ, RZ, R6 ;  /* 0x000000ffff0f7224 */ /* 0x000fe200078e0006 */
[----:B------:R-:W2:Y:S06]  /*c6840*/  LDL.LU R29, [R1+0x3ca0] ;  /* 0x003ca000011d7983 */ /* 0x000eac0000300800 */
[C---:B------:R-:W-:Y:S11]  /*c6850*/  HMMA.16816.F32.BF16 R24, R12.reuse, R18, R24 ;  /* 0x000000120c18723c */ /* 0x040ff60000041818 */
[----:B------:R-:W-:Y:S11]  /*c6860*/  @!UPT UIADD3 URZ, URZ, URZ, URZ ;  /* 0x0000003f3f3ff290 */ /* 0x000ff6000fffe03f */
[----:B------:R-:W-:Y:S01]  /*c6870*/  @!UPT UIADD3 URZ, URZ, URZ, URZ ;  /* 0x0000003f3f3ff290 */ /* 0x000fe2000fffe03f */
[----:B------:R-:W-:Y:S01]  /*c6880*/  STL.64 [R1+0x470], R24 ;  /* 0x0004701801007387 */ /* 0x000fe20000100a00 */
[----:B------:R0:W-:Y:S03]  /*c6890*/  STL.64 [R1+0x478], R26 ;  /* 0x0004781a01007387 */ /* 0x0001e60000100a00 */
[----:B0-----:R-:W2:Y:S01]  /*c68a0*/  LDL.LU.64 R26, [R1+0x3c98] ;  /* 0x003c9800011a7983 */ /* 0x001ea20000300a00 */
        /* <DEDUP_REMOVED lines=9> */
[----:B-1----:R-:W2:Y:S02]  /*c6940*/  LDL.LU R10, [R1+0xf8] ;  /* 0x0000f800010a7983 */ /* 0x002ea40000300800 */
[----:B------:R-:W2:Y:S02]  /*c6950*/  LDL.LU R11, [R1+0xfc] ;  /* 0x0000fc00010b7983 */ /* 0x000ea40000300800 */
[----:B--2---:R0:W-:Y:S01]  /*c6960*/  STL.64 [R1+0x3b58], R10 ;  /* 0x003b580a01007387 */ /* 0x0041e20000100a00 */
[----:B---3--:R-:W-:Y:S02]  /*c6970*/  STL.64 [R1+0x3b50], R8 ;  /* 0x003b500801007387 */ /* 0x008fe40000100a00 */
[----:B0-----:R-:W-:-:S02]  /*c6980*/  IMAD.MOV.U32 R10, RZ, RZ, R21 ;  /* 0x000000ffff0a7224 */ /* 0x001fc400078e0015 */
        /* <DEDUP_REMOVED lines=8> */
[----:B----4-:R-:W-:Y:S01]  /*c6a10*/  IMAD.MOV.U32 R11, RZ, RZ, R16 ;  /* 0x000000ffff0b7224 */ /* 0x010fe200078e0010 */
        /* <DEDUP_REMOVED lines=46> */
[----:B------:R-:W-:-:S02]  /*c6d00*/  IMAD.MOV.U32 R10, RZ, RZ, R29 ;  /* 0x000000ffff0a7224 */ /* 0x000fc400078e001d */
[----:B------:R-:W-:Y:S02]  /*c6d10*/  IMAD.MOV.U32 R11, RZ, RZ, R28 ;  /* 0x000000ffff0b7224 */ /* 0x000fe400078e001c */
[----:B----4-:R-:W-:Y:S02]  /*c6d20*/  IMAD.MOV.U32 R23, RZ, RZ, R0 ;  /* 0x000000ffff177224 */ /* 0x010fe400078e0000 */
[----:B------:R-:W4:Y:S01]  /*c6d30*/  LDL.LU R0, [R1+0x3c64] ;  /* 0x003c640001007983 */ /* 0x000f220000300800 */
[----:B------:R0:W-:Y:S02]  /*c6d40*/  STL.64 [R1+0x3c00], R10 ;  /* 0x003c000a01007387 */ /* 0x0001e40000100a00 */
[----:B------:R-:W-:Y:S02]  /*c6d50*/  IMAD.MOV.U32 R6, RZ, RZ, R17 ;  /* 0x000000ffff067224 */ /* 0x000fe400078e0011 */
[----:B------:R-:W-:Y:S02]  /*c6d60*/  IMAD.MOV.U32 R7, RZ, RZ, R16 ;  /* 0x000000ffff077224 */ /* 0x000fe400078e0010 */
[----:B0-----:R-:W-:-:S02]  /*c6d70*/  IMAD.MOV.U32 R10, RZ, RZ, R25 ;  /* 0x000000ffff0a7224 */ /* 0x001fc400078e0019 */
        /* <DEDUP_REMOVED lines=8> */
[----:B------:R1:W-:Y:S02]  /*c6e00*/  STL.64 [R1+0x3c30], R6 ;  /* 0x003c300601007387 */ /* 0x0003e40000100a00 */
[----:B------:R-:W2:Y:S02]  /*c6e10*/  LDL.LU R16, [R1+0x180] ;  /* 0x0001800001107983 */ /* 0x000ea40000300800 */
[----:B------:R-:W2:Y:S01]  /*c6e20*/  LDL.LU R17, [R1+0x184] ;  /* 0x0001840001117983 */ /* 0x000ea20000300800 */
[----:B------:R-:W2:Y:S01]  /*c6e30*/  LDL.LU R18, [R1+0x188] ;  /* 0x0001880001127983 */ /* 0x000ea20000300800 */
[----:B------:R-:W2:Y:S02]  /*c6e40*/  LDL.LU R19, [R1+0x18c] ;  /* 0x00018c0001137983 */ /* 0x000ea40000300800 */
[----:B0-----:R-:W-:-:S02]  /*c6e50*/  IMAD.MOV.U32 R11, RZ, RZ, R4 ;  /* 0x000000ffff0b7224 */ /* 0x001fc400078e0004 */
[----:B------:R-:W-:Y:S01]  /*c6e60*/  IMAD.MOV.U32 R10, RZ, RZ, R5 ;  /* 0x000000ffff0a7224 */ /* 0x000fe200078e0005 */
[----:B--2---:R-:W-:Y:S01]  /*c6e70*/  STL.64 [R1+0x3c50], R18 ;  /* 0x003c501201007387 */ /* 0x004fe20000100a00 */
[----:B------:R0:W-:Y:S02]  /*c6e80*/  STL.64 [R1+0x3c48], R16 ;  /* 0x003c481001007387 */ /* 0x0001e40000100a00 */
[----:B------:R-:W2:Y:S02]  /*c6e90*/  LDL.LU R4, [R1+0x190] ;  /* 0x0001900001047983 */ /* 0x000ea40000300800 */
[----:B------:R-:W2:Y:S01]  /*c6ea0*/  LDL.LU R5, [R1+0x194] ;  /* 0x0001940001057983 */ /* 0x000ea20000300800 */
[----:B-1----:R-:W2:Y:S01]  /*c6eb0*/  LDL.LU R6, [R1+0x198] ;  /* 0x0001980001067983 */ /* 0x002ea20000300800 */
[----:B------:R-:W2:Y:S03]  /*c6ec0*/  LDL.LU R7, [R1+0x19c] ;  /* 0x00019c0001077983 */ /* 0x000ea60000300800 */
        /* <DEDUP_REMOVED lines=9> */
[----:B----4-:R-:W-:-:S02]  /*c6f60*/  IMAD.MOV.U32 R23, RZ, RZ, R0 ;  /* 0x000000ffff177224 */ /* 0x010fc400078e0000 */
[----:B------:R-:W4:Y:S04]  /*c6f70*/  LDL.LU R0, [R1+0x3c60] ;  /* 0x003c600001007983 */ /* 0x000f280000300800 */
        /* <DEDUP_REMOVED lines=11> */
[----:B----4-:R-:W-:-:S02]  /*c7030*/  IMAD.MOV.U32 R23, RZ, RZ, R0 ;  /* 0x000000ffff177224 */ /* 0x010fc400078e0000 */
[----:B------:R-:W4:Y:S01]  /*c7040*/  LDL.LU R0, [R1+0x3c5c] ;  /* 0x003c5c0001007983 */ /* 0x000f220000300800 */
[----:B------:R-:W-:Y:S03]  /*c7050*/  HMMA.16816.F32.BF16 R12, R12, R26, R16 ;  /* 0x0000001a0c0c723c */ /* 0x000fe60000041810 */
        /* <DEDUP_REMOVED lines=11> */
[----:B----4-:R-:W-:-:S02]  /*c7110*/  IMAD.MOV.U32 R23, RZ, RZ, R0 ;  /* 0x000000ffff177224 */ /* 0x010fc400078e0000 */
[----:B------:R-:W3:Y:S01]  /*c7120*/  LDL.LU R0, [R1+0x3c58] ;  /* 0x003c580001007983 */ /* 0x000ee20000300800 */
[----:B------:R-:W4:Y:S02]  /*c7130*/  LDL.LU.64 R18, [R1+0x3c50] ;  /* 0x003c500001127983 */ /* 0x000f240000300a00 */
[----:B------:R-:W4:Y:S02]  /*c7140*/  LDL.LU.64 R16, [R1+0x3c48] ;  /* 0x003c480001107983 */ /* 0x000f240000300a00 */
[----:B------:R-:W-:Y:S01]  /*c7150*/  STL.64 [R1+0x3e0], R12 ;  /* 0x0003e00c01007387 */ /* 0x000fe20000100a00 */
[----:B------:R0:W-:Y:S04]  /*c7160*/  STL.64 [R1+0x3e8], R14 ;  /* 0x0003e80e01007387 */ /* 0x0001e80000100a00 */
[----:B0-----:R-:W2:Y:S01]  /*c7170*/  LDL.LU.64 R14, [R1+0x3c40] ;  /* 0x003c4000010e7983 */ /* 0x001ea20000300a00 */
[----:B------:R-:W2:Y:S02]  /*c7180*/  LDL.LU.64 R12, [R1+0x3c38] ;  /* 0x003c3800010c7983 */ /* 0x000ea40000300a00 */
[----:B------:R0:W-:Y:S02]  /*c7190*/  STL.64 [R1+0x3af8], R26 ;  /* 0x003af81a01007387 */ /* 0x0001e40000100a00 */
[----:B0-----:R-:W3:Y:S01]  /*c71a0*/  LDL.LU.64 R26, [R1+0x1bf8] ;  /* 0x001bf800011a7983 */ /* 0x001ee20000300a00 */
[C---:B--2---:R-:W-:Y:S03]  /*c71b0*/  HMMA.16816.F32.BF16 R8, R12.reuse, R10, R4 ;  /* 0x0000000a0c08723c */ /* 0x044fe60000041804 */
[----:B------:R-:W4:Y:S11]  /*c71c0*/  LDL.LU.64 R6, [R1+0x3c30] ;  /* 0x003c300001067983 */ /* 0x000f360000300a00 */
[----:B------:R-:W-:Y:S09]  /*c71d0*/  @!UPT UIADD3 URZ, URZ, URZ, URZ ;  /* 0x0000003f3f3ff290 */ /* 0x000ff2000fffe03f */
[----:B------:R-:W-:Y:S01]  /*c71e0*/  STL.64 [R1+0x1150], R8 ;  /* 0x0011500801007387 */ /* 0x000fe20000100a00 */
[----:B------:R0:W-:Y:S03]  /*c71f0*/  STL.64 [R1+0x1158], R10 ;  /* 0x0011580a01007387 */ /* 0x0001e60000100a00 */
[----:B0-----:R-:W2:Y:S01]  /*c7200*/  LDL.LU.64 R10, [R1+0x3c28] ;  /* 0x003c2800010a7983 */ /* 0x001ea20000300a00 */
[C---:B----4-:R-:W-:Y:S03]  /*c7210*/  HMMA.16816.F32.BF16 R4, R12.reuse, R6, R16 ;  /* 0x000000060c04723c */ /* 0x050fe60000041810 */
[----:B------:R-:W4:Y:S05]  /*c7220*/  LDL.LU.64 R18, [R1+0x3c20] ;  /* 0x003c200001127983 */ /* 0x000f2a0000300a00 */
[C---:B--2---:R-:W-:Y:S11]  /*c7230*/  HMMA.16816.F32.BF16 R8, R12.reuse, R10, R20 ;  /* 0x0000000a0c08723c */ /* 0x044ff60000041814 */
[----:B------:R-:W-:Y:S04]  /*c7240*/  @!UPT UIADD3 URZ, URZ, URZ, URZ ;  /* 0x0000003f3f3ff290 */ /* 0x000fe8000fffe03f */
[----:B------:R-:W-:Y:S01]  /*c7250*/  STL.64 [R1+0x1120], R4 ;  /* 0x0011200401007387 */ /* 0x000fe20000100a00 */
[----:B------:R0:W-:Y:S03]  /*c7260*/  STL.64 [R1+0x1128], R6 ;  /* 0x0011280601007387 */ /* 0x0001e60000100a00 */
[----:B0-----:R-:W2:Y:S01]  /*c7270*/  LDL.LU.64 R6, [R1+0x3c18] ;  /* 0x003c180001067983 */ /* 0x001ea20000300a00 */
[----:B------:R-:W2:Y:S02]  /*c7280*/  LDL.LU.64 R4, [R1+0x1bf0] ;  /* 0x001bf00001047983 */ /* 0x000ea40000300a00 */
[----:B------:R-:W2:Y:S02]  /*c7290*/  LDL.LU R17, [R1+0x1c18] ;  /* 0x001c180001117983 */ /* 0x000ea40000300800 */
[----:B------:R-:W2:Y:S01]  /*c72a0*/  LDL.LU.64 R22, [R1+0x3c10] ;  /* 0x003c100001167983 */ /* 0x000ea20000300a00 */
        /* <DEDUP_REMOVED lines=62> */
[----:B------:R-:W-:Y:S02]  /*c7690*/  IMAD.MOV.U32 R7, RZ, RZ, R2 ;  /* 0x000000ffff077224 */ /* 0x000fe400078e0002 */
[----:B------:R-:W-:-:S02]  /*c76a0*/  IMAD.MOV.U32 R2, RZ, RZ, R15 ;  /* 0x000000ffff027224 */ /* 0x000fc400078e000f */
[----:B--2---:R-:W-:Y:S02]  /*c76b0*/  IMAD.MOV.U32 R4, RZ, RZ, R9 ;  /* 0x000000ffff047224 */ /* 0x004fe400078e0009 */
[----:B------:R-:W-:Y:S02]  /*c76c0*/  IMAD.MOV.U32 R5, RZ, RZ, R8 ;  /* 0x000000ffff057224 */ /* 0x000fe400078e0008 */
[----:B------:R-:W-:Y:S01]  /*c76d0*/  HMMA.16816.F32.BF16 R8, R12, R10, R20 ;  /* 0x0000000a0c08723c */ /* 0x000fe20000041814 */
[----:B------:R-:W2:Y:S01]  /*c76e0*/  LDL.LU.64 R22, [R1+0x3b38] ;  /* 0x003b380001167983 */ /* 0x000ea20000300a00 */
[----:B------:R-:W2:Y:S11]  /*c76f0*/  LDL.LU.64 R20, [R1+0x3b30] ;  /* 0x003b300001147983 */ /* 0x000eb60000300a00 */
[----:B------:R-:W-:Y:S10]  /*c7700*/  @!UPT UIADD3 URZ, URZ, URZ, URZ ;  /* 0x0000003f3f3ff290 */ /* 0x000ff4000fffe03f */
[----:B------:R-:W-:Y:S01]  /*c7710*/  STL.64 [R1+0xcc0], R8 ;  /* 0x000cc00801007387 */ /* 0x000fe20000100a00 */
[----:B------:R0:W-:Y:S02]  /*c7720*/  STL.64 [R1+0xcc8], R10 ;  /* 0x000cc80a01007387 */ /* 0x0001e40000100a00 */
[----:B0-----:R-:W-:Y:S02]  /*c7730*/  IMAD.MOV.U32 R10, RZ, RZ, R14 ;  /* 0x000000ffff0a7224 */ /* 0x001fe400078e000e */
[----:B------:R-:W2:Y:S01]  /*c7740*/  LDL.LU.64 R14, [R1+0x3b28] ;  /* 0x003b2800010e7983 */ /* 0x000ea20000300a00 */
[----:B------:R-:W-:Y:S02]  /*c7750*/  IMAD.MOV.U32 R8, RZ, RZ, R12 ;  /* 0x000000ffff087224 */ /* 0x000fe400078e000c */
[----:B------:R-:W-:Y:S02]  /*c7760*/  IMAD.MOV.U32 R9, RZ, RZ, R13 ;  /* 0x000000ffff097224 */ /* 0x000fe400078e000d */
[----:B------:R-:W-:-:S07]  /*c7770*/  IMAD.MOV.U32 R11, RZ, RZ, R2 ;  /* 0x000000ffff0b7224 */ /* 0x000fce00078e0002 */
[----:B--2---:R-:W-:Y:S01]  /*c7780*/  HMMA.16816.F32.BF16 R12, R8, R14, R20 ;  /* 0x0000000e080c723c */ /* 0x004fe20000041814 */
[----:B------:R-:W4:Y:S01]  /*c7790*/  LDL.LU.64 R22, [R1+0x3b20] ;  /* 0x003b200001167983 */ /* 0x000f220000300a00 */
[----:B------:R-:W4:Y:S11]  /*c77a0*/  LDL.LU.64 R20, [R1+0x3b18] ;  /* 0x003b180001147983 */ /* 0x000f360000300a00 */
[----:B------:R-:W-:Y:S10]  /*c77b0*/  @!UPT UIADD3 URZ, URZ, URZ, URZ ;  /* 0x0000003f3f3ff290 */ /* 0x000ff4000fffe03f */
[----:B------:R-:W-:Y:S01]  /*c77c0*/  STL.64 [R1+0xca0], R12 ;  /* 0x000ca00c01007387 */ /* 0x000fe20000100a00 */
[----:B------:R0:W-:Y:S03]  /*c77d0*/  STL.64 [R1+0xca8], R14 ;  /* 0x000ca80e01007387 */ /* 0x0001e60000100a00 */
[----:B0-----:R-:W2:Y:S04]  /*c77e0*/  LDL.LU.64 R14, [R1+0x1be8] ;  /* 0x001be800010e7983 */ /* 0x001ea80000300a00 */
[----:B--2---:R0:W-:Y:S01]  /*c77f0*/  STL.64 [R1+0x3b00], R14 ;  /* 0x003b000e01007387 */ /* 0x0041e20000100a00 */
[----:B------:R-:W4:Y:S03]  /*c7800*/  LDL.LU.64 R12, [R1+0x1a0] ;  /* 0x0001a000010c7983 */ /* 0x000f260000300a00 */
[----:B0-----:R-:W4:Y:S02]  /*c7810*/  LDL.LU.64 R14, [R1+0x1a8] ;  /* 0x0001a800010e7983 */ /* 0x001f240000300a00 */
[----:B----4-:R-:W-:Y:S11]  /*c7820*/  HMMA.16816.F32.BF16 R20, R12, R18, R20 ;  /* 0x000000120c14723c */ /* 0x010ff60000041814 */
[----:B------:R-:W-:Y:S11]  /*c7830*/  @!UPT UIADD3 URZ, URZ, URZ, URZ ;  /* 0x0000003f3f3ff290 */ /* 0x000ff6000fffe03f */
[----:B------:R-:W-:Y:S01]  /*c7840*/  @!UPT UIADD3 URZ, URZ, URZ, URZ ;  /* 0x0000003f3f3ff290 */ /* 0x000fe2000fffe03f */
[----:B------:R-:W-:Y:S01]  /*c7850*/  STL.64 [R1+0xc70], R20 ;  /* 0x000c701401007387 */ /* 0x000fe20000100a00 */
[----:B------:R0:W-:Y:S03]  /*c7860*/  STL.64 [R1+0xc78], R22 ;  /* 0x000c781601007387 */ /* 0x0001e60000100a00 */
[----:B0-----:R-:W2:Y:S01]  /*c7870*/  LDL.LU.64 R22, [R1+0x3b10] ;  /* 0x003b100001167983 */ /* 0x001ea20000300a00 */
[----:B------:R-:W-:Y:S02]  /*c7880*/  IMAD.MOV.U32 R6, RZ, RZ, R3 ;  /* 0x000000ffff067224 */ /* 0x000fe400078e0003 */
[----:B------:R-:W-:Y:S02]  /*c7890*/  IMAD.MOV.U32 R3, RZ, RZ, c[0x0][0x188] ;  /* 0x00006200ff037624 */ /* 0x000fe400078e00ff */
[----:B------:R-:W4:Y:S02]  /*c78a0*/  LDL.LU.64 R18, [R1+0x1c00] ;  /* 0x001c000001127983 */ /* 0x000f240000300a00 */
[----:B------:R-:W-:-:S02]  /*c78b0*/  IMAD.MOV.U32 R2, RZ, RZ, R15 ;  /* 0x000000ffff027224 */ /* 0x000fc400078e000f */
[----:B------:R-:W-:Y:S02]  /*c78c0*/  IMAD.SHL.U32 R9, R3, 0x80, RZ ;  /* 0x0000008003097824 */ /* 0x000fe400078e00ff */
[----:B------:R-:W-:Y:S01]  /*c78d0*/  IMAD.MOV.U32 R3, RZ, RZ, R14 ;  /* 0x000000ffff037224 */ /* 0x000fe200078e000e */
[----:B--2---:R-:W-:Y:S01]  /*c78e0*/  HMMA.16816.F32.BF16 R20, R12, R22, R4 ;  /* 0x000000160c14723c */ /* 0x004fe20000041804 */
[----:B------:R-:W2:Y:S06]  /*c78f0*/  LDL.LU.64 R4, [R1+0x3b08] ;  /* 0x003b080001047983 */ /* 0x000eac0000300a00 */
[----:B------:R-:W-:Y:S11]  /*c7900*/  IMAD.MOV.U32 R7, RZ, RZ, R12 ;  /* 0x000000ffff077224 */ /* 0x000ff600078e000c */
[----:B------:R-:W-:Y:S05]  /*c7910*/  @!UPT UIADD3 URZ, URZ, URZ, URZ ;  /* 0x0000003f3f3ff290 */ /* 0x000fea000fffe03f */
[----:B------:R0:W-:Y:S01]  /*c7920*/  STL.64 [R1+0xc50], R20 ;  /* 0x000c501401007387 */ /* 0x0001e20000100a00 */
[----:B------:R1:W-:Y:S02]  /*c7930*/  STL.64 [R1+0xc58], R22 ;  /* 0x000c581601007387 */ /* 0x0003e40000100a00 */
[----:B------:R-:W2:Y:S02]  /*c7940*/  LDL.LU.64 R14, [R1+0x3b00] ;  /* 0x003b0000010e7983 */ /* 0x000ea40000300a00 */
[----:B------:R-:W2:Y:S01]  /*c7950*/  LDL.LU R12, [R1+0x27f8] ;  /* 0x0027f800010c7983 */ /* 0x000ea20000300800 */
[----:B------:R-:W2:Y:S04]  /*c7960*/  LDL.LU R16, [R1+0x27f0] ;  /* 0x0027f00001107983 */ /* 0x000ea80000300800 */
[----:B0-----:R-:W2:Y:S01]  /*c7970*/  LDL.LU R21, [R1+0x27e8] ;  /* 0x0027e80001157983 */ /* 0x001ea20000300800 */
[----:B------:R-:W2:Y:S02]  /*c7980*/  LDL.LU R29, [R1+0x27e0] ;  /* 0x0027e000011d7983 */ /* 0x000ea40000300800 */
[----:B------:R-:W2:Y:S02]  /*c7990*/  LDL.LU R25, [R1+0x27d8] ;  /* 0x0027d80001197983 */ /* 0x000ea40000300800 */
[----:B------:R-:W2:Y:S02]  /*c79a0*/  LDL.LU R20, [R1+0x27d0] ;  /* 0x0027d00001147983 */ /* 0x000ea40000300800 */
[----:B------:R-:W-:-:S02]  /*c79b0*/  IMAD.SHL.U32 R9, R9, 0x2, RZ ;  /* 0x0000000209097824 */ /* 0x000fc400078e00ff */
[----:B-1----:R-:W-:-:S03]  /*c79c0*/  IMAD.MOV.U32 R22, RZ, RZ, R3 ;  /* 0x000000ffff167224 */ /* 0x002fc600078e0003 */
[----:B---3--:R-:W-:Y:S01]  /*c79d0*/  IADD3 R10, P0, R26, R9, RZ ;  /* 0x000000091a0a7210 */ /* 0x008fe20007f1e0ff */
[----:B------:R-:W-:-:S04]  /*c79e0*/  IMAD.MOV.U32 R23, RZ, RZ, R2 ;  /* 0x000000ffff177224 */ /* 0x000fc800078e0002 */
[----:B------:R-:W-:Y:S01]  /*c79f0*/  IMAD.X R3, R27, 0x1, R0, P0 ;  /* 0x000000011b037824 */ /* 0x000fe200000e0600 */
[-C--:B----4-:R-:W-:Y:S01]  /*c7a00*/  IADD3 R8, P0, R18, R9.reuse, RZ ;  /* 0x0000000912087210 */ /* 0x090fe20007f1e0ff */
[----:B------:R-:W-:Y:S01]  /*c7a10*/  IMAD.MOV.U32 R6, RZ, RZ, R13 ;  /* 0x000000ffff067224 */ /* 0x000fe200078e000d */
[----:B--2---:R0:W-:Y:S01]  /*c7a20*/  STL.64 [R1+0x3ae8], R20 ;  /* 0x003ae81401007387 */ /* 0x0041e20000100a00 */
[----:B------:R-:W2:Y:S02]  /*c7a30*/  LDL.LU R28, [R1+0x27f4] ;  /* 0x0027f400011c7983 */ /* 0x000ea40000300800 */
[----:B------:R-:W3:Y:S02]  /*c7a40*/  LDL.LU R24, [R1+0x27c8] ;  /* 0x0027c80001187983 */ /* 0x000ee40000300800 */
[----:B------:R-:W4:Y:S01]  /*c7a50*/  LDL.LU R2, [R1+0x27ec] ;  /* 0x0027ec0001027983 */ /* 0x000f220000300800 */
[----:B------:R-:W2:Y:S01]  /*c7a60*/  LDL.LU.64 R26, [R1+0x3af8] ;  /* 0x003af800011a7983 */ /* 0x000ea20000300a00 */
[----:B------:R-:W2:Y:S02]  /*c7a70*/  LDL R13, [R1+0x3418] ;  /* 0x00341800010d7983 */ /* 0x000ea40000100800 */
[----:B------:R1:W-:Y:S02]  /*c7a80*/  STL [R1+0x3848], R8 ;  /* 0x0038480801007387 */ /* 0x0003e40000100800 */
[----:B0-----:R-:W-:Y:S01]  /*c7a90*/  IMAD.MOV.U32 R20, RZ, RZ, R7 ;  /* 0x000000ffff147224 */ /* 0x001fe200078e0007 */
[-C--:B------:R-:W-:Y:S01]  /*c7aa0*/  IADD3 R7, P1, R4, R9.reuse, RZ ;  /* 0x0000000904077210 */ /* 0x080fe20007f3e0ff */
[----:B------:R-:W-:-:S05]  /*c7ab0*/  IADD3 R9, P2, R14, R9, RZ ;  /* 0x000000090e097210 */ /* 0x000fca0007f5e0ff */
[----:B------:R0:W-:Y:S01]  /*c7ac0*/  STL [R1+0x384c], R9 ;  /* 0x00384c0901007387 */ /* 0x0001e20000100800 */
[----:B------:R0:W-:Y:S02]  /*c7ad0*/  STL [R1+0x3af0], R10 ;  /* 0x003af00a01007387 */ /* 0x0001e40000100800 */
[----:B-1----:R-:W2:Y:S01]  /*c7ae0*/  LDL.LU R8, [R1+0xa0] ;  /* 0x0000a00001087983 */ /* 0x002ea20000300800 */
[----:B0-----:R-:W2:Y:S01]  /*c7af0*/  LDL.LU R9, [R1+0xa4] ;  /* 0x0000a40001097983 */ /* 0x001ea20000300800 */
[----:B------:R-:W2:Y:S02]  /*c7b00*/  LDL.LU R10, [R1+0xa8] ;  /* 0x0000a800010a7983 */ /* 0x000ea40000300800 */
[----:B------:R-:W2:Y:S02]  /*c7b10*/  LDL.LU R11, [R1+0xac] ;  /* 0x0000ac00010b7983 */ /* 0x000ea40000300800 */
[----:B------:R-:W-:Y:S02]  /*c7b20*/  IMAD.MOV.U32 R21, RZ, RZ, R6 ;  /* 0x000000ffff157224 */ /* 0x000fe400078e0006 */
[----:B------:R-:W-:-:S02]  /*c7b30*/  IMAD.X R4, R5, 0x1, R0, P1 ;  /* 0x0000000105047824 */ /* 0x000fc400008e0600 */
[--C-:B------:R-:W-:Y:S01]  /*c7b40*/  IMAD.X R5, R19, 0x1, R0.reuse, P0 ;  /* 0x0000000113057824 */ /* 0x100fe200000e0600 */
[----:B------:R-:W-:Y:S01]  /*c7b50*/  IADD3 R17, R17, 0x1, RZ ;  /* 0x0000000111117810 */ /* 0x000fe20007ffe0ff */
[----:B------:R-:W-:-:S03]  /*c7b60*/  IMAD.X R6, R15, 0x1, R0, P2 ;  /* 0x000000010f067824 */ /* 0x000fc600010e0600 */
[----:B------:R-:W-:Y:S01]  /*c7b70*/  STL [R1+0x3850], R5 ;  /* 0x0038500501007387 */ /* 0x000fe20000100800 */
[----:B------:R-:W-:Y:S02]  /*c7b80*/  STL [R1+0x1c18], R17 ;  /* 0x001c181101007387 */ /* 0x000fe40000100800 */
[----:B------:R-:W-:Y:S01]  /*c7b90*/  STL [R1+0x3854], R6 ;  /* 0x0038540601007387 */ /* 0x000fe20000100800 */
[----:B--2---:R-:W-:Y:S01]  /*c7ba0*/  HMMA.16816.F32.BF16 R20, R20, R26, R8 ;  /* 0x0000001a1414723c */ /* 0x004fe20000041808 */
[----:B------:R-:W2:Y:S11]  /*c7bb0*/  LDL.LU R10, [R1+0x3af0] ;  /* 0x003af000010a7983 */ /* 0x000eb60000300800 */
[----:B------:R-:W-:Y:S11]  /*c7bc0*/  @!UPT UIADD3 URZ, URZ, URZ, URZ ;  /* 0x0000003f3f3ff290 */ /* 0x000ff6000fffe03f */
[----:B------:R0:W-:Y:S01]  /*c7bd0*/  STL.64 [R1+0xbc0], R20 ;  /* 0x000bc01401007387 */ /* 0x0001e20000100a00 */
[----:B------:R-:W-:Y:S03]  /*c7be0*/  STL.64 [R1+0xbc8], R22 ;  /* 0x000bc81601007387 */ /* 0x000fe60000100a00 */
[----:B0-----:R-:W2:Y:S01]  /*c7bf0*/  LDL.LU.64 R20, [R1+0x3ae8] ;  /* 0x003ae80001147983 */ /* 0x001ea20000300a00 */
[----:B------:R-:W-:Y:S02]  /*c7c00*/  IMAD.MOV.U32 R11, RZ, RZ, R23 ;  /* 0x000000ffff0b7224 */ /* 0x000fe400078e0017 */
[----:B------:R-:W-:Y:S02]  /*c7c10*/  IMAD.MOV.U32 R14, RZ, RZ, R22 ;  /* 0x000000ffff0e7224 */ /* 0x000fe400078e0016 */
[----:B------:R-:W-:Y:S01]  /*c7c20*/  IMAD.MOV.U32 R15, RZ, RZ, c[0x0][0x188] ;  /* 0x00006200ff0f7624 */ /* 0x000fe200078e00ff */
[----:B------:R-:W-:Y:S02]  /*c7c30*/  STL [R1+0x385c], R11 ;  /* 0x00385c0b01007387 */ /* 0x000fe40000100800 */
[----:B------:R0:W-:Y:S02]  /*c7c40*/  STL [R1+0x3858], R14 ;  /* 0x0038580e01007387 */ /* 0x0001e40000100800 */
[----:B------:R-:W-:-:S02]  /*c7c50*/  IMAD.MOV.U32 R9, RZ, RZ, R3 ;  /* 0x000000ffff097224 */ /* 0x000fc400078e0003 */
[----:B------:R-:W-:Y:S02]  /*c7c60*/  IMAD.MOV.U32 R5, RZ, RZ, R4 ;  /* 0x000000ffff057224 */ /* 0x000fe400078e0004 */
[----:B0-----:R-:W-:-:S04]  /*c7c70*/  IMAD.SHL.U32 R14, R15, 0x80, RZ ;  /* 0x000000800f0e7824 */ /* 0x001fc800078e00ff */
[----:B------:R-:W-:Y:S02]  /*c7c80*/  IMAD.SHL.U32 R14, R14, 0x2, RZ ;  /* 0x000000020e0e7824 */ /* 0x000fe400078e00ff */
[----:B------:R-:W-:-:S03]  /*c7c90*/  IMAD.MOV.U32 R4, RZ, RZ, R7 ;  /* 0x000000ffff047224 */ /* 0x000fc600078e0007 */
[-C--:B------:R-:W-:Y:S02]  /*c7ca0*/  IADD3 R12, P6, R12, R14.reuse, RZ ;  /* 0x0000000e0c0c7210 */ /* 0x080fe40007fde0ff */
[-C--:B------:R-:W-:Y:S02]  /*c7cb0*/  IADD3 R16, P1, R16, R14.reuse, RZ ;  /* 0x0000000e10107210 */ /* 0x080fe40007f3e0ff */
[-C--:B------:R-:W-:Y:S02]  /*c7cc0*/  IADD3 R29, P3, R29, R14.reuse, RZ ;  /* 0x0000000e1d1d7210 */ /* 0x080fe40007f7e0ff */
[-C--:B------:R-:W-:Y:S01]  /*c7cd0*/  IADD3 R25, P4, R25, R14.reuse, RZ ;  /* 0x0000000e19197210 */ /* 0x080fe20007f9e0ff */
[--C-:B------:R-:W-:Y:S01]  /*c7ce0*/  IMAD.X R28, R28, 0x1, R0.reuse, P6 ;  /* 0x000000011c1c7824 */ /* 0x100fe200030e0600 */
[----:B---3--:R-:W-:Y:S01]  /*c7cf0*/  IADD3 R24, P6, R24, R14, RZ ;  /* 0x0000000e18187210 */ /* 0x008fe20007fde0ff */
[----:B----4-:R-:W-:Y:S02]  /*c7d00*/  IMAD.X R2, R2, 0x1, R0, P1 ;  /* 0x0000000102027824 */ /* 0x010fe400008e0600 */
[----:B--2---:R-:W-:-:S05]  /*c7d10*/  IMAD.MOV.U32 R8, RZ, RZ, R10 ;  /* 0x000000ffff087224 */ /* 0x004fca00078e000a */
[----:B------:R-:W-:Y:S01]  /*c7d20*/  STL.64 [R1+0x1bf8], R8 ;  /* 0x001bf80801007387 */ /* 0x000fe20000100a00 */
[----:B------:R-:W-:Y:S02]  /*c7d30*/  STL.64 [R1+0x1bf0], R4 ;  /* 0x001bf00401007387 */ /* 0x000fe40000100a00 */
[----:B------:R-:W-:Y:S02]  /*c7d40*/  STL [R1+0x27f8], R12 ;  /* 0x0027f80c01007387 */ /* 0x000fe40000100800 */
[----:B------:R-:W-:Y:S01]  /*c7d50*/  STL [R1+0x27f0], R16 ;  /* 0x0027f01001007387 */ /* 0x000fe20000100800 */
[-C--:B------:R-:W-:Y:S02]  /*c7d60*/  IADD3 R21, P2, R21, R14.reuse, RZ ;  /* 0x0000000e15157210 */ /* 0x080fe40007f5e0ff */
[----:B------:R-:W-:-:S03]  /*c7d70*/  IADD3 R20, P5, R20, R14, RZ ;  /* 0x0000000e14147210 */ /* 0x000fc60007fbe0ff */
[----:B------:R-:W-:Y:S01]  /*c7d80*/  STL [R1+0x27e8], R21 ;  /* 0x0027e81501007387 */ /* 0x000fe20000100800 */
[----:B------:R-:W-:Y:S02]  /*c7d90*/  STL [R1+0x27e0], R29 ;  /* 0x0027e01d01007387 */ /* 0x000fe40000100800 */
[----:B------:R-:W-:Y:S02]  /*c7da0*/  STL [R1+0x27d8], R25 ;  /* 0x0027d81901007387 */ /* 0x000fe40000100800 */
[----:B------:R-:W-:Y:S01]  /*c7db0*/  STL [R1+0x27d0], R20 ;  /* 0x0027d01401007387 */ /* 0x000fe20000100800 */
[----:B------:R0:W-:Y:S01]  /*c7dc0*/  STL [R1+0x3ae0], R0 ;  /* 0x003ae00001007387 */ /* 0x0001e20000100800 */
[----:B------:R-:W-:Y:S03]  /*c7dd0*/  STL [R1+0x27f4], R28 ;  /* 0x0027f41c01007387 */ /* 0x000fe60000100800 */
[----:B0-----:R-:W2:Y:S01]  /*c7de0*/  LDL.LU R0, [R1+0x27c0] ;  /* 0x0027c00001007983 */ /* 0x001ea20000300800 */
[----:B------:R-:W-:Y:S02]  /*c7df0*/  STL [R1+0x27c8], R24 ;  /* 0x0027c81801007387 */ /* 0x000fe40000100800 */
[----:B------:R-:W3:Y:S02]  /*c7e00*/  LDL.LU R7, [R1+0x27b0] ;  /* 0x0027b00001077983 */ /* 0x000ee40000300800 */
[----:B------:R-:W-:Y:S01]  /*c7e10*/  STL [R1+0x27ec], R2 ;  /* 0x0027ec0201007387 */ /* 0x000fe20000100800 */
[----:B---3--:R0:W-:Y:S04]  /*c7e20*/  STL [R1+0x3ad4], R7 ;  /* 0x003ad40701007387 */ /* 0x0081e80000100800 */
[----:B0-----:R-:W3:Y:S04]  /*c7e30*/  LDL.LU R7, [R1+0x27dc] ;  /* 0x0027dc0001077983 */ /* 0x001ee80000300800 */
[----:B---3--:R0:W-:Y:S04]  /*c7e40*/  STL [R1+0x3ad8], R7 ;  /* 0x003ad80701007387 */ /* 0x0081e80000100800 */
[----:B0-----:R-:W3:Y:S01]  /*c7e50*/  LDL.LU R7, [R1+0x27b8] ;  /* 0x0027b80001077983 */ /* 0x001ee20000300800 */
[----:B------:R-:W-:-:S02]  /*c7e60*/  ISETP.NE.U32.AND P0, PT, R17, R13, PT ;  /* 0x0000000d1100720c */ /* 0x000fc40003f05070 */
[----:B--2---:R-:W-:Y:S01]  /*c7e70*/  IADD3 R0, P1, R0, R14, RZ ;  /* 0x0000000e00007210 */ /* 0x004fe20007f3e0ff */
[----:B---3--:R0:W-:Y:S04]  /*c7e80*/  STL [R1+0x3adc], R7 ;  /* 0x003adc0701007387 */ /* 0x0081e80000100800 */
[----:B0-----:R-:W2:Y:S01]  /*c7e90*/  LDL.LU R7, [R1+0x27e4] ;  /* 0x0027e40001077983 */ /* 0x001ea20000300800 */
        /* <DEDUP_REMOVED lines=26> */
[----:B------:R0:W-:Y:S02]  /*c8040*/  STL [R1+0x27c0], R0 ;  /* 0x0027c00001007387 */ /* 0x0001e40000100800 */
[----:B0-----:R-:W2:Y:S02]  /*c8050*/  LDL.LU R0, [R1+0x3ae0] ;  /* 0x003ae00001007983 */ /* 0x001ea40000300800 */
[----:B--2---:R-:W-:-:S05]  /*c8060*/  IMAD.X R7, R7, 0x1, R0, P2 ;  /* 0x0000000107077824 */ /* 0x004fca00010e0600 */
[----:B------:R0:W-:Y:S04]  /*c8070*/  STL [R1+0x27e4], R7 ;  /* 0x0027e40701007387 */ /* 0x0001e80000100800 */
[----:B0-----:R-:W2:Y:S02]  /*c8080*/  LDL.LU R7, [R1+0x3adc] ;  /* 0x003adc0001077983 */ /* 0x001ea40000300800 */
[----:B--2---:R-:W-:-:S05]  /*c8090*/  IADD3 R7, P2, R7, R14, RZ ;  /* 0x0000000e07077210 */ /* 0x004fca0007f5e0ff */
[----:B------:R0:W-:Y:S04]  /*c80a0*/  STL [R1+0x27b8], R7 ;  /* 0x0027b80701007387 */ /* 0x0001e80000100800 */
[----:B0-----:R-:W2:Y:S02]  /*c80b0*/  LDL.LU R7, [R1+0x3ad8] ;  /* 0x003ad80001077983 */ /* 0x001ea40000300800 */
[----:B--2---:R-:W-:-:S05]  /*c80c0*/  IMAD.X R7, R7, 0x1, R0, P3 ;  /* 0x0000000107077824 */ /* 0x004fca00018e0600 */
[----:B------:R0:W-:Y:S04]  /*c80d0*/  STL [R1+0x27dc], R7 ;  /* 0x0027dc0701007387 */ /* 0x0001e80000100800 */
[----:B0-----:R-:W2:Y:S01]  /*c80e0*/  LDL.LU R7, [R1+0x3ad4] ;  /* 0x003ad40001077983 */ /* 0x001ea20000300800 */
[--C-:B---3--:R-:W-:Y:S01]  /*c80f0*/  IMAD.X R4, R4, 0x1, R0.reuse, P4 ;  /* 0x0000000104047824 */ /* 0x108fe200020e0600 */
[-C--:B----4-:R-:W-:Y:S01]  /*c8100*/  IADD3 R10, P4, R10, R14.reuse, RZ ;  /* 0x0000000e0a0a7210 */ /* 0x090fe20007f9e0ff */
[--C-:B------:R-:W-:Y:S01]  /*c8110*/  IMAD.X R3, R3, 0x1, R0.reuse, P5 ;  /* 0x0000000103037824 */ /* 0x100fe200028e0600 */
[-C--:B------:R-:W-:Y:S01]  /*c8120*/  IADD3 R11, P5, R11, R14.reuse, RZ ;  /* 0x0000000e0b0b7210 */ /* 0x080fe20007fbe0ff */
        /* <DEDUP_REMOVED lines=16> */
[----:B------:R-:W-:Y:S01]  /*c8230*/  IMAD.X R24, R24, 0x1, R0, P4 ;  /* 0x0000000118187824 */ /* 0x000fe200020e0600 */
[----:B------:R-:W-:-:S02]  /*c8240*/  IADD3 R2, P4, R2, R14, RZ ;  /* 0x0000000e02027210 */ /* 0x000fc40007f9e0ff */
[----:B--2---:R-:W-:-:S05]  /*c8250*/  IADD3 R7, P3, R7, R14, RZ ;  /* 0x0000000e07077210 */ /* 0x004fca0007f7e0ff */
[----:B------:R-:W-:Y:S01]  /*c8260*/  STL [R1+0x27b0], R7 ;  /* 0x0027b00701007387 */ /* 0x000fe20000100800 */
[----:B------:R-:W-:Y:S02]  /*c8270*/  STL [R1+0x27d4], R4 ;  /* 0x0027d40401007387 */ /* 0x000fe40000100800 */
[----:B------:R-:W-:Y:S02]  /*c8280*/  STL [R1+0x27a8], R10 ;  /* 0x0027a80a01007387 */ /* 0x000fe40000100800 */
[----:B------:R-:W-:Y:S01]  /*c8290*/  STL [R1+0x27cc], R3 ;  /* 0x0027cc0301007387 */ /* 0x000fe20000100800 */
[----:B------:R-:W-:Y:S01]  /*c82a0*/  STL [R1+0x27a0], R11 ;  /* 0x0027a00b01007387 */ /* 0x000fe20000100800 */
[----:B------:R-:W-:Y:S02]  /*c82b0*/  STL [R1+0x27c4], R26 ;  /* 0x0027c41a01007387 */ /* 0x000fe40000100800 */
[----:B------:R-:W-:Y:S02]  /*c82c0*/  STL [R1+0x2798], R27 ;  /* 0x0027981b01007387 */ /* 0x000fe40000100800 */
[--C-:B------:R-:W-:Y:S01]  /*c82d0*/  IMAD.X R22, R22, 0x1, R0.reuse, P3 ;  /* 0x0000000116167824 */ /* 0x100fe200018e0600 */
[----:B------:R-:W-:Y:S01]  /*c82e0*/  STL [R1+0x27bc], R6 ;  /* 0x0027bc0601007387 */ /* 0x000fe20000100800 */
[----:B------:R-:W-:Y:S01]  /*c82f0*/  IADD3 R23, P3, R23, R14, RZ ;  /* 0x0000000e17177210 */ /* 0x000fe20007f7e0ff */
        /* <DEDUP_REMOVED lines=11> */
[----:B------:R-:W-:-:S02]  /*c83b0*/  IMAD.X R20, R20, 0x1, R0, P3 ;  /* 0x0000000114147824 */ /* 0x000fc400018e0600 */
[----:B------:R-:W-:Y:S02]  /*c83c0*/  STL [R1+0x278c], R16 ;  /* 0x00278c1001007387 */ /* 0x000fe40000100800 */
[----:B------:R-:W-:Y:S01]  /*c83d0*/  STL [R1+0x2760], R21 ;  /* 0x0027601501007387 */ /* 0x000fe20000100800 */
[----:B------:R-:W-:Y:S01]  /*c83e0*/  IADD3 R28, P3, R28, R14, RZ ;  /* 0x0000000e1c1c7210 */ /* 0x000fe20007f7e0ff */
[----:B------:R-:W-:Y:S01]  /*c83f0*/  STL [R1+0x2784], R29 ;  /* 0x0027841d01007387 */ /* 0x000fe20000100800 */
[----:B------:R-:W-:Y:S02]  /*c8400*/  STL [R1+0x2758], R25 ;  /* 0x0027581901007387 */ /* 0x000fe40000100800 */
[----:B------:R-:W-:Y:S02]  /*c8410*/  STL [R1+0x277c], R20 ;  /* 0x00277c1401007387 */ /* 0x000fe40000100800 */
[----:B------:R0:W-:Y:S01]  /*c8420*/  STL [R1+0x3ad0], R14 ;  /* 0x003ad00e01007387 */ /* 0x0001e20000100800 */
[----:B------:R-:W-:Y:S04]  /*c8430*/  STL [R1+0x2750], R28 ;  /* 0x0027501c01007387 */ /* 0x000fe80000100800 */
        /* <DEDUP_REMOVED lines=8> */
[----:B--2---:R-:W-:-:S03]  /*c84c0*/  IMAD.X R14, R14, 0x1, R0, P5 ;  /* 0x000000010e0e7824 */ /* 0x004fc600028e0600 */
        /* <DEDUP_REMOVED lines=30> */
[----:B--2---:R-:W-:-:S05]  /*c86b0*/  IADD3 R7, P5, R7, R14, RZ ;  /* 0x0000000e07077210 */ /* 0x004fca0007fbe0ff */
[----:B------:R0:W-:Y:S04]  /*c86c0*/  STL [R1+0x2740], R7 ;  /* 0x0027400701007387 */ /* 0x0001e80000100800 */
[----:B0-----:R-:W2:Y:S02]  /*c86d0*/  LDL.LU R7, [R1+0x3acc] ;  /* 0x003acc0001077983 */ /* 0x001ea40000300800 */
[----:B--2---:R-:W-:-:S05]  /*c86e0*/  IMAD.X R7, R7, 0x1, R0, P6 ;  /* 0x0000000107077824 */ /* 0x004fca00030e0600 */
[----:B------:R0:W-:Y:S04]  /*c86f0*/  STL [R1+0x2764], R7 ;  /* 0x0027640701007387 */ /* 0x0001e80000100800 */
[----:B0-----:R-:W2:Y:S02]  /*c8700*/  LDL.LU R7, [R1+0x3ac8] ;  /* 0x003ac80001077983 */ /* 0x001ea40000300800 */
[----:B--2---:R-:W-:-:S05]  /*c8710*/  IADD3 R7, P6, R7, R14, RZ ;  /* 0x0000000e07077210 */ /* 0x004fca0007fde0ff */
[----:B------:R0:W-:Y:S04]  /*c8720*/  STL [R1+0x2738], R7 ;  /* 0x0027380701007387 */ /* 0x0001e80000100800 */
[----:B0-----:R-:W2:Y:S01]  /*c8730*/  LDL.LU R7, [R1+0x3ac4] ;  /* 0x003ac40001077983 */ /* 0x001ea20000300800 */
[--C-:B----4-:R-:W-:Y:S01]  /*c8740*/  IMAD.X R10, R10, 0x1, R0.reuse, P2 ;  /* 0x000000010a0a7824 */ /* 0x110fe200010e0600 */
        /* <DEDUP_REMOVED lines=18> */
[----:B------:R-:W-:Y:S01]  /*c8870*/  IADD3 R20, P6, R20, R14, RZ ;  /* 0x0000000e14147210 */ /* 0x000fe20007fde0ff */
[----:B------:R-:W-:-:S02]  /*c8880*/  IMAD.X R2, R2, 0x1, R0, P2 ;  /* 0x0000000102027824 */ /* 0x000fc400010e0600 */
[----:B--2---:R-:W-:Y:S01]  /*c8890*/  IMAD.X R7, R7, 0x1, R0, P1 ;  /* 0x0000000107077824 */ /* 0x004fe200008e0600 */
[----:B---3--:R-:W-:-:S04]  /*c88a0*/  IADD3 R4, P1, R4, R14, RZ ;  /* 0x0000000e04047210 */ /* 0x008fc80007f3e0ff */
[----:B------:R-:W-:Y:S01]  /*c88b0*/  STL [R1+0x275c], R7 ;  /* 0x00275c0701007387 */ /* 0x000fe20000100800 */
[----:B------:R-:W-:Y:S02]  /*c88c0*/  STL [R1+0x2730], R4 ;  /* 0x0027300401007387 */ /* 0x000fe40000100800 */
[----:B------:R-:W-:Y:S02]  /*c88d0*/  STL [R1+0x2754], R10 ;  /* 0x0027540a01007387 */ /* 0x000fe40000100800 */
[----:B------:R-:W-:Y:S01]  /*c88e0*/  STL [R1+0x2728], R3 ;  /* 0x0027280301007387 */ /* 0x000fe20000100800 */
[----:B------:R-:W-:Y:S01]  /*c88f0*/  STL [R1+0x274c], R11 ;  /* 0x00274c0b01007387 */ /* 0x000fe20000100800 */
[----:B------:R-:W-:Y:S02]  /*c8900*/  STL [R1+0x2720], R26 ;  /* 0x0027201a01007387 */ /* 0x000fe40000100800 */
        /* <DEDUP_REMOVED lines=17> */
[----:B------:R-:W-:-:S02]  /*c8a20*/  IMAD.X R28, R28, 0x1, R0, P1 ;  /* 0x000000011c1c7824 */ /* 0x000fc400008e0600 */
[----:B------:R-:W-:Y:S01]  /*c8a30*/  STL [R1+0x26e0], R29 ;  /* 0x0026e01d01007387 */ /* 0x000fe20000100800 */
[-C--:B------:R-:W-:Y:S01]  /*c8a40*/  IADD3 R24, P1, R24, R14.reuse, RZ ;  /* 0x0000000e18187210 */ /* 0x080fe20007f3e0ff */
[----:B------:R-:W-:Y:S01]  /*c8a50*/  STL [R1+0x2704], R25 ;  /* 0x0027041901007387 */ /* 0x000fe20000100800 */
[----:B------:R-:W-:Y:S02]  /*c8a60*/  STL [R1+0x26d8], R20 ;  /* 0x0026d81401007387 */ /* 0x000fe40000100800 */
[----:B------:R0:W-:Y:S02]  /*c8a70*/  STL [R1+0x3ac0], R0 ;  /* 0x003ac00001007387 */ /* 0x0001e40000100800 */
[----:B------:R-:W-:Y:S01]  /*c8a80*/  STL [R1+0x26fc], R28 ;  /* 0x0026fc1c01007387 */ /* 0x000fe20000100800 */
        /* <DEDUP_REMOVED lines=8> */
[----:B--2---:R-:W-:-:S03]  /*c8b10*/  IADD3 R0, P2, R0, R14, RZ ;  /* 0x0000000e00007210 */ /* 0x004fc60007f5e0ff */
        /* <DEDUP_REMOVED lines=2711> */
[-C--:B------:R-:W-:Y:S01]  /*d3490*/  IADD3 R28, P5, R28, R14.reuse, RZ ;  /* 0x0000000e1c1c7210 */ /* 0x080fe20007fbe0ff */
[----:B------:R-:W-:Y:S01]  /*d34a0*/  STL [R1+0x2a40], R29 ;  /* 0x002a401d01007387 */ /* 0x000fe20000100800 */
[----:B------:R-:W-:Y:S02]  /*d34b0*/  STL [R1+0x2a7c], R25 ;  /* 0x002a7c1901007387 */ /* 0x000fe40000100800 */
[----:B------:R-:W-:Y:S02]  /*d34c0*/  STL [R1+0x2a34], R20 ;  /* 0x002a341401007387 */ /* 0x000fe40000100800 */
[----:B------:R0:W-:Y:S01]  /*d34d0*/  STL [R1+0x2a4c], R24 ;  /* 0x002a4c1801007387 */ /* 0x0001e20000100800 */
[----:B------:R-:W-:Y:S04]  /*d34e0*/  STL [R1+0x2a84], R28 ;  /* 0x002a841c01007387 */ /* 0x000fe80000100800 */
[----:B0-----:R-:W2:Y:S01]  /*d34f0*/  LDL.LU R24, [R1+0x2a58] ;  /* 0x002a580001187983 */ /* 0x001ea20000300800 */
[----:B------:R-:W3:Y:S01]  /*d3500*/  LDL.LU R7, [R1+0x2a54] ;  /* 0x002a540001077983 */ /* 0x000ee20000300800 */
[----:B------:R-:W-:-:S02]  /*d3510*/  IADD3 R2, P6, R2, R14, RZ ;  /* 0x0000000e02027210 */ /* 0x000fc40007fde0ff */
[----:B---3--:R0:W-:Y:S03]  /*d3520*/  STL [R1+0x3908], R7 ;  /* 0x0039080701007387 */ /* 0x0081e60000100800 */
[----:B------:R-:W-:Y:S01]  /*d3530*/  STL [R1+0x2a88], R2 ;  /* 0x002a880201007387 */ /* 0x000fe20000100800 */
        /* <DEDUP_REMOVED lines=31> */
[----:B------:R0:W-:Y:S02]  /*d3730*/  STL [R1+0x2a58], R24 ;  /* 0x002a581801007387 */ /* 0x0001e40000100800 */
[----:B0-----:R-:W3:Y:S01]  /*d3740*/  LDL.LU R24, [R1+0x2acc] ;  /* 0x002acc0001187983 */ /* 0x001ee20000300800 */
        /* <DEDUP_REMOVED lines=10> */
[-C--:B---3--:R-:W-:Y:S01]  /*d37f0*/  IADD3 R3, P4, R3, R14.reuse, RZ ;  /* 0x0000000e03037210 */ /* 0x088fe20007f9e0ff */
        /* <DEDUP_REMOVED lines=18> */
[----:B--2---:R-:W-:Y:S01]  /*d3920*/  IMAD.X R7, R7, 0x1, R0, P3 ;  /* 0x0000000107077824 */ /* 0x004fe200018e0600 */
[----:B------:R-:W-:-:S04]  /*d3930*/  IADD3 R4, P3, R4, R14, RZ ;  /* 0x0000000e04047210 */ /* 0x000fc80007f7e0ff */
        /* <DEDUP_REMOVED lines=10> */
[-C--:B------:R-:W-:Y:S01]  /*d39e0*/  IADD3 R18, P3, R18, R14.reuse, RZ ;  /* 0x0000000e12127210 */ /* 0x080fe20007f7e0ff */
        /* <DEDUP_REMOVED lines=18> */
[----:B------:R-:W3:Y:S01]  /*d3b10*/  LDL.LU R7, [R1+0x2b1c] ;  /* 0x002b1c0001077983 */ /* 0x000ee20000300800 */
[-C--:B------:R-:W-:Y:S01]  /*d3b20*/  IADD3 R28, P3, R28, R14.reuse, RZ ;  /* 0x0000000e1c1c7210 */ /* 0x080fe20007f7e0ff */
[----:B------:R-:W-:Y:S01]  /*d3b30*/  IMAD.X R24, R24, 0x1, R0, P4 ;  /* 0x0000000118187824 */ /* 0x000fe200020e0600 */
[----:B---3--:R0:W-:Y:S03]  /*d3b40*/  STL [R1+0x38fc], R7 ;  /* 0x0038fc0701007387 */ /* 0x0081e60000100800 */
[----:B------:R-:W-:Y:S01]  /*d3b50*/  STL [R1+0x2b04], R28 ;  /* 0x002b041c01007387 */ /* 0x000fe20000100800 */
[----:B0-----:R-:W3:Y:S01]  /*d3b60*/  LDL.LU R7, [R1+0x2ae0] ;  /* 0x002ae00001077983 */ /* 0x001ee20000300800 */
[----:B------:R-:W-:Y:S03]  /*d3b70*/  STL [R1+0x2acc], R24 ;  /* 0x002acc1801007387 */ /* 0x000fe60000100800 */
[----:B---3--:R0:W-:Y:S04]  /*d3b80*/  STL [R1+0x3900], R7 ;  /* 0x0039000701007387 */ /* 0x0081e80000100800 */
[----:B0-----:R-:W3:Y:S01]  /*d3b90*/  LDL.LU R7, [R1+0x2b10] ;  /* 0x002b100001077983 */ /* 0x001ee20000300800 */
[----:B--2---:R-:W-:-:S03]  /*d3ba0*/  IADD3 R2, P4, R2, R14, RZ ;  /* 0x0000000e02027210 */ /* 0x004fc60007f9e0ff */
        /* <DEDUP_REMOVED lines=26> */
[----:B------:R0:W-:Y:S02]  /*d3d50*/  STL [R1+0x2b08], R2 ;  /* 0x002b080201007387 */ /* 0x0001e40000100800 */
[----:B------:R-:W3:Y:S01]  /*d3d60*/  LDL.LU R28, [R1+0x2b34] ;  /* 0x002b3400011c7983 */ /* 0x000ee20000300800 */
[----:B0-----:R-:W3:Y:S01]  /*d3d70*/  LDL.LU R2, [R1+0x2b84] ;  /* 0x002b840001027983 */ /* 0x001ee20000300800 */
        /* <DEDUP_REMOVED lines=26> */
[----:B------:R-:W-:Y:S01]  /*d3f20*/  IMAD.X R16, R16, 0x1, R0, P4 ;  /* 0x0000000110107824 */ /* 0x000fe200020e0600 */
[-C--:B------:R-:W-:Y:S02]  /*d3f30*/  IADD3 R21, P4, R21, R14.reuse, RZ ;  /* 0x0000000e15157210 */ /* 0x080fe40007f9e0ff */
[-C--:B------:R-:W-:Y:S02]  /*d3f40*/  IADD3 R29, P5, R29, R14.reuse, RZ ;  /* 0x0000000e1d1d7210 */ /* 0x080fe40007fbe0ff */
        /* <DEDUP_REMOVED lines=22> */
[----:B------:R0:W-:Y:S02]  /*d40b0*/  STL [R1+0x2b38], R24 ;  /* 0x002b381801007387 */ /* 0x0001e40000100800 */
[----:B------:R-:W-:-:S02]  /*d40c0*/  IMAD.X R25, R25, 0x1, R0, P6 ;  /* 0x0000000119197824 */ /* 0x000fc400030e0600 */
[----:B------:R-:W-:Y:S01]  /*d40d0*/  STL [R1+0x2b2c], R16 ;  /* 0x002b2c1001007387 */ /* 0x000fe20000100800 */
[----:B0-----:R-:W2:Y:S01]  /*d40e0*/  LDL.LU R24, [R1+0x2b4c] ;  /* 0x002b4c0001187983 */ /* 0x001ea20000300800 */
[----:B------:R-:W-:Y:S02]  /*d40f0*/  STL [R1+0x2b68], R21 ;  /* 0x002b681501007387 */ /* 0x000fe40000100800 */
[----:B------:R-:W-:Y:S02]  /*d4100*/  STL [R1+0x2b70], R29 ;  /* 0x002b701d01007387 */ /* 0x000fe40000100800 */
[----:B------:R-:W-:Y:S01]  /*d4110*/  STL [R1+0x2b40], R25 ;  /* 0x002b401901007387 */ /* 0x000fe20000100800 */
[----:B------:R-:W3:Y:S01]  /*d4120*/  LDL.LU R7, [R1+0x2b60] ;  /* 0x002b600001077983 */ /* 0x000ee20000300800 */
[----:B------:R-:W-:Y:S01]  /*d4130*/  IADD3 R20, P6, R20, R14, RZ ;  /* 0x0000000e14147210 */ /* 0x000fe20007fde0ff */
[----:B------:R-:W-:-:S04]  /*d4140*/  IMAD.X R28, R28, 0x1, R0, P1 ;  /* 0x000000011c1c7824 */ /* 0x000fc800008e0600 */
[----:B------:R-:W-:Y:S04]  /*d4150*/  STL [R1+0x2b7c], R20 ;  /* 0x002b7c1401007387 */ /* 0x000fe80000100800 */
[----:B---3--:R0:W-:Y:S01]  /*d4160*/  STL [R1+0x38f0], R7 ;  /* 0x0038f00701007387 */ /* 0x0081e20000100800 */
[----:B------:R-:W-:Y:S03]  /*d4170*/  STL [R1+0x2b34], R28 ;  /* 0x002b341c01007387 */ /* 0x000fe60000100800 */
[----:B0-----:R-:W3:Y:S01]  /*d4180*/  LDL.LU R7, [R1+0x2b90] ;  /* 0x002b900001077983 */ /* 0x001ee20000300800 */
[----:B------:R-:W-:-:S05]  /*d4190*/  IADD3 R2, P1, R2, R14, RZ ;  /* 0x0000000e02027210 */ /* 0x000fca0007f3e0ff */
[----:B------:R-:W-:Y:S04]  /*d41a0*/  STL [R1+0x2b84], R2 ;  /* 0x002b840201007387 */ /* 0x000fe80000100800 */
        /* <DEDUP_REMOVED lines=27> */
[----:B------:R-:W3:Y:S01]  /*d4360*/  LDL.LU R29, [R1+0x2bb8] ;  /* 0x002bb800011d7983 */ /* 0x000ee20000300800 */
[----:B------:R-:W3:Y:S01]  /*d4370*/  LDL.LU R25, [R1+0x2bf0] ;  /* 0x002bf00001197983 */ /* 0x000ee20000300800 */
[----:B------:R-:W3:Y:S02]  /*d4380*/  LDL.LU R20, [R1+0x2bc0] ;  /* 0x002bc00001147983 */ /* 0x000ee40000300800 */
[----:B------:R-:W3:Y:S01]  /*d4390*/  LDL.LU R28, [R1+0x2bfc] ;  /* 0x002bfc00011c7983 */ /* 0x000ee20000300800 */
        /* <DEDUP_REMOVED lines=23> */
[--C-:B------:R-:W-:Y:S01]  /*d4510*/  IMAD.X R13, R13, 0x1, R0.reuse, P6 ;  /* 0x000000010d0d7824 */ /* 0x100fe200030e0600 */
[-C--:B------:R-:W-:Y:S02]  /*d4520*/  IADD3 R17, P6, R17, R14.reuse, RZ ;  /* 0x0000000e11117210 */ /* 0x080fe40007fde0ff */
        /* <DEDUP_REMOVED lines=26> */
[----:B------:R-:W-:Y:S01]  /*d46d0*/  STL [R1+0x2ba0], R13 ;  /* 0x002ba00d01007387 */ /* 0x000fe20000100800 */
[----:B0-----:R-:W2:Y:S01]  /*d46e0*/  LDL.LU R2, [R1+0x2c04] ;  /* 0x002c040001027983 */ /* 0x001ea20000300800 */
[----:B------:R-:W-:Y:S02]  /*d46f0*/  STL [R1+0x2bdc], R17 ;  /* 0x002bdc1101007387 */ /* 0x000fe40000100800 */
[----:B------:R-:W-:Y:S02]  /*d4700*/  STL [R1+0x2be4], R12 ;  /* 0x002be40c01007387 */ /* 0x000fe40000100800 */
[----:B------:R-:W-:Y:S01]  /*d4710*/  STL [R1+0x2bac], R16 ;  /* 0x002bac1001007387 */ /* 0x000fe20000100800 */
[----:B------:R-:W-:Y:S01]  /*d4720*/  STL [R1+0x2be8], R21 ;  /* 0x002be81501007387 */ /* 0x000fe20000100800 */
[----:B------:R-:W-:Y:S02]  /*d4730*/  STL [R1+0x2bb8], R29 ;  /* 0x002bb81d01007387 */ /* 0x000fe40000100800 */
[----:B------:R-:W-:Y:S02]  /*d4740*/  STL [R1+0x2bf0], R25 ;  /* 0x002bf01901007387 */ /* 0x000fe40000100800 */
[----:B------:R-:W3:Y:S02]  /*d4750*/  LDL.LU R7, [R1+0x2c10] ;  /* 0x002c100001077983 */ /* 0x000ee40000300800 */
[----:B------:R-:W-:Y:S01]  /*d4760*/  IMAD.X R20, R20, 0x1, R0, P4 ;  /* 0x0000000114147824 */ /* 0x000fe200020e0600 */
[----:B------:R-:W-:-:S04]  /*d4770*/  IADD3 R28, P4, R28, R14, RZ ;  /* 0x0000000e1c1c7210 */ /* 0x000fc80007f9e0ff */
[----:B------:R-:W-:Y:S04]  /*d4780*/  STL [R1+0x2bc0], R20 ;  /* 0x002bc01401007387 */ /* 0x000fe80000100800 */
[----:B---3--:R0:W-:Y:S01]  /*d4790*/  STL [R1+0x38e4], R7 ;  /* 0x0038e40701007387 */ /* 0x0081e20000100800 */
[----:B------:R-:W-:Y:S03]  /*d47a0*/  STL [R1+0x2bfc], R28 ;  /* 0x002bfc1c01007387 */ /* 0x000fe60000100800 */
[----:B0-----:R-:W3:Y:S01]  /*d47b0*/  LDL.LU R7, [R1+0x2bd8] ;  /* 0x002bd80001077983 */ /* 0x001ee20000300800 */
[----:B------:R-:W-:-:S05]  /*d47c0*/  IMAD.X R24, R24, 0x1, R0, P5 ;  /* 0x0000000118187824 */ /* 0x000fca00028e0600 */
[----:B------:R-:W-:Y:S04]  /*d47d0*/  STL [R1+0x2bb4], R24 ;  /* 0x002bb41801007387 */ /* 0x000fe80000100800 */
        /* <DEDUP_REMOVED lines=23> */
[----:B------:R0:W-:Y:S01]  /*d4950*/  STL [R1+0x2c04], R2 ;  /* 0x002c040201007387 */ /* 0x0001e20000100800 */
[----:B------:R-:W3:Y:S01]  /*d4960*/  LDL.LU R16, [R1+0x1c38] ;  /* 0x001c380001107983 */ /* 0x000ee20000300800 */
[----:B------:R-:W3:Y:S02]  /*d4970*/  LDL.LU R21, [R1+0x31d8] ;  /* 0x0031d80001157983 */ /* 0x000ee40000300800 */
[----:B------:R-:W3:Y:S02]  /*d4980*/  LDL.LU R29, [R1+0x2c2c] ;  /* 0x002c2c00011d7983 */ /* 0x000ee40000300800 */
[----:B------:R-:W3:Y:S01]  /*d4990*/  LDL.LU R25, [R1+0x31d0] ;  /* 0x0031d00001197983 */ /* 0x000ee20000300800 */
[----:B------:R-:W3:Y:S01]  /*d49a0*/  LDL.LU R20, [R1+0x2c28] ;  /* 0x002c280001147983 */ /* 0x000ee20000300800 */
[----:B------:R-:W3:Y:S02]  /*d49b0*/  LDL.LU R28, [R1+0x31c8] ;  /* 0x0031c800011c7983 */ /* 0x000ee40000300800 */
        /* <DEDUP_REMOVED lines=14> */
[----:B------:R-:W-:Y:S01]  /*d4aa0*/  IADD3 R11, P3, R11, R14, RZ ;  /* 0x0000000e0b0b7210 */ /* 0x000fe20007f7e0ff */
[--C-:B------:R-:W-:Y:S01]  /*d4ab0*/  IMAD.X R26, R26, 0x1, R0.reuse, P4 ;  /* 0x000000011a1a7824 */ /* 0x100fe200020e0600 */
[----:B------:R-:W-:Y:S01]  /*d4ac0*/  IADD3 R27, P4, R27, UR8, RZ ;  /* 0x000000081b1b7c10 */ /* 0x000fe2000ff9e0ff */
[--C-:B------:R-:W-:Y:S01]  /*d4ad0*/  IMAD.X R6, R6, 0x1, R0.reuse, P5 ;  /* 0x0000000106067824 */ /* 0x100fe200028e0600 */
[----:B------:R-:W-:Y:S01]  /*d4ae0*/  IADD3 R5, P5, R5, UR8, RZ ;  /* 0x0000000805057c10 */ /* 0x000fe2000ffbe0ff */
[--C-:B------:R-:W-:Y:S01]  /*d4af0*/  IMAD.X R9, R9, 0x1, R0.reuse, P6 ;  /* 0x0000000109097824 */ /* 0x100fe200030e0600 */
[----:B------:R-:W-:Y:S01]  /*d4b00*/  IADD3 R8, P6, R8, UR8, RZ ;  /* 0x0000000808087c10 */ /* 0x000fe2000ffde0ff */
[--C-:B------:R-:W-:Y:S01]  /*d4b10*/  IMAD.X R18, R18, 0x1, R0.reuse, P2 ;  /* 0x0000000112127824 */ /* 0x100fe200010e0600 */
[----:B------:R-:W-:Y:S01]  /*d4b20*/  IADD3 R19, P2, R19, UR8, RZ ;  /* 0x0000000813137c10 */ /* 0x000fe2000ff5e0ff */
[----:B------:R-:W-:Y:S01]  /*d4b30*/  IMAD.X R15, R15, 0x1, R0, P3 ;  /* 0x000000010f0f7824 */ /* 0x000fe200018e0600 */
[----:B------:R-:W-:-:S02]  /*d4b40*/  IADD3 R13, P3, R13, UR8, RZ ;  /* 0x000000080d0d7c10 */ /* 0x000fc4000ff7e0ff */
[----:B------:R-:W-:Y:S01]  /*d4b50*/  IADD3.X R17, R17, UR5, RZ, P4, !PT ;  /* 0x0000000511117c10 */ /* 0x000fe2000a7fe4ff */
[----:B------:R-:W-:Y:S01]  /*d4b60*/  IADD3 R12, P4, R12, UR8, RZ ;  /* 0x000000080c0c7c10 */ /* 0x000fe2000ff9e0ff */
[----:B------:R-:W-:Y:S01]  /*d4b70*/  IADD3.X R16, R16, UR5, RZ, P5, !PT ;  /* 0x0000000510107c10 */ /* 0x000fe2000affe4ff */
[----:B------:R-:W-:Y:S01]  /*d4b80*/  IADD3 R21, P5, R21, UR8, RZ ;  /* 0x0000000815157c10 */ /* 0x000fe2000ffbe0ff */
[----:B------:R-:W-:Y:S01]  /*d4b90*/  IADD3.X R29, R29, UR5, RZ, P6, !PT ;  /* 0x000000051d1d7c10 */ /* 0x000fe2000b7fe4ff */
[----:B------:R-:W-:Y:S01]  /*d4ba0*/  IADD3 R25, P6, R25, UR8, RZ ;  /* 0x0000000819197c10 */ /* 0x000fe2000ffde0ff */
        /* <DEDUP_REMOVED lines=8> */
[----:B------:R-:W-:Y:S01]  /*d4c30*/  IMAD.X R22, R22, 0x1, R0, P1 ;  /* 0x0000000116167824 */ /* 0x000fe200008e0600 */
[----:B------:R-:W-:Y:S01]  /*d4c40*/  STL [R1+0x2bf8], R6 ;  /* 0x002bf80601007387 */ /* 0x000fe20000100800 */
[----:B------:R-:W-:Y:S01]  /*d4c50*/  IADD3 R23, P1, R23, UR8, RZ ;  /* 0x0000000817177c10 */ /* 0x000fe2000ff3e0ff */
[----:B------:R-:W-:Y:S02]  /*d4c60*/  STL [R1+0x2c30], R5 ;  /* 0x002c300501007387 */ /* 0x000fe40000100800 */
[----:B------:R-:W-:Y:S01]  /*d4c70*/  STL [R1+0x2c00], R9 ;  /* 0x002c000901007387 */ /* 0x000fe20000100800 */
[----:B------:R-:W-:Y:S01]  /*d4c80*/  STL [R1+0x31ec], R8 ;  /* 0x0031ec0801007387 */ /* 0x000fe20000100800 */
[----:B------:R-:W-:Y:S02]  /*d4c90*/  STL [R1+0x2bf4], R22 ;  /* 0x002bf41601007387 */ /* 0x000fe40000100800 */
[----:B------:R-:W-:Y:S02]  /*d4ca0*/  STL [R1+0x31e8], R23 ;  /* 0x0031e81701007387 */ /* 0x000fe40000100800 */
[----:B------:R0:W-:Y:S01]  /*d4cb0*/  STL [R1+0x3860], R0 ;  /* 0x0038600001007387 */ /* 0x0001e20000100800 */
[----:B------:R-:W-:Y:S01]  /*d4cc0*/  STL [R1+0x2c0c], R18 ;  /* 0x002c0c1201007387 */ /* 0x000fe20000100800 */
[----:B------:R-:W-:Y:S02]  /*d4cd0*/  STL [R1+0x31e4], R19 ;  /* 0x0031e41301007387 */ /* 0x000fe40000100800 */
[----:B------:R-:W-:Y:S02]  /*d4ce0*/  STL [R1+0x1c3c], R15 ;  /* 0x001c3c0f01007387 */ /* 0x000fe40000100800 */
[----:B------:R-:W-:Y:S01]  /*d4cf0*/  STL [R1+0x31e0], R13 ;  /* 0x0031e00d01007387 */ /* 0x000fe20000100800 */
[----:B------:R-:W-:Y:S01]  /*d4d00*/  STL [R1+0x2c34], R17 ;  /* 0x002c341101007387 */ /* 0x000fe20000100800 */
[----:B------:R-:W-:Y:S01]  /*d4d10*/  STL [R1+0x31dc], R12 ;  /* 0x0031dc0c01007387 */ /* 0x000fe20000100800 */
[----:B------:R-:W-:Y:S01]  /*d4d20*/  IADD3.X R20, R20, UR5, RZ, P1, !PT ;  /* 0x0000000514147c10 */ /* 0x000fe20008ffe4ff */
[----:B------:R-:W-:Y:S01]  /*d4d30*/  STL [R1+0x1c38], R16 ;  /* 0x001c381001007387 */ /* 0x000fe20000100800 */
[----:B------:R-:W-:Y:S01]  /*d4d40*/  STL [R1+0x31d8], R21 ;  /* 0x0031d81501007387 */ /* 0x000fe20000100800 */
[----:B------:R-:W-:Y:S02]  /*d4d50*/  STL [R1+0x2c2c], R29 ;  /* 0x002c2c1d01007387 */ /* 0x000fe40000100800 */
[----:B------:R-:W-:Y:S02]  /*d4d60*/  STL [R1+0x31d0], R25 ;  /* 0x0031d01901007387 */ /* 0x000fe40000100800 */
[----:B------:R-:W-:Y:S01]  /*d4d70*/  STL [R1+0x2c28], R20 ;  /* 0x002c281401007387 */ /* 0x000fe20000100800 */
[----:B0-----:R-:W2:Y:S01]  /*d4d80*/  LDL.LU R0, [R1+0x2c1c] ;  /* 0x002c1c0001007983 */ /* 0x001ea20000300800 */
[----:B------:R-:W-:-:S02]  /*d4d90*/  IADD3 R28, P1, R28, UR8, RZ ;  /* 0x000000081c1c7c10 */ /* 0x000fc4000ff3e0ff */
[----:B------:R-:W-:-:S03]  /*d4da0*/  IADD3.X R24, R24, UR5, RZ, P2, !PT ;  /* 0x0000000518187c10 */ /* 0x000fc600097fe4ff */
[----:B------:R-:W-:Y:S04]  /*d4db0*/  STL [R1+0x31c8], R28 ;  /* 0x0031c81c01007387 */ /* 0x000fe80000100800 */
[----:B--2---:R0:W-:Y:S01]  /*d4dc0*/  STL [R1+0x38dc], R0 ;  /* 0x0038dc0001007387 */ /* 0x0041e20000100800 */
[----:B------:R-:W-:Y:S03]  /*d4dd0*/  STL [R1+0x2c24], R24 ;  /* 0x002c241801007387 */ /* 0x000fe60000100800 */
[----:B0-----:R-:W2:Y:S01]  /*d4de0*/  LDL.LU R0, [R1+0x31b8] ;  /* 0x0031b80001007983 */ /* 0x001ea20000300800 */
[----:B------:R-:W-:-:S05]  /*d4df0*/  IADD3 R2, P2, R2, UR8, RZ ;  /* 0x0000000802027c10 */ /* 0x000fca000ff5e0ff */
[----:B------:R-:W-:Y:S04]  /*d4e00*/  STL [R1+0x31c0], R2 ;  /* 0x0031c00201007387 */ /* 0x000fe80000100800 */
        /* <DEDUP_REMOVED lines=30> */
[----:B--2---:R-:W-:-:S05]  /*d4ff0*/  IADD3.X R0, R0, UR5, RZ, P3, !PT ;  /* 0x0000000500007c10 */ /* 0x004fca0009ffe4ff */
[----:B------:R0:W-:Y:S04]  /*d5000*/  STL [R1+0x2c20], R0 ;  /* 0x002c200001007387 */ /* 0x0001e80000100800 */
[----:B0-----:R-:W2:Y:S02]  /*d5010*/  LDL.LU R0, [R1+0x38e0] ;  /* 0x0038e00001007983 */ /* 0x001ea40000300800 */
[----:B--2---:R-:W-:-:S05]  /*d5020*/  IADD3 R0, P3, R0, UR8, RZ ;  /* 0x0000000800007c10 */ /* 0x004fca000ff7e0ff */
[----:B------:R0:W-:Y:S04]  /*d5030*/  STL [R1+0x31b8], R0 ;  /* 0x0031b80001007387 */ /* 0x0001e80000100800 */
[----:B0-----:R-:W2:Y:S01]  /*d5040*/  LDL.LU R0, [R1+0x38dc] ;  /* 0x0038dc0001007983 */ /* 0x001ea20000300800 */
[----:B----4-:R-:W-:Y:S01]  /*d5050*/  IADD3.X R4, R4, UR5, RZ, P5, !PT ;  /* 0x0000000504047c10 */ /* 0x010fe2000affe4ff */
[----:B---3--:R-:W-:Y:S01]  /*d5060*/  IADD3 R10, P5, R10, UR8, RZ ;  /* 0x000000080a0a7c10 */ /* 0x008fe2000ffbe0ff */
[----:B------:R-:W-:Y:S01]  /*d5070*/  IADD3.X R3, R3, UR5, RZ, P6, !PT ;  /* 0x0000000503037c10 */ /* 0x000fe2000b7fe4ff */
[----:B------:R-:W-:Y:S01]  /*d5080*/  IADD3 R14, P6, R14, UR8, RZ ;  /* 0x000000080e0e7c10 */ /* 0x000fe2000ffde0ff */
        /* <DEDUP_REMOVED lines=16> */
[----:B--2---:R-:W-:Y:S01]  /*d5190*/  IADD3.X R0, R0, UR5, RZ, P4, !PT ;  /* 0x0000000500007c10 */ /* 0x004fe2000a7fe4ff */
[----:B------:R-:W-:-:S04]  /*d51a0*/  IADD3 R7, P4, R7, UR8, RZ ;  /* 0x0000000807077c10 */ /* 0x000fc8000ff9e0ff */
[----:B------:R0:W-:Y:S01]  /*d51b0*/  STL [R1+0x2c1c], R0 ;  /* 0x002c1c0001007387 */ /* 0x0001e20000100800 */
[----:B------:R-:W-:Y:S02]  /*d51c0*/  STL [R1+0x31b0], R7 ;  /* 0x0031b00701007387 */ /* 0x000fe40000100800 */
[----:B------:R-:W-:Y:S02]  /*d51d0*/  STL [R1+0x31d4], R4 ;  /* 0x0031d40401007387 */ /* 0x000fe40000100800 */
[----:B------:R-:W-:Y:S01]  /*d51e0*/  STL [R1+0x31a8], R10 ;  /* 0x0031a80a01007387 */ /* 0x000fe20000100800 */
[----:B------:R-:W-:Y:S01]  /*d51f0*/  STL [R1+0x31cc], R3 ;  /* 0x0031cc0301007387 */ /* 0x000fe20000100800 */
[----:B------:R-:W-:Y:S02]  /*d5200*/  STL [R1+0x31a0], R14 ;  /* 0x0031a00e01007387 */ /* 0x000fe40000100800 */
[----:B------:R-:W-:Y:S02]  /*d5210*/  STL [R1+0x31c4], R11 ;  /* 0x0031c40b01007387 */ /* 0x000fe40000100800 */
[----:B------:R-:W-:Y:S01]  /*d5220*/  STL [R1+0x3198], R26 ;  /* 0x0031981a01007387 */ /* 0x000fe20000100800 */
[----:B------:R-:W-:Y:S01]  /*d5230*/  IADD3.X R8, R8, UR5, RZ, P4, !PT ;  /* 0x0000000508087c10 */ /* 0x000fe2000a7fe4ff */
[----:B------:R-:W-:Y:S01]  /*d5240*/  STL [R1+0x31bc], R27 ;  /* 0x0031bc1b01007387 */ /* 0x000fe20000100800 */
[----:B------:R-:W-:Y:S01]  /*d5250*/  IADD3 R22, P4, R22, UR8, RZ ;  /* 0x0000000816167c10 */ /* 0x000fe2000ff9e0ff */
        /* <DEDUP_REMOVED lines=11> */
[----:B------:R-:W-:Y:S01]  /*d5310*/  IADD3.X R25, R25, UR5, RZ, P4, !PT ;  /* 0x0000000519197c10 */ /* 0x000fe2000a7fe4ff */
[----:B------:R-:W-:Y:S01]  /*d5320*/  STL [R1+0x318c], R12 ;  /* 0x00318c0c01007387 */ /* 0x000fe20000100800 */
[----:B------:R-:W-:Y:S01]  /*d5330*/  IADD3 R20, P4, R20, UR8, RZ ;  /* 0x0000000814147c10 */ /* 0x000fe2000ff9e0ff */
[----:B------:R-:W-:Y:S01]  /*d5340*/  STL [R1+0x3160], R16 ;  /* 0x0031601001007387 */ /* 0x000fe20000100800 */
[----:B------:R-:W-:Y:S02]  /*d5350*/  STL [R1+0x3184], R21 ;  /* 0x0031841501007387 */ /* 0x000fe40000100800 */
[----:B------:R-:W-:Y:S02]  /*d5360*/  STL [R1+0x3158], R29 ;  /* 0x0031581d01007387 */ /* 0x000fe40000100800 */
[----:B------:R-:W-:Y:S01]  /*d5370*/  STL [R1+0x317c], R25 ;  /* 0x00317c1901007387 */ /* 0x000fe20000100800 */
[----:B------:R-:W-:Y:S01]  /*d5380*/  STL [R1+0x3150], R20 ;  /* 0x0031501401007387 */ /* 0x000fe20000100800 */
[----:B0-----:R-:W2:Y:S01]  /*d5390*/  LDL.LU R0, [R1+0x3138] ;  /* 0x0031380001007983 */ /* 0x001ea20000300800 */
[----:B------:R-:W-:Y:S01]  /*d53a0*/  IADD3.X R28, R28, UR5, RZ, P5, !PT ;  /* 0x000000051c1c7c10 */ /* 0x000fe2000affe4ff */
[----:B------:R-:W-:-:S04]  /*d53b0*/  IADD3 R24, P5, R24, UR8, RZ ;  /* 0x0000000818187c10 */ /* 0x000fc8000ffbe0ff */
[----:B------:R-:W-:Y:S04]  /*d53c0*/  STL [R1+0x3174], R28 ;  /* 0x0031741c01007387 */ /* 0x000fe80000100800 */
[----:B--2---:R0:W-:Y:S01]  /*d53d0*/  STL [R1+0x38d4], R0 ;  /* 0x0038d40001007387 */ /* 0x0041e20000100800 */
[----:B------:R-:W-:Y:S03]  /*d53e0*/  STL [R1+0x3148], R24 ;  /* 0x0031481801007387 */ /* 0x000fe60000100800 */
[----:B0-----:R-:W2:Y:S01]  /*d53f0*/  LDL.LU R0, [R1+0x3164] ;  /* 0x0031640001007983 */ /* 0x001ea20000300800 */
[----:B------:R-:W-:-:S05]  /*d5400*/  IADD3.X R2, R2, UR5, RZ, P6, !PT ;  /* 0x0000000502027c10 */ /* 0x000fca000b7fe4ff */
        /* <DEDUP_REMOVED lines=31> */
[----:B--2---:R-:W-:-:S05]  /*d5600*/  IADD3 R0, P6, R0, UR8, RZ ;  /* 0x0000000800007c10 */ /* 0x004fca000ffde0ff */
[----:B------:R0:W-:Y:S04]  /*d5610*/  STL [R1+0x3140], R0 ;  /* 0x0031400001007387 */ /* 0x0001e80000100800 */
[----:B0-----:R-:W2:Y:S02]  /*d5620*/  LDL.LU R0, [R1+0x38d8] ;  /* 0x0038d80001007983 */ /* 0x001ea40000300800 */
[----:B--2---:R-:W-:-:S05]  /*d5630*/  IADD3.X R0, R0, UR5, RZ, P1, !PT ;  /* 0x0000000500007c10 */ /* 0x004fca0008ffe4ff */
[----:B------:R0:W-:Y:S04]  /*d5640*/  STL [R1+0x3164], R0 ;  /* 0x0031640001007387 */ /* 0x0001e80000100800 */
[----:B0-----:R-:W2:Y:S01]  /*d5650*/  LDL.LU R0, [R1+0x38d4] ;  /* 0x0038d40001007983 */ /* 0x001ea20000300800 */
[----:B---3--:R-:W-:Y:S01]  /*d5660*/  IADD3.X R7, R7, UR5, RZ, P2, !PT ;  /* 0x0000000507077c10 */ /* 0x008fe200097fe4ff */
[----:B----4-:R-:W-:Y:S01]  /*d5670*/  IADD3 R4, P2, R4, UR8, RZ ;  /* 0x0000000804047c10 */ /* 0x010fe2000ff5e0ff */
        /* <DEDUP_REMOVED lines=18> */
[----:B------:R-:W-:-:S02]  /*d57a0*/  IADD3.X R20, R20, UR5, RZ, P2, !PT ;  /* 0x0000000514147c10 */ /* 0x000fc400097fe4ff */
[----:B--2---:R-:W-:-:S05]  /*d57b0*/  IADD3 R0, P1, R0, UR8, RZ ;  /* 0x0000000800007c10 */ /* 0x004fca000ff3e0ff */
[----:B------:R0:W-:Y:S01]  /*d57c0*/  STL [R1+0x3138], R0 ;  /* 0x0031380001007387 */ /* 0x0001e20000100800 */
[----:B------:R-:W-:Y:S02]  /*d57d0*/  STL [R1+0x315c], R7 ;  /* 0x00315c0701007387 */ /* 0x000fe40000100800 */
[----:B------:R-:W-:Y:S02]  /*d57e0*/  STL [R1+0x3130], R4 ;  /* 0x0031300401007387 */ /* 0x000fe40000100800 */
[----:B------:R-:W-:Y:S01]  /*d57f0*/  STL [R1+0x3154], R10 ;  /* 0x0031540a01007387 */ /* 0x000fe20000100800 */
[----:B------:R-:W-:Y:S01]  /*d5800*/  STL [R1+0x3128], R3 ;  /* 0x0031280301007387 */ /* 0x000fe20000100800 */
        /* <DEDUP_REMOVED lines=24> */
[----:B------:R-:W-:Y:S02]  /*d5990*/  STL [R1+0x30fc], R20 ;  /* 0x0030fc1401007387 */ /* 0x000fe40000100800 */
        /* <DEDUP_REMOVED lines=1316> */
[----:B--2---:R-:W-:-:S05]  /*dabe0*/  IADD3 R0, P2, R0, UR8, RZ ;  /* 0x0000000800007c10 */ /* 0x004fca000ff5e0ff */
[----:B------:R0:W-:Y:S04]  /*dabf0*/  STL [R1+0x33d8], R0 ;  /* 0x0033d80001007387 */ /* 0x0001e80000100800 */
[----:B0-----:R0:W5:Y:S01]  /*dac00*/  LDL.LU R0, [R1+0x3860] ;  /* 0x0038600001007983 */ /* 0x0011620000300800 */
[----:B------:R1:W-:Y:S03]  /*dac10*/  STL [R1+0x3374], R11 ;  /* 0x0033740b01007387 */ /* 0x0003e60000100800 */
[----:B-1----:R0:W5:Y:S01]  /*dac20*/  LDL.LU R11, [R1+0x385c] ;  /* 0x00385c00010b7983 */ /* 0x0021620000300800 */
[----:B------:R1:W-:Y:S03]  /*dac30*/  STL [R1+0x33e0], R14 ;  /* 0x0033e00e01007387 */ /* 0x0003e60000100800 */
[----:B-1----:R0:W5:Y:S01]  /*dac40*/  LDL.LU R14, [R1+0x3858] ;  /* 0x00385800010e7983 */ /* 0x0021620000300800 */
[----:B------:R1:W-:Y:S03]  /*dac50*/  STL [R1+0x337c], R6 ;  /* 0x00337c0601007387 */ /* 0x0003e60000100800 */
[----:B-1----:R-:W2:Y:S01]  /*dac60*/  LDL.LU R6, [R1+0x3854] ;  /* 0x0038540001067983 */ /* 0x002ea20000300800 */
[----:B------:R1:W-:Y:S03]  /*dac70*/  STL [R1+0x33e8], R5 ;  /* 0x0033e80501007387 */ /* 0x0003e60000100800 */
[----:B-1----:R-:W3:Y:S01]  /*dac80*/  LDL.LU R5, [R1+0x3850] ;  /* 0x0038500001057983 */ /* 0x002ee20000300800 */
[----:B------:R1:W-:Y:S03]  /*dac90*/  STL [R1+0x3384], R9 ;  /* 0x0033840901007387 */ /* 0x0003e60000100800 */
[----:B-1----:R-:W4:Y:S01]  /*daca0*/  LDL.LU R9, [R1+0x384c] ;  /* 0x00384c0001097983 */ /* 0x002f220000300800 */
[----:B------:R1:W-:Y:S03]  /*dacb0*/  STL [R1+0x33f0], R8 ;  /* 0x0033f00801007387 */ /* 0x0003e60000100800 */
[----:B-1----:R-:W4:Y:S01]  /*dacc0*/  LDL.LU R8, [R1+0x3848] ;  /* 0x0038480001087983 */ /* 0x002f220000300800 */
[----:B------:R1:W-:Y:S01]  /*dacd0*/  STL [R1+0x338c], R17 ;  /* 0x00338c1101007387 */ /* 0x0003e20000100800 */
[----:B------:R-:W-:Y:S01]  /*dace0*/  IADD3.X R25, R25, UR5, RZ, P2, !PT ;  /* 0x0000000519197c10 */ /* 0x000fe200097fe4ff */
[----:B------:R-:W-:Y:S01]  /*dacf0*/  IADD3 R29, P2, R29, UR8, RZ ;  /* 0x000000081d1d7c10 */ /* 0x000fe2000ff5e0ff */
[----:B------:R-:W-:Y:S01]  /*dad00*/  IADD3.X R21, R21, UR5, RZ, P3, !PT ;  /* 0x0000000515157c10 */ /* 0x000fe20009ffe4ff */
[----:B-1----:R0:W5:Y:S01]  /*dad10*/  LDL.LU R17, [R1+0x3844] ;  /* 0x0038440001117983 */ /* 0x0021620000300800 */
[----:B------:R1:W-:Y:S01]  /*dad20*/  STL [R1+0x33f8], R13 ;  /* 0x0033f80d01007387 */ /* 0x0003e20000100800 */
[----:B------:R-:W-:-:S02]  /*dad30*/  IADD3 R24, P3, R24, UR8, RZ ;  /* 0x0000000818187c10 */ /* 0x000fc4000ff7e0ff */
[----:B------:R-:W-:Y:S01]  /*dad40*/  IADD3.X R28, R28, UR5, RZ, P4, !PT ;  /* 0x000000051c1c7c10 */ /* 0x000fe2000a7fe4ff */
[----:B-1----:R0:W5:Y:S01]  /*dad50*/  LDL.LU R13, [R1+0x3840] ;  /* 0x00384000010d7983 */ /* 0x0021620000300800 */
[----:B------:R1:W-:Y:S01]  /*dad60*/  STL [R1+0x3394], R16 ;  /* 0x0033941001007387 */ /* 0x0003e20000100800 */
[----:B------:R-:W-:Y:S02]  /*dad70*/  IADD3 R20, P4, R20, UR8, RZ ;  /* 0x0000000814147c10 */ /* 0x000fe4000ff9e0ff */
[----:B-1----:R0:W5:Y:S01]  /*dad80*/  LDL.LU R16, [R1+0x383c] ;  /* 0x00383c0001107983 */ /* 0x0021620000300800 */
[----:B------:R1:W-:Y:S01]  /*dad90*/  STL [R1+0x3400], R12 ;  /* 0x0034000c01007387 */ /* 0x0003e20000100800 */
[----:B------:R-:W-:Y:S02]  /*dada0*/  IADD3.X R2, R2, UR5, RZ, P5, !PT ;  /* 0x0000000502027c10 */ /* 0x000fe4000affe4ff */
[----:B-1----:R0:W5:Y:S01]  /*dadb0*/  LDL.LU R12, [R1+0x3838] ;  /* 0x00383800010c7983 */ /* 0x0021620000300800 */
[----:B------:R1:W-:Y:S01]  /*dadc0*/  STL [R1+0x339c], R25 ;  /* 0x00339c1901007387 */ /* 0x0003e20000100800 */
[----:B------:R-:W-:-:S02]  /*dadd0*/  IADD3 R7, P5, R7, UR8, RZ ;  /* 0x0000000807077c10 */ /* 0x000fc4000ffbe0ff */
[----:B------:R-:W-:Y:S01]  /*dade0*/  IADD3.X R4, R4, UR5, RZ, P6, !PT ;  /* 0x0000000504047c10 */ /* 0x000fe2000b7fe4ff */
[----:B-1----:R0:W5:Y:S01]  /*dadf0*/  LDL.LU R25, [R1+0x3834] ;  /* 0x0038340001197983 */ /* 0x0021620000300800 */
[----:B------:R1:W-:Y:S01]  /*dae00*/  STL [R1+0x33fc], R29 ;  /* 0x0033fc1d01007387 */ /* 0x0003e20000100800 */
[----:B------:R-:W-:Y:S02]  /*dae10*/  IADD3 R10, P6, R10, UR8, RZ ;  /* 0x000000080a0a7c10 */ /* 0x000fe4000ffde0ff */
[----:B------:R-:W-:Y:S01]  /*dae20*/  IADD3.X R3, R3, UR5, RZ, P1, !PT ;  /* 0x0000000503037c10 */ /* 0x000fe20008ffe4ff */
[----:B-1----:R0:W5:Y:S01]  /*dae30*/  LDL.LU R29, [R1+0x3830] ;  /* 0x00383000011d7983 */ /* 0x0021620000300800 */
[----:B------:R1:W-:Y:S01]  /*dae40*/  STL [R1+0x33a4], R21 ;  /* 0x0033a41501007387 */ /* 0x0003e20000100800 */
[----:B------:R-:W-:Y:S02]  /*dae50*/  IADD3 R26, P1, R26, UR8, RZ ;  /* 0x000000081a1a7c10 */ /* 0x000fe4000ff3e0ff */
[----:B------:R-:W-:Y:S01]  /*dae60*/  IADD3.X R27, R27, UR5, RZ, P2, !PT ;  /* 0x000000051b1b7c10 */ /* 0x000fe200097fe4ff */
[----:B-1----:R0:W5:Y:S01]  /*dae70*/  LDL.LU R21, [R1+0x382c] ;  /* 0x00382c0001157983 */ /* 0x0021620000300800 */
[----:B------:R1:W-:Y:S01]  /*dae80*/  STL [R1+0x3414], R24 ;  /* 0x0034141801007387 */ /* 0x0003e20000100800 */
[----:B------:R-:W-:-:S02]  /*dae90*/  IADD3.X R22, R22, UR5, RZ, P3, !PT ;  /* 0x0000000516167c10 */ /* 0x000fc40009ffe4ff */
[----:B------:R-:W-:Y:S01]  /*daea0*/  IADD3.X R23, R23, UR5, RZ, P4, !PT ;  /* 0x0000000517177c10 */ /* 0x000fe2000a7fe4ff */
[----:B-1----:R0:W5:Y:S01]  /*daeb0*/  LDL.LU R24, [R1+0x3828] ;  /* 0x0038280001187983 */ /* 0x0021620000300800 */
[----:B------:R1:W-:Y:S01]  /*daec0*/  STL [R1+0x33ac], R28 ;  /* 0x0033ac1c01007387 */ /* 0x0003e20000100800 */
[----:B------:R-:W-:Y:S02]  /*daed0*/  IADD3.X R19, R19, UR5, RZ, P6, !PT ;  /* 0x0000000513137c10 */ /* 0x000fe4000b7fe4ff */
[----:B-1----:R0:W5:Y:S01]  /*daee0*/  LDL.LU R28, [R1+0x3824] ;  /* 0x00382400011c7983 */ /* 0x0021620000300800 */
[----:B------:R1:W-:Y:S01]  /*daef0*/  STL [R1+0x3410], R20 ;  /* 0x0034101401007387 */ /* 0x0003e20000100800 */
[----:B------:R-:W-:Y:S02]  /*daf00*/  IADD3.X R18, R18, UR5, RZ, P5, !PT ;  /* 0x0000000512127c10 */ /* 0x000fe4000affe4ff */
[----:B-1----:R0:W5:Y:S01]  /*daf10*/  LDL.LU R20, [R1+0x3820] ;  /* 0x0038200001147983 */ /* 0x0021620000300800 */
[----:B------:R1:W-:Y:S02]  /*daf20*/  STL [R1+0x33b4], R2 ;  /* 0x0033b40201007387 */ /* 0x0003e40000100800 */
        /* <DEDUP_REMOVED lines=8> */
[----:B-1----:R-:W1:Y:S01]  /*dafb0*/  S2R R2, SR_TID.X ;  /* 0x0000000000027919 */ /* 0x002e620000002100 */
[----:B------:R3:W-:Y:S01]  /*dafc0*/  STL [R1+0x33ec], R19 ;  /* 0x0033ec1301007387 */ /* 0x0007e20000100800 */
[----:B------:R-:W-:Y:S01]  /*dafd0*/  IADD3.X R15, R15, UR5, RZ, P1, !PT ;  /* 0x000000050f0f7c10 */ /* 0x000fe20008ffe4ff */
[----:B------:R0:W-:Y:S01]  /*dafe0*/  STL [R1+0x33e4], R18 ;  /* 0x0033e41201007387 */ /* 0x0001e20000100800 */
[----:B-1----:R-:W-:-:S05]  /*daff0*/  LOP3.LUT R2, R2, 0x7f, RZ, 0xc0, !PT ;  /* 0x0000007f02027812 */ /* 0x002fca00078ec0ff */
[----:B------:R-:W-:Y:S02]  /*db000*/  IMAD.SHL.U32 R2, R2, 0x2, RZ ;  /* 0x0000000202027824 */ /* 0x000fe400078e00ff */
[----:B---3--:R-:W-:Y:S02]  /*db010*/  IMAD.MOV.U32 R19, RZ, RZ, R5 ;  /* 0x000000ffff137224 */ /* 0x008fe400078e0005 */
[----:B--2---:R-:W-:Y:S02]  /*db020*/  IMAD.MOV.U32 R5, RZ, RZ, R6 ;  /* 0x000000ffff057224 */ /* 0x004fe400078e0006 */
[----:B----4-:R-:W-:-:S05]  /*db030*/  IMAD.MOV.U32 R4, RZ, RZ, R9 ;  /* 0x000000ffff047224 */ /* 0x010fca00078e0009 */
[----:B------:R1:W-:Y:S01]  /*db040*/  STL.64 [R1+0x1be8], R4 ;  /* 0x001be80401007387 */ /* 0x0003e20000100a00 */
[----:B------:R1:W-:Y:S02]  /*db050*/  STL [R1+0x33f4], R15 ;  /* 0x0033f40f01007387 */ /* 0x0003e40000100800 */
[----:B0-----:R-:W-:-:S05]  /*db060*/  IMAD.MOV.U32 R18, RZ, RZ, R8 ;  /* 0x000000ffff127224 */ /* 0x001fca00078e0008 */
[----:B------:R1:W-:Y:S01]  /*db070*/  STL.64 [R1+0x1c00], R18 ;  /* 0x001c001201007387 */ /* 0x0003e20000100a00 */
[----:B------:R-:W-:Y:S01]  /*db080*/  @!P0 CALL.REL.NOINC `(.L_x_2) ;  /* 0x0000001000008944 */ /* 0x000fe20003c00000 */
[----:B------:R-:W-:Y:S05]  /*db090*/  BRA `(.L_x_3) ;  /* 0xfff5091000007947 */ /* 0x000fea000383ffff */
.L_x_2:
[----:B------:R-:W2:Y:S04]  /*db0a0*/  LDL.LU R2, [R1+0xe80] ;  /* 0x000e800001027983 */ /* 0x000ea80000300800 */
[----:B--2---:R0:W-:Y:S04]  /*db0b0*/  STL [R1+0x4054], R2 ;  /* 0x0040540201007387 */ /* 0x0041e80000100800 */
[----:B0-----:R-:W2:Y:S04]  /*db0c0*/  LDL.LU R2, [R1+0xe5c] ;  /* 0x000e5c0001027983 */ /* 0x001ea80000300800 */
        /* <DEDUP_REMOVED lines=33> */
[----:B-----5:R-:W2:Y:S01]  /*db2e0*/  LDL.LU R0, [R1+0xeb4] ;  /* 0x000eb40001007983 */ /* 0x020ea20000300800 */
[----:B0-----:R-:W-:-:S03]  /*db2f0*/  IMAD.MOV.U32 R2, RZ, RZ, R14 ;  /* 0x000000ffff027224 */ /* 0x001fc600078e000e */
        /* <DEDUP_REMOVED lines=33> */
[----:B------:R-:W2:Y:S04]  /*db510*/  LDL.LU R9, [R1+0xeb0] ;  /* 0x000eb00001097983 */ /* 0x000ea80000300800 */
[----:B------:R-:W3:Y:S04]  /*db520*/  LDL.LU R6, [R1+0x90c] ;  /* 0x00090c0001067983 */ /* 0x000ee80000300800 */
[----:B------:R-:W3:Y:S04]  /*db530*/  LDL.LU R8, [R1+0x908] ;  /* 0x0009080001087983 */ /* 0x000ee80000300800 */
[----:B-1----:R-:W4:Y:S04]  /*db540*/  LDL.LU R5, [R1+0x4fc] ;  /* 0x0004fc0001057983 */ /* 0x002f280000300800 */
[----:B------:R-:W4:Y:S04]  /*db550*/  LDL.LU R7, [R1+0x4f8] ;  /* 0x0004f80001077983 */ /* 0x000f280000300800 */
[----:B------:R-:W2:Y:S04]  /*db560*/  LDL.LU R4, [R1+0x50c] ;  /* 0x00050c0001047983 */ /* 0x000ea80000300800 */
[----:B------:R-:W2:Y:S04]  /*db570*/  LDL.LU R10, [R1+0x508] ;  /* 0x00050800010a7983 */ /* 0x000ea80000300800 */
[----:B------:R-:W2:Y:S04]  /*db580*/  LDL.LU R3, [R1+0x51c] ;  /* 0x00051c0001037983 */ /* 0x000ea80000300800 */
[----:B------:R-:W2:Y:S04]  /*db590*/  LDL.LU R26, [R1+0x518] ;  /* 0x00051800011a7983 */ /* 0x000ea80000300800 */
[----:B------:R-:W2:Y:S04]  /*db5a0*/  LDL.LU R27, [R1+0x904] ;  /* 0x00090400011b7983 */ /* 0x000ea80000300800 */
[----:B------:R-:W2:Y:S04]  /*db5b0*/  LDL.LU R22, [R1+0x900] ;  /* 0x0009000001167983 */ /* 0x000ea80000300800 */
[----:B------:R-:W2:Y:S01]  /*db5c0*/  LDL.LU R23, [R1+0x4f4] ;  /* 0x0004f40001177983 */ /* 0x000ea20000300800 */
[----:B0-----:R-:W-:-:S03]  /*db5d0*/  IMAD.MOV.U32 R0, RZ, RZ, R11 ;  /* 0x000000ffff007224 */ /* 0x001fc600078e000b */
[----:B------:R-:W2:Y:S04]  /*db5e0*/  LDL.LU R18, [R1+0x4f0] ;  /* 0x0004f00001127983 */ /* 0x000ea80000300800 */
[----:B------:R-:W2:Y:S04]  /*db5f0*/  LDL.LU R19, [R1+0x504] ;  /* 0x0005040001137983 */ /* 0x000ea80000300800 */
[----:B------:R-:W2:Y:S04]  /*db600*/  LDL.LU R14, [R1+0x500] ;  /* 0x00050000010e7983 */ /* 0x000ea80000300800 */
[----:B------:R-:W2:Y:S04]  /*db610*/  LDL.LU R15, [R1+0x514] ;  /* 0x00051400010f7983 */ /* 0x000ea80000300800 */
[----:B------:R-:W2:Y:S04]  /*db620*/  LDL.LU R11, [R1+0x510] ;  /* 0x00051000010b7983 */ /* 0x000ea80000300800 */
[----:B------:R0:W-:Y:S04]  /*db630*/  STL [R1+0x3844], R13 ;  /* 0x0038440d01007387 */ /* 0x0001e80000100800 */
[----:B0-----:R-:W2:Y:S04]  /*db640*/  LDL.LU R13, [R1+0xe84] ;  /* 0x000e8400010d7983 */ /* 0x001ea80000300800 */
[----:B------:R0:W-:Y:S04]  /*db650*/  STL [R1+0x3840], R12 ;  /* 0x0038400c01007387 */ /* 0x0001e80000100800 */
[----:B0-----:R-:W2:Y:S04]  /*db660*/  LDL.LU R12, [R1+0xe50] ;  /* 0x000e5000010c7983 */ /* 0x001ea80000300800 */
[----:B------:R0:W-:Y:S04]  /*db670*/  STL [R1+0x383c], R17 ;  /* 0x00383c1101007387 */ /* 0x0001e80000100800 */
[----:B0-----:R-:W2:Y:S04]  /*db680*/  LDL.LU R17, [R1+0xe54] ;  /* 0x000e540001117983 */ /* 0x001ea80000300800 */
[----:B------:R0:W-:Y:S01]  /*db690*/  STL [R1+0x3838], R16 ;  /* 0x0038381001007387 */ /* 0x0001e20000100800 */
[----:B------:R-:W-:-:S03]  /*db6a0*/  F2FP.BF16.PACK_AB R2, R0, R2 ;  /* 0x000000020002723e */ /* 0x000fc600000010ff */
        /* <DEDUP_REMOVED lines=13> */
[----:B------:R-:W2:Y:S04]  /*db780*/  LDL.LU R0, [R1+0x40dc] ;  /* 0x0040dc0001007983 */ /* 0x000ea80000300800 */
[----:B------:R0:W-:Y:S04]  /*db790*/  STL [R1+0x82c], R2 ;  /* 0x00082c0201007387 */ /* 0x0001e80000100800 */
[----:B0-----:R-:W2:Y:S02]  /*db7a0*/  LDL.LU R2, [R1+0x40d8] ;  /* 0x0040d80001027983 */ /* 0x001ea40000300800 */
[----:B--2---:R-:W-:-:S02]  /*db7b0*/  F2FP.BF16.PACK_AB R2, R0, R2 ;  /* 0x000000020002723e */ /* 0x004fc400000010ff */
        /* <DEDUP_REMOVED lines=65> */
[----:B------:R0:W-:Y:S01]  /*dbbd0*/  STL [R1+0x7e8], R28 ;  /* 0x0007e81c01007387 */ /* 0x0001e20000100800 */
[----:B------:R-:W-:Y:S02]  /*dbbe0*/  F2FP.BF16.PACK_AB R9, R0, R9 ;  /* 0x000000090009723e */ /* 0x000fe400000010ff */
[----:B----4-:R-:W-:Y:S02]  /*dbbf0*/  F2FP.BF16.PACK_AB R0, R5, R7 ;  /* 0x000000070500723e */ /* 0x010fe400000010ff */
[----:B0-----:R-:W-:Y:S02]  /*dbc00*/  F2FP.BF16.PACK_AB R28, R24, R29 ;  /* 0x0000001d181c723e */ /* 0x001fe400000010ff */
[----:B------:R-:W-:-:S02]  /*dbc10*/  F2FP.BF16.PACK_AB R24, R25, R20 ;  /* 0x000000141918723e */ /* 0x000fc400000010ff */
[----:B------:R-:W-:Y:S02]  /*dbc20*/  F2FP.BF16.PACK_AB R20, R21, R16 ;  /* 0x000000101514723e */ /* 0x000fe400000010ff */
[----:B------:R-:W-:Y:S01]  /*dbc30*/  F2FP.BF16.PACK_AB R16, R17, R12 ;  /* 0x0000000c1110723e */ /* 0x000fe200000010ff */
[----:B------:R-:W-:Y:S04]  /*dbc40*/  STL [R1+0x7e4], R28 ;  /* 0x0007e41c01007387 */ /* 0x000fe80000100800 */
[----:B------:R-:W-:Y:S04]  /*dbc50*/  STL [R1+0x7e0], R24 ;  /* 0x0007e01801007387 */ /* 0x000fe80000100800 */
[----:B------:R-:W-:Y:S01]  /*dbc60*/  STL [R1+0x7dc], R20 ;  /* 0x0007dc1401007387 */ /* 0x000fe20000100800 */
[----:B------:R-:W-:-:S03]  /*dbc70*/  F2FP.BF16.PACK_AB R4, R4, R10 ;  /* 0x0000000a0404723e */ /* 0x000fc600000010ff */
[----:B------:R-:W-:Y:S01]  /*dbc80*/  STL [R1+0x7d8], R16 ;  /* 0x0007d81001007387 */ /* 0x000fe20000100800 */
[----:B--2---:R-:W-:Y:S02]  /*dbc90*/  F2FP.BF16.PACK_AB R12, R13, R2 ;  /* 0x000000020d0c723e */ /* 0x004fe400000010ff */
[----:B---3--:R-:W-:-:S03]  /*dbca0*/  F2FP.BF16.PACK_AB R2, R6, R8 ;  /* 0x000000080602723e */ /* 0x008fc600000010ff */
[----:B------:R-:W-:Y:S04]  /*dbcb0*/  STL [R1+0x7d4], R12 ;  /* 0x0007d40c01007387 */ /* 0x000fe80000100800 */
[----:B------:R-:W-:Y:S04]  /*dbcc0*/  STL [R1+0x7d0], R9 ;  /* 0x0007d00901007387 */ /* 0x000fe80000100800 */
[----:B------:R0:W-:Y:S04]  /*dbcd0*/  STL [R1+0x7cc], R2 ;  /* 0x0007cc0201007387 */ /* 0x0001e80000100800 */
[----:B------:R1:W-:Y:S01]  /*dbce0*/  STL [R1+0x7c8], R0 ;  /* 0x0007c80001007387 */ /* 0x0003e20000100800 */
[----:B0-----:R-:W-:-:S02]  /*dbcf0*/  F2FP.BF16.PACK_AB R2, R3, R26 ;  /* 0x0000001a0302723e */ /* 0x001fc400000010ff */
[----:B------:R-:W-:Y:S02]  /*dbd00*/  F2FP.BF16.PACK_AB R3, R23, R18 ;  /* 0x000000121703723e */ /* 0x000fe400000010ff */
[----:B-1----:R-:W-:Y:S01]  /*dbd10*/  F2FP.BF16.PACK_AB R0, R27, R22 ;  /* 0x000000161b00723e */ /* 0x002fe200000010ff */
[----:B------:R-:W-:Y:S04]  /*dbd20*/  STL [R1+0x7c4], R4 ;  /* 0x0007c40401007387 */ /* 0x000fe80000100800 */
[----:B------:R0:W-:Y:S04]  /*dbd30*/  STL [R1+0x7c0], R2 ;  /* 0x0007c00201007387 */ /* 0x0001e80000100800 */
[----:B------:R1:W-:Y:S04]  /*dbd40*/  STL [R1+0x7bc], R0 ;  /* 0x0007bc0001007387 */ /* 0x0003e80000100800 */
[----:B------:R-:W-:Y:S04]  /*dbd50*/  STL [R1+0x7b8], R3 ;  /* 0x0007b80301007387 */ /* 0x000fe80000100800 */
[----:B------:R-:W2:Y:S01]  /*dbd60*/  LDL.LU R28, [R1+0x10f8] ;  /* 0x0010f800011c7983 */ /* 0x000ea20000300800 */
[----:B0-----:R-:W-:-:S02]  /*dbd70*/  F2FP.BF16.PACK_AB R2, R19, R14 ;  /* 0x0000000e1302723e */ /* 0x001fc400000010ff */
[----:B-1----:R-:W-:-:S03]  /*dbd80*/  F2FP.BF16.PACK_AB R0, R15, R11 ;  /* 0x0000000b0f00723e */ /* 0x002fc600000010ff */
        /* <DEDUP_REMOVED lines=36> */
[----:B------:R-:W3:Y:S04]  /*dbfd0*/  LDL.LU R24, [R1+0x111c] ;  /* 0x00111c0001187983 */ /* 0x000ee80000300800 */
[----:B---3--:R0:W-:Y:S04]  /*dbfe0*/  STL [R1+0x3fc8], R24 ;  /* 0x003fc81801007387 */ /* 0x0081e80000100800 */
[----:B0-----:R-:W3:Y:S04]  /*dbff0*/  LDL.LU R24, [R1+0x10fc] ;  /* 0x0010fc0001187983 */ /* 0x001ee80000300800 */
        /* <DEDUP_REMOVED lines=33> */
[----:B0-----:R-:W2:Y:S04]  /*dc210*/  LDL.LU R24, [R1+0x11bc] ;  /* 0x0011bc0001187983 */ /* 0x001ea80000300800 */
[----:B------:R-:W3:Y:S04]  /*dc220*/  LDL.LU R29, [R1+0x1118] ;  /* 0x00111800011d7983 */ /* 0x000ee80000300800 */
[----:B------:R-:W4:Y:S04]  /*dc230*/  LDL.LU R25, [R1+0x105c] ;  /* 0x00105c0001197983 */ /* 0x000f280000300800 */
        /* <DEDUP_REMOVED lines=25> */
[----:B--2---:R-:W-:-:S03]  /*dc3d0*/  F2FP.BF16.PACK_AB R28, R24, R28 ;  /* 0x0000001c181c723e */ /* 0x004fc600000010ff */
        /* <DEDUP_REMOVED lines=70> */
[----:B---3--:R-:W-:Y:S02]  /*dc840*/  F2FP.BF16.PACK_AB R9, R0, R9 ;  /* 0x000000090009723e */ /* 0x008fe400000010ff */
[----:B------:R-:W-:Y:S02]  /*dc850*/  F2FP.BF16.PACK_AB R0, R5, R7 ;  /* 0x000000070500723e */ /* 0x000fe400000010ff */
[----:B------:R-:W-:Y:S02]  /*dc860*/  F2FP.BF16.PACK_AB R4, R4, R10 ;  /* 0x0000000a0404723e */ /* 0x000fe400000010ff */
[----:B--2---:R-:W-:-:S02]  /*dc870*/  F2FP.BF16.PACK_AB R28, R24, R29 ;  /* 0x0000001d181c723e */ /* 0x004fc400000010ff */
[----:B----4-:R-:W-:Y:S02]  /*dc880*/  F2FP.BF16.PACK_AB R24, R25, R20 ;  /* 0x000000141918723e */ /* 0x010fe400000010ff */
[----:B------:R-:W-:Y:S02]  /*dc890*/  F2FP.BF16.PACK_AB R20, R21, R16 ;  /* 0x000000101514723e */ /* 0x000fe400000010ff */
[----:B------:R-:W-:Y:S01]  /*dc8a0*/  F2FP.BF16.PACK_AB R16, R17, R12 ;  /* 0x0000000c1110723e */ /* 0x000fe200000010ff */
[----:B------:R-:W-:Y:S01]  /*dc8b0*/  STL [R1+0x764], R28 ;  /* 0x0007641c01007387 */ /* 0x000fe20000100800 */
[----:B------:R-:W-:Y:S02]  /*dc8c0*/  F2FP.BF16.PACK_AB R12, R13, R2 ;  /* 0x000000020d0c723e */ /* 0x000fe400000010ff */
[----:B------:R-:W-:Y:S01]  /*dc8d0*/  F2FP.BF16.PACK_AB R2, R6, R8 ;  /* 0x000000080602723e */ /* 0x000fe200000010ff */
[----:B------:R-:W-:Y:S04]  /*dc8e0*/  STL [R1+0x760], R24 ;  /* 0x0007601801007387 */ /* 0x000fe80000100800 */
[----:B------:R-:W-:Y:S04]  /*dc8f0*/  STL [R1+0x75c], R20 ;  /* 0x00075c1401007387 */ /* 0x000fe80000100800 */
[----:B------:R-:W-:Y:S04]  /*dc900*/  STL [R1+0x758], R16 ;  /* 0x0007581001007387 */ /* 0x000fe80000100800 */
        /* <DEDUP_REMOVED lines=769> */
[----:B------:R-:W2:Y:S03]  /*df920*/  LDL.LU R24, [R1+0x3da8] ;  /* 0x003da80001187983 */ /* 0x000ea60000300800 */
[----:B------:R0:W-:Y:S02]  /*df930*/  STL [R1+0x510], R28 ;  /* 0x0005101c01007387 */ /* 0x0001e40000100800 */
[----:B0-----:R-:W2:Y:S02]  /*df940*/  LDL.LU R28, [R1+0x3da4] ;  /* 0x003da400011c7983 */ /* 0x001ea40000300800 */
[----:B--2---:R-:W-:Y:S02]  /*df950*/  F2FP.BF16.PACK_AB R28, R24, R28 ;  /* 0x0000001c181c723e */ /* 0x004fe400000010ff */
[----:B------:R-:W2:Y:S03]  /*df960*/  LDL.LU R24, [R1+0x3da0] ;  /* 0x003da00001187983 */ /* 0x000ea60000300800 */
[----:B------:R0:W-:Y:S02]  /*df970*/  STL [R1+0x50c], R28 ;  /* 0x00050c1c01007387 */ /* 0x0001e40000100800 */
[----:B0-----:R-:W2:Y:S02]  /*df980*/  LDL.LU R28, [R1+0x3d9c] ;  /* 0x003d9c00011c7983 */ /* 0x001ea40000300800 */
[----:B--2---:R-:W-:-:S02]  /*df990*/  F2FP.BF16.PACK_AB R28, R24, R28 ;  /* 0x0000001c181c723e */ /* 0x004fc400000010ff */
[----:B------:R-:W2:Y:S03]  /*df9a0*/  LDL.LU R24, [R1+0x3d98] ;  /* 0x003d980001187983 */ /* 0x000ea60000300800 */
[----:B------:R2:W-:Y:S01]  /*df9b0*/  STL [R1+0x508], R28 ;  /* 0x0005081c01007387 */ /* 0x0005e20000100800 */
[----:B---3--:R-:W-:Y:S01]  /*df9c0*/  F2FP.BF16.PACK_AB R9, R0, R9 ;  /* 0x000000090009723e */ /* 0x008fe200000010ff */
[----:B------:R-:W-:Y:S01]  /*df9d0*/  F2FP.BF16.PACK_AB R0, R5, R7 ;  /* 0x000000070500723e */ /* 0x000fe200000010ff */
[----:B------:R-:W-:Y:S02]  /*df9e0*/  F2FP.BF16.PACK_AB R4, R4, R10 ;  /* 0x0000000a0404723e */ /* 0x000fe400000010ff */
[----:B--2---:R-:W-:Y:S01]  /*df9f0*/  F2FP.BF16.PACK_AB R28, R24, R29 ;  /* 0x0000001d181c723e */ /* 0x004fe200000010ff */
[----:B----4-:R-:W-:Y:S01]  /*dfa00*/  F2FP.BF16.PACK_AB R24, R25, R20 ;  /* 0x000000141918723e */ /* 0x010fe200000010ff */
[----:B------:R-:W-:Y:S01]  /*dfa10*/  F2FP.BF16.PACK_AB R20, R21, R16 ;  /* 0x000000101514723e */ /* 0x000fe200000010ff */
[----:B------:R-:W-:Y:S01]  /*dfa20*/  F2FP.BF16.PACK_AB R16, R17, R12 ;  /* 0x0000000c1110723e */ /* 0x000fe200000010ff */
[----:B------:R-:W-:Y:S01]  /*dfa30*/  F2FP.BF16.PACK_AB R12, R13, R2 ;  /* 0x000000020d0c723e */ /* 0x000fe200000010ff */
[----:B------:R-:W-:Y:S01]  /*dfa40*/  STL [R1+0x504], R28 ;  /* 0x0005041c01007387 */ /* 0x000fe20000100800 */
[----:B------:R-:W-:Y:S01]  /*dfa50*/  STL [R1+0x500], R24 ;  /* 0x0005001801007387 */ /* 0x000fe20000100800 */
[----:B------:R-:W-:Y:S01]  /*dfa60*/  F2FP.BF16.PACK_AB R2, R6, R8 ;  /* 0x000000080602723e */ /* 0x000fe200000010ff */
[----:B------:R-:W-:Y:S01]  /*dfa70*/  STL [R1+0x4fc], R20 ;  /* 0x0004fc1401007387 */ /* 0x000fe20000100800 */
[----:B------:R-:W-:Y:S01]  /*dfa80*/  STL [R1+0x4f8], R16 ;  /* 0x0004f81001007387 */ /* 0x000fe20000100800 */
[----:B------:R-:W-:Y:S02]  /*dfa90*/  STL [R1+0x4f4], R12 ;  /* 0x0004f40c01007387 */ /* 0x000fe40000100800 */
[----:B------:R-:W-:Y:S02]  /*dfaa0*/  STL [R1+0x4f0], R9 ;  /* 0x0004f00901007387 */ /* 0x000fe40000100800 */
[----:B------:R0:W-:Y:S01]  /*dfab0*/  STL [R1+0x4cc], R2 ;  /* 0x0004cc0201007387 */ /* 0x0001e20000100800 */
[----:B------:R1:W-:Y:S01]  /*dfac0*/  STL [R1+0x4c8], R0 ;  /* 0x0004c80001007387 */ /* 0x0003e20000100800 */
[----:B------:R-:W-:Y:S01]  /*dfad0*/  STL [R1+0x4c4], R4 ;  /* 0x0004c40401007387 */ /* 0x000fe20000100800 */
[----:B0-----:R-:W-:-:S02]  /*dfae0*/  F2FP.BF16.PACK_AB R2, R3, R26 ;  /* 0x0000001a0302723e */ /* 0x001fc400000010ff */
[----:B-1----:R-:W-:Y:S01]  /*dfaf0*/  F2FP.BF16.PACK_AB R0, R27, R22 ;  /* 0x000000161b00723e */ /* 0x002fe200000010ff */
[----:B------:R-:W-:Y:S02]  /*dfb00*/  F2FP.BF16.PACK_AB R3, R23, R18 ;  /* 0x000000121703723e */ /* 0x000fe400000010ff */
[----:B------:R0:W-:Y:S02]  /*dfb10*/  STL [R1+0x4c0], R2 ;  /* 0x0004c00201007387 */ /* 0x0001e40000100800 */
[----:B------:R1:W-:Y:S02]  /*dfb20*/  STL [R1+0x4bc], R0 ;  /* 0x0004bc0001007387 */ /* 0x0003e40000100800 */
[----:B------:R-:W-:Y:S02]  /*dfb30*/  STL [R1+0x4b8], R3 ;  /* 0x0004b80301007387 */ /* 0x000fe40000100800 */
[----:B------:R-:W2:Y:S01]  /*dfb40*/  LDL.LU R28, [R1+0x1458] ;  /* 0x00145800011c7983 */ /* 0x000ea20000300800 */
[----:B0-----:R-:W-:-:S02]  /*dfb50*/  F2FP.BF16.PACK_AB R2, R19, R14 ;  /* 0x0000000e1302723e */ /* 0x001fc400000010ff */
[----:B-1----:R-:W-:-:S03]  /*dfb60*/  F2FP.BF16.PACK_AB R0, R15, R11 ;  /* 0x0000000b0f00723e */ /* 0x002fc600000010ff */
[----:B------:R-:W-:Y:S04]  /*dfb70*/  STL [R1+0x4b4], R2 ;  /* 0x0004b40201007387 */ /* 0x000fe80000100800 */
[----:B--2---:R0:W-:Y:S01]  /*dfb80*/  STL [R1+0x3d10], R28 ;  /* 0x003d101c01007387 */ /* 0x0041e20000100800 */
[----:B------:R-:W-:Y:S03]  /*dfb90*/  STL [R1+0x4b0], R0 ;  /* 0x0004b00001007387 */ /* 0x000fe60000100800 */
        /* <DEDUP_REMOVED lines=32> */
[----:B0-----:R-:W2:Y:S01]  /*dfda0*/  LDL.LU R28, [R1+0xe28] ;  /* 0x000e2800011c7983 */ /* 0x001ea20000300800 */
[----:B------:R-:W3:Y:S03]  /*dfdb0*/  LDL.LU R24, [R1+0x146c] ;  /* 0x00146c0001187983 */ /* 0x000ee60000300800 */
        /* <DEDUP_REMOVED lines=35> */
[----:B0-----:R-:W2:Y:S01]  /*dfff0*/  LDL.LU R24, [R1+0xe2c] ;  /* 0x000e2c0001187983 */ /* 0x001ea20000300800 */
[----:B------:R-:W3:Y:S02]  /*e0000*/  LDL.LU R29, [R1+0x1468] ;  /* 0x00146800011d7983 */ /* 0x000ee40000300800 */
[----:B------:R-:W4:Y:S02]  /*e0010*/  LDL.LU R25, [R1+0x147c] ;  /* 0x00147c0001197983 */ /* 0x000f240000300800 */
[----:B------:R-:W4:Y:S01]  /*e0020*/  LDL.LU R20, [R1+0x1478] ;  /* 0x0014780001147983 */ /* 0x000f220000300800 */
        /* <DEDUP_REMOVED lines=94> */
[----:B------:R2:W-:Y:S01]  /*e0610*/  STL [R1+0x458], R28 ;  /* 0x0004581c01007387 */ /* 0x0005e20000100800 */
[----:B---3--:R-:W-:Y:S01]  /*e0620*/  F2FP.BF16.PACK_AB R9, R0, R9 ;  /* 0x000000090009723e */ /* 0x008fe200000010ff */
[----:B------:R-:W-:Y:S01]  /*e0630*/  F2FP.BF16.PACK_AB R0, R5, R7 ;  /* 0x000000070500723e */ /* 0x000fe200000010ff */
[----:B------:R-:W-:-:S02]  /*e0640*/  F2FP.BF16.PACK_AB R4, R4, R10 ;  /* 0x0000000a0404723e */ /* 0x000fc400000010ff */
        /* <DEDUP_REMOVED lines=1641> */
[----:B------:R-:W3:Y:S03]  /*e6ce0*/  LDL.LU R5, [R1+0x12a8] ;  /* 0x0012a80001057983 */ /* 0x000ee60000300800 */
[----:B---3--:R0:W-:Y:S04]  /*e6cf0*/  STL [R1+0x3864], R5 ;  /* 0x0038640501007387 */ /* 0x0081e80000100800 */
[----:B0-----:R-:W3:Y:S01]  /*e6d00*/  LDL.LU R5, [R1+0x129c] ;  /* 0x00129c0001057983 */ /* 0x001ee20000300800 */
[----:B------:R-:W4:Y:S03]  /*e6d10*/  LDL.LU R4, [R1+0x12c8] ;  /* 0x0012c80001047983 */ /* 0x000f260000300800 */
[----:B----4-:R0:W-:Y:S04]  /*e6d20*/  STL [R1+0x3860], R4 ;  /* 0x0038600401007387 */ /* 0x0101e80000100800 */
[----:B0-----:R-:W4:Y:S01]  /*e6d30*/  LDL.LU R4, [R1+0x12ac] ;  /* 0x0012ac0001047983 */ /* 0x001f220000300800 */
[----:B------:R-:W2:Y:S03]  /*e6d40*/  LDL.LU R11, [R1+0x1270] ;  /* 0x00127000010b7983 */ /* 0x000ea60000300800 */
[----:B--2---:R0:W-:Y:S04]  /*e6d50*/  STL [R1+0x385c], R11 ;  /* 0x00385c0b01007387 */ /* 0x0041e80000100800 */
[----:B0-----:R-:W2:Y:S01]  /*e6d60*/  LDL.LU R11, [R1+0x12cc] ;  /* 0x0012cc00010b7983 */ /* 0x001ea20000300800 */
        /* <DEDUP_REMOVED lines=12> */
[----:B------:R-:W2:Y:S01]  /*e6e30*/  LDL.LU R13, [R1+0x175c] ;  /* 0x00175c00010d7983 */ /* 0x000ea20000300800 */
[----:B------:R-:W-:-:S02]  /*e6e40*/  F2FP.BF16.PACK_AB R7, R6, R7 ;  /* 0x000000070607723e */ /* 0x000fc400000010ff */
        /* <DEDUP_REMOVED lines=22> */
[----:B------:R0:W-:Y:S03]  /*e6fb0*/  STL [R1+0x20], R7 ;  /* 0x0000200701007387 */ /* 0x0001e60000100800 */
        /* <DEDUP_REMOVED lines=31> */
[----:B------:R0:W-:Y:S02]  /*e71b0*/  STL [R1], R7 ;  /* 0x0000000701007387 */ /* 0x0001e40000100800 */
[----:B0-----:R-:W2:Y:S02]  /*e71c0*/  LDL.LU R7, [R1+0x386c] ;  /* 0x00386c0001077983 */ /* 0x001ea40000300800 */
[----:B--2---:R-:W-:-:S02]  /*e71d0*/  F2FP.BF16.PACK_AB R7, R6, R7 ;  /* 0x000000070607723e */ /* 0x004fc400000010ff */
[----:B------:R-:W3:Y:S02]  /*e71e0*/  LDL.LU R6, [R1+0x3868] ;  /* 0x0038680001067983 */ /* 0x000ee40000300800 */
[----:B---3--:R-:W-:Y:S02]  /*e71f0*/  F2FP.BF16.PACK_AB R6, R5, R6 ;  /* 0x000000060506723e */ /* 0x008fe400000010ff */
[----:B------:R-:W4:Y:S02]  /*e7200*/  LDL.LU R5, [R1+0x3864] ;  /* 0x0038640001057983 */ /* 0x000f240000300800 */
[----:B----4-:R-:W-:Y:S02]  /*e7210*/  F2FP.BF16.PACK_AB R5, R4, R5 ;  /* 0x000000050405723e */ /* 0x010fe400000010ff */
[----:B------:R-:W2:Y:S02]  /*e7220*/  LDL.LU R4, [R1+0x3860] ;  /* 0x0038600001047983 */ /* 0x000ea40000300800 */
[----:B--2---:R-:W-:-:S02]  /*e7230*/  F2FP.BF16.PACK_AB R4, R11, R4 ;  /* 0x000000040b04723e */ /* 0x004fc400000010ff */
[----:B------:R-:W2:Y:S02]  /*e7240*/  LDL.LU R11, [R1+0x385c] ;  /* 0x00385c00010b7983 */ /* 0x000ea40000300800 */
[----:B--2---:R-:W-:Y:S02]  /*e7250*/  F2FP.BF16.PACK_AB R11, R10, R11 ;  /* 0x0000000b0a0b723e */ /* 0x004fe400000010ff */
[----:B------:R-:W2:Y:S02]  /*e7260*/  LDL.LU R10, [R1+0x3858] ;  /* 0x00385800010a7983 */ /* 0x000ea40000300800 */
[----:B--2---:R-:W-:Y:S02]  /*e7270*/  F2FP.BF16.PACK_AB R10, R9, R10 ;  /* 0x0000000a090a723e */ /* 0x004fe400000010ff */
        /* <DEDUP_REMOVED lines=10> */
[----:B------:R-:W2:Y:S01]  /*e7320*/  LDL.LU R12, [R1+0x3840] ;  /* 0x00384000010c7983 */ /* 0x000ea20000300800 */
[----:B------:R-:W-:Y:S02]  /*e7330*/  F2FP.BF16.PACK_AB R19, R16, R19 ;  /* 0x000000131013723e */ /* 0x000fe400000010ff */
[----:B------:R-:W-:Y:S02]  /*e7340*/  F2FP.BF16.PACK_AB R18, R21, R18 ;  /* 0x000000121512723e */ /* 0x000fe400000010ff */
[----:B--2---:R-:W-:Y:S02]  /*e7350*/  F2FP.BF16.PACK_AB R12, R17, R12 ;  /* 0x0000000c110c723e */ /* 0x004fe400000010ff */
[----:B------:R-:W2:Y:S01]  /*e7360*/  LDL.LU R17, [R1+0x383c] ;  /* 0x00383c0001117983 */ /* 0x000ea20000300800 */
[----:B------:R-:W3:Y:S02]  /*e7370*/  LDL.LU R16, [R1+0x3838] ;  /* 0x0038380001107983 */ /* 0x000ee40000300800 */
[----:B------:R-:W4:Y:S01]  /*e7380*/  LDL.LU R21, [R1+0x3834] ;  /* 0x0038340001157983 */ /* 0x000f220000300800 */
[----:B------:R-:W-:-:S02]  /*e7390*/  F2FP.BF16.PACK_AB R23, R29, R23 ;  /* 0x000000171d17723e */ /* 0x000fc400000010ff */
[----:B------:R-:W-:Y:S02]  /*e73a0*/  F2FP.BF16.PACK_AB R22, R24, R22 ;  /* 0x000000161816723e */ /* 0x000fe400000010ff */
[----:B--2---:R-:W-:Y:S02]  /*e73b0*/  F2FP.BF16.PACK_AB R17, R20, R17 ;  /* 0x000000111411723e */ /* 0x004fe400000010ff */
[----:B---3--:R-:W-:Y:S01]  /*e73c0*/  F2FP.BF16.PACK_AB R16, R25, R16 ;  /* 0x000000101910723e */ /* 0x008fe200000010ff */
[----:B------:R-:W2:Y:S01]  /*e73d0*/  LDL.LU R20, [R1+0x3830] ;  /* 0x0038300001147983 */ /* 0x000ea20000300800 */
[----:B------:R-:W3:Y:S02]  /*e73e0*/  LDL.LU R25, [R1+0x382c] ;  /* 0x00382c0001197983 */ /* 0x000ee40000300800 */
[----:B------:R-:W3:Y:S02]  /*e73f0*/  LDL.LU R29, [R1+0x3828] ;  /* 0x00382800011d7983 */ /* 0x000ee40000300800 */
[----:B------:R-:W3:Y:S01]  /*e7400*/  LDL.LU R24, [R1+0x3824] ;  /* 0x0038240001187983 */ /* 0x000ee20000300800 */
[----:B----4-:R-:W-:-:S02]  /*e7410*/  F2FP.BF16.PACK_AB R21, R28, R21 ;  /* 0x000000151c15723e */ /* 0x010fc400000010ff */
[----:B------:R-:W4:Y:S01]  /*e7420*/  LDL.LU R28, [R1+0x3820] ;  /* 0x00382000011c7983 */ /* 0x000f220000300800 */
[----:B------:R-:W-:Y:S02]  /*e7430*/  F2FP.BF16.PACK_AB R27, R0, R27 ;  /* 0x0000001b001b723e */ /* 0x000fe400000010ff */
[----:B------:R-:W-:Y:S02]  /*e7440*/  F2FP.BF16.PACK_AB R26, R3, R26 ;  /* 0x0000001a031a723e */ /* 0x000fe400000010ff */
[----:B--2---:R-:W-:Y:S02]  /*e7450*/  F2FP.BF16.PACK_AB R20, R2, R20 ;  /* 0x000000140214723e */ /* 0x004fe400000010ff */
[----:B---3--:R-:W-:Y:S02]  /*e7460*/  F2FP.BF16.PACK_AB R25, R29, R25 ;  /* 0x000000191d19723e */ /* 0x008fe400000010ff */
[----:B----4-:R-:W-:Y:S02]  /*e7470*/  F2FP.BF16.PACK_AB R24, R28, R24 ;  /* 0x000000181c18723e */ /* 0x010fe400000010ff */
.L_x_1:
[----:B0-----:R-:W2:Y:S04]  /*e7480*/  LDL.LU R0, [R1+0x341c] ;  /* 0x00341c0001007983 */ /* 0x001ea80000300800 */
[----:B------:R-:W3:Y:S04]  /*e7490*/  LDL.LU R3, [R1+0x3420] ;  /* 0x0034200001037983 */ /* 0x000ee80000300800 */
[----:B------:R-:W0:Y:S02]  /*e74a0*/  S2R R28, SR_TID.X ;  /* 0x00000000001c7919 */ /* 0x000e240000002100 */
[----:B0-----:R-:W-:-:S02]  /*e74b0*/  IMAD.SHL.U32 R2, R28, 0x20, RZ ;  /* 0x000000201c027824 */ /* 0x001fc400078e00ff */
[----:B------:R-:W-:Y:S01]  /*e74c0*/  BAR.SYNC.DEFER_BLOCKING 0x0 ;  /* 0x0000000000007b1d */ /* 0x000fe20000010000 */
[----:B--2---:R-:W-:-:S04]  /*e74d0*/  LOP3.LUT R0, R0, 0x3000, RZ, 0xc0, !PT ;  /* 0x0000300000007812 */ /* 0x004fc800078ec0ff */
[----:B------:R-:W-:Y:S01]  /*e74e0*/  LOP3.LUT R0, R0, 0x60, R2, 0xf8, !PT ;  /* 0x0000006000007812 */ /* 0x000fe200078ef802 */
[----:B------:R-:W-:-:S05]  /*e74f0*/  IMAD.SHL.U32 R2, R28, 0x4, RZ ;  /* 0x000000041c027824 */ /* 0x000fca00078e00ff */
[----:B------:R-:W-:-:S05]  /*e7500*/  LOP3.LUT R0, R0, 0x170, R2, 0x78, !PT ;  /* 0x0000017000007812 */ /* 0x000fca00078e7802 */
[----:B---3--:R-:W-:-:S05]  /*e7510*/  IMAD.IADD R0, R0, 0x1, R3 ;  /* 0x0000000100007824 */ /* 0x008fca00078e0203 */
[----:B------:R0:W-:Y:S04]  /*e7520*/  STS.128 [R0], R24 ;  /* 0x0000001800007388 */ /* 0x0001e80000000c00 */
[----:B------:R1:W-:Y:S04]  /*e7530*/  STS.128 [R0+0x80], R20 ;  /* 0x0000801400007388 */ /* 0x0003e80000000c00 */
[----:B0-----:R-:W2:Y:S04]  /*e7540*/  LDL.LU R24, [R1+0x10] ;  /* 0x0000100001187983 */ /* 0x001ea80000300800 */
[----:B------:R-:W2:Y:S04]  /*e7550*/  LDL.LU R25, [R1+0x14] ;  /* 0x0000140001197983 */ /* 0x000ea80000300800 */
[----:B------:R-:W2:Y:S04]  /*e7560*/  LDL.LU R26, [R1+0x18] ;  /* 0x00001800011a7983 */ /* 0x000ea80000300800 */
[----:B------:R-:W2:Y:S04]  /*e7570*/  LDL.LU R27, [R1+0x1c] ;  /* 0x00001c00011b7983 */ /* 0x000ea80000300800 */
[----:B-1----:R-:W3:Y:S04]  /*e7580*/  LDL.LU R20, [R1] ;  /* 0x0000000001147983 */ /* 0x002ee80000300800 */
[----:B------:R-:W3:Y:S04]  /*e7590*/  LDL.LU R21, [R1+0x4] ;  /* 0x0000040001157983 */ /* 0x000ee80000300800 */
[----:B------:R-:W3:Y:S04]  /*e75a0*/  LDL.LU R22, [R1+0x8] ;  /* 0x0000080001167983 */ /* 0x000ee80000300800 */
[----:B------:R-:W3:Y:S01]  /*e75b0*/  LDL.LU R23, [R1+0xc] ;  /* 0x00000c0001177983 */ /* 0x000ee20000300800 */
[----:B------:R-:W-:-:S03]  /*e75c0*/  LOP3.LUT R3, R28, 0x7f, RZ, 0xc0, !PT ;  /* 0x0000007f1c037812 */ /* 0x000fc600078ec0ff */
[----:B------:R0:W-:Y:S04]  /*e75d0*/  STS.128 [R0+0x200], R16 ;  /* 0x0002001000007388 */ /* 0x0001e80000000c00 */
[----:B------:R-:W-:Y:S04]  /*e75e0*/  STS.128 [R0+0x280], R12 ;  /* 0x0002800c00007388 */ /* 0x000fe80000000c00 */
[----:B------:R-:W-:Y:S04]  /*e75f0*/  STS.128 [R0+0x400], R8 ;  /* 0x0004000800007388 */ /* 0x000fe80000000c00 */
[----:B------:R-:W-:Y:S01]  /*e7600*/  STS.128 [R0+0x480], R4 ;  /* 0x0004800400007388 */ /* 0x000fe20000000c00 */
[----:B0-----:R-:W-:-:S05]  /*e7610*/  IMAD.SHL.U32 R16, R28, 0x800, RZ ;  /* 0x000008001c107824 */ /* 0x001fca00078e00ff */
[----:B------:R-:W-:-:S05]  /*e7620*/  LOP3.LUT R16, R16, 0x3000, RZ, 0xc0, !PT ;  /* 0x0000300010107812 */ /* 0x000fca00078ec0ff */
[----:B------:R-:W-:-:S05]  /*e7630*/  IMAD R16, R3, 0x10, R16 ;  /* 0x0000001003107824 */ /* 0x000fca00078e0210 */
[C---:B------:R-:W-:Y:S02]  /*e7640*/  LOP3.LUT R28, R16.reuse, 0x20, RZ, 0x3c, !PT ;  /* 0x00000020101c7812 */ /* 0x040fe400078e3cff */
[C---:B------:R-:W-:Y:S02]  /*e7650*/  LOP3.LUT R29, R16.reuse, 0x40, RZ, 0x3c, !PT ;  /* 0x00000040101d7812 */ /* 0x040fe400078e3cff */
[----:B------:R-:W-:Y:S01]  /*e7660*/  LOP3.LUT R2, R16, 0x60, RZ, 0x3c, !PT ;  /* 0x0000006010027812 */ /* 0x000fe200078e3cff */
[----:B--2---:R-:W-:Y:S04]  /*e7670*/  STS.128 [R0+0x680], R24 ;  /* 0x0006801800007388 */ /* 0x004fe80000000c00 */
[----:B---3--:R-:W-:Y:S04]  /*e7680*/  STS.128 [R0+0x600], R20 ;  /* 0x0006001400007388 */ /* 0x008fe80000000c00 */
[----:B------:R-:W-:Y:S06]  /*e7690*/  BAR.SYNC.DEFER_BLOCKING 0x0 ;  /* 0x0000000000007b1d */ /* 0x000fec0000010000 */
[----:B------:R-:W0:Y:S04]  /*e76a0*/  LDS.128 R4, [R16] ;  /* 0x0000000010047984 */ /* 0x000e280000000c00 */
[----:B------:R-:W-:Y:S04]  /*e76b0*/  LDS.128 R12, [R28+0x800] ;  /* 0x000800001c0c7984 */ /* 0x000fe80000000c00 */
[----:B------:R-:W-:Y:S04]  /*e76c0*/  LDS.128 R8, [R29] ;  /* 0x000000001d087984 */ /* 0x000fe80000000c00 */
[----:B0-----:R-:W-:Y:S01]  /*e76d0*/  STL.64 [R1+0x460], R4 ;  /* 0x0004600401007387 */ /* 0x001fe20000100a00 */
[----:B------:R-:W-:-:S03]  /*e76e0*/  IMAD.MOV.U32 R26, RZ, RZ, R7 ;  /* 0x000000ffff1a7224 */ /* 0x000fc600078e0007 */
[----:B------:R-:W-:Y:S04]  /*e76f0*/  STL [R1+0x468], R6 ;  /* 0x0004680601007387 */ /* 0x000fe80000100800 */
[----:B------:R-:W2:Y:S04]  /*e7700*/  LDL.LU R20, [R1+0x90] ;  /* 0x0000900001147983 */ /* 0x000ea80000300800 */
[----:B------:R-:W2:Y:S04]  /*e7710*/  LDL.LU R21, [R1+0x94] ;  /* 0x0000940001157983 */ /* 0x000ea80000300800 */
[----:B------:R-:W3:Y:S04]  /*e7720*/  LDL.LU R22, [R1+0x98] ;  /* 0x0000980001167983 */ /* 0x000ee80000300800 */
[----:B------:R-:W3:Y:S04]  /*e7730*/  LDL.LU R23, [R1+0x9c] ;  /* 0x00009c0001177983 */ /* 0x000ee80000300800 */
[----:B------:R-:W0:Y:S02]  /*e7740*/  LDS.128 R4, [R16+0x800] ;  /* 0x0008000010047984 */ /* 0x000e240000000c00 */
[----:B0-----:R-:W-:-:S02]  /*e7750*/  IMAD.MOV.U32 R25, RZ, RZ, R4 ;  /* 0x000000ffff197224 */ /* 0x001fc400078e0004 */
[----:B---3--:R-:W-:Y:S04]  /*e7760*/  STL.64 [R1+0x3e68], R22 ;  /* 0x003e681601007387 */ /* 0x008fe80000100a00 */
[----:B--2---:R0:W-:Y:S04]  /*e7770*/  STL.64 [R1+0x3e60], R20 ;  /* 0x003e601401007387 */ /* 0x0041e80000100a00 */
[----:B------:R-:W-:Y:S04]  /*e7780*/  STL [R1+0x39d0], R26 ;  /* 0x0039d01a01007387 */ /* 0x000fe80000100800 */
[----:B------:R-:W-:Y:S04]  /*e7790*/  STL [R1+0x5b4], R5 ;  /* 0x0005b40501007387 */ /* 0x000fe80000100800 */
[----:B------:R-:W-:Y:S04]  /*e77a0*/  STL.64 [R1+0x5b8], R6 ;  /* 0x0005b80601007387 */ /* 0x000fe80000100a00 */
[----:B------:R-:W-:Y:S04]  /*e77b0*/  STL [R1+0x3e70], R16 ;  /* 0x003e701001007387 */ /* 0x000fe80000100800 */
[----:B0-----:R-:W2:Y:S04]  /*e77c0*/  LDL.LU R20, [R1+0x70] ;  /* 0x0000700001147983 */ /* 0x001ea80000300800 */
[----:B------:R-:W2:Y:S04]  /*e77d0*/  LDL.LU R21, [R1+0x74] ;  /* 0x0000740001157983 */ /* 0x000ea80000300800 */
[----:B------:R-:W3:Y:S04]  /*e77e0*/  LDL.LU R22, [R1+0x78] ;  /* 0x0000780001167983 */ /* 0x000ee80000300800 */
[----:B------:R-:W3:Y:S04]  /*e77f0*/  LDL.LU R23, [R1+0x7c] ;  /* 0x00007c0001177983 */ /* 0x000ee80000300800 */
[----:B------:R-:W0:Y:S04]  /*e7800*/  LDS.128 R4, [R28] ;  /* 0x000000001c047984 */ /* 0x000e280000000c00 */
[----:B---3--:R-:W-:Y:S04]  /*e7810*/  STL.64 [R1+0x3e80], R22 ;  /* 0x003e801601007387 */ /* 0x008fe80000100a00 */
[----:B--2---:R1:W-:Y:S04]  /*e7820*/  STL.64 [R1+0x3e78], R20 ;  /* 0x003e781401007387 */ /* 0x0043e80000100a00 */
[----:B-1----:R-:W2:Y:S04]  /*e7830*/  LDL.LU R20, [R1+0x50] ;  /* 0x0000500001147983 */ /* 0x002ea80000300800 */
[----:B------:R-:W2:Y:S04]  /*e7840*/  LDL.LU R21, [R1+0x54] ;  /* 0x0000540001157983 */ /* 0x000ea80000300800 */
[----:B------:R-:W3:Y:S04]  /*e7850*/  LDL.LU R22, [R1+0x58] ;  /* 0x0000580001167983 */ /* 0x000ee80000300800 */
[----:B------:R-:W3:Y:S04]  /*e7860*/  LDL.LU R23, [R1+0x5c] ;  /* 0x00005c0001177983 */ /* 0x000ee80000300800 */
        /* <DEDUP_REMOVED lines=19> */
[----:B--2---:R-:W-:Y:S04]  /*e79a0*/  STL.64 [R1+0x3eb8], R20 ;  /* 0x003eb81401007387 */ /* 0x004fe80000100a00 */
[----:B------:R-:W2:Y:S04]  /*e79b0*/  LDL.LU R16, [R1+0x60] ;  /* 0x0000600001107983 */ /* 0x000ea80000300800 */
[----:B------:R-:W2:Y:S04]  /*e79c0*/  LDL.LU R17, [R1+0x64] ;  /* 0x0000640001117983 */ /* 0x000ea80000300800 */
[----:B------:R-:W2:Y:S04]  /*e79d0*/  LDL.LU R18, [R1+0x68] ;  /* 0x0000680001127983 */ /* 0x000ea80000300800 */
[----:B------:R-:W2:Y:S04]  /*e79e0*/  LDL.LU R19, [R1+0x6c] ;  /* 0x00006c0001137983 */ /* 0x000ea80000300800 */
[----:B------:R-:W-:Y:S04]  /*e79f0*/  STL [R1+0x39dc], R25 ;  /* 0x0039dc1901007387 */ /* 0x000fe80000100800 */
[----:B0-----:R-:W-:Y:S04]  /*e7a00*/  STL.64 [R1+0x4d0], R4 ;  /* 0x0004d00401007387 */ /* 0x001fe80000100a00 */
[----:B------:R-:W-:Y:S04]  /*e7a10*/  STL.64 [R1+0x4d8], R6 ;  /* 0x0004d80601007387 */ /* 0x000fe80000100a00 */
[----:B------:R-:W0:Y:S04]  /*e7a20*/  LDS.128 R4, [R29+0x800] ;  /* 0x000800001d047984 */ /* 0x000e280000000c00 */
[----:B------:R-:W1:Y:S04]  /*e7a30*/  LDS.128 R20, [R2] ;  /* 0x0000000002147984 */ /* 0x000e680000000c00 */
[----:B------:R3:W-:Y:S04]  /*e7a40*/  STL.64 [R1+0x650], R12 ;  /* 0x0006500c01007387 */ /* 0x0007e80000100a00 */
[----:B------:R4:W-:Y:S04]  /*e7a50*/  STL.64 [R1+0x658], R14 ;  /* 0x0006580e01007387 */ /* 0x0009e80000100a00 */
[----:B---3--:R-:W3:Y:S04]  /*e7a60*/  LDL.LU R12, [R1+0xc0] ;  /* 0x0000c000010c7983 */ /* 0x008ee80000300800 */
[----:B------:R-:W-:Y:S04]  /*e7a70*/  STL.64 [R1+0x4e0], R8 ;  /* 0x0004e00801007387 */ /* 0x000fe80000100a00 */
[----:B------:R-:W-:Y:S04]  /*e7a80*/  STL.64 [R1+0x4e8], R10 ;  /* 0x0004e80a01007387 */ /* 0x000fe80000100a00 */
[----:B0-----:R0:W-:Y:S04]  /*e7a90*/  STL.64 [R1+0x840], R4 ;  /* 0x0008400401007387 */ /* 0x0011e80000100a00 */
[----:B------:R5:W-:Y:S04]  /*e7aa0*/  STL.64 [R1+0x848], R6 ;  /* 0x0008480601007387 */ /* 0x000be80000100a00 */
[----:B------:R-:W3:Y:S04]  /*e7ab0*/  LDL.LU R13, [R1+0xc4] ;  /* 0x0000c400010d7983 */ /* 0x000ee80000300800 */
[----:B----4-:R-:W3:Y:S04]  /*e7ac0*/  LDL.LU R14, [R1+0xc8] ;  /* 0x0000c800010e7983 */ /* 0x010ee80000300800 */
[----:B------:R-:W3:Y:S04]  /*e7ad0*/  LDL.LU R15, [R1+0xcc] ;  /* 0x0000cc00010f7983 */ /* 0x000ee80000300800 */
[----:B0-----:R-:W4:Y:S04]  /*e7ae0*/  LDL.LU R4, [R1+0xa0] ;  /* 0x0000a00001047983 */ /* 0x001f280000300800 */
[----:B------:R-:W4:Y:S04]  /*e7af0*/  LDL.LU R5, [R1+0xa4] ;  /* 0x0000a40001057983 */ /* 0x000f280000300800 */
[----:B-----5:R-:W4:Y:S04]  /*e7b00*/  LDL.LU R6, [R1+0xa8] ;  /* 0x0000a80001067983 */ /* 0x020f280000300800 */
[----:B------:R-:W4:Y:S04]  /*e7b10*/  LDL.LU R7, [R1+0xac] ;  /* 0x0000ac0001077983 */ /* 0x000f280000300800 */
[----:B------:R-:W5:Y:S04]  /*e7b20*/  LDL.LU R8, [R1+0xb0] ;  /* 0x0000b00001087983 */ /* 0x000f680000300800 */
[----:B------:R-:W5:Y:S01]  /*e7b30*/  LDL.LU R9, [R1+0xb4] ;  /* 0x0000b40001097983 */ /* 0x000f620000300800 */
[----:B-1----:R-:W-:-:S03]  /*e7b40*/  IMAD.MOV.U32 R25, RZ, RZ, R20 ;  /* 0x000000ffff197224 */ /* 0x002fc600078e0014 */
[----:B------:R-:W5:Y:S04]  /*e7b50*/  LDL.LU R10, [R1+0xb8] ;  /* 0x0000b800010a7983 */ /* 0x000f680000300800 */
[----:B------:R-:W5:Y:S04]  /*e7b60*/  LDL.LU R11, [R1+0xbc] ;  /* 0x0000bc00010b7983 */ /* 0x000f680000300800 */
[----:B------:R-:W-:Y:S04]  /*e7b70*/  STL [R1+0x564], R21 ;  /* 0x0005641501007387 */ /* 0x000fe80000100800 */
[----:B------:R-:W-:Y:S04]  /*e7b80*/  STL.64 [R1+0x568], R22 ;  /* 0x0005681601007387 */ /* 0x000fe80000100a00 */
[----:B------:R-:W0:Y:S04]  /*e7b90*/  LDS.128 R20, [R2+0x800] ;  /* 0x0008000002147984 */ /* 0x000e280000000c00 */
[----:B------:R1:W-:Y:S04]  /*e7ba0*/  STL [R1+0x39e0], R25 ;  /* 0x0039e01901007387 */ /* 0x0003e80000100800 */
[----:B------:R-:W2:Y:S04]  /*e7bb0*/  LDL.LU R24, [R1+0x80] ;  /* 0x0000800001187983 */ /* 0x000ea80000300800 */
[----:B------:R-:W-:Y:S06]  /*e7bc0*/  BAR.SYNC.DEFER_BLOCKING 0x0 ;  /* 0x0000000000007b1d */ /* 0x000fec0000010000 */
[----:B-1----:R-:W2:Y:S04]  /*e7bd0*/  LDL.LU R25, [R1+0x84] ;  /* 0x0000840001197983 */ /* 0x002ea80000300800 */
[----:B------:R-:W2:Y:S04]  /*e7be0*/  LDL.LU R26, [R1+0x88] ;  /* 0x00008800011a7983 */ /* 0x000ea80000300800 */
[----:B------:R-:W2:Y:S04]  /*e7bf0*/  LDL.LU R27, [R1+0x8c] ;  /* 0x00008c00011b7983 */ /* 0x000ea80000300800 */
[----:B0-----:R-:W-:Y:S04]  /*e7c00*/  STL.64 [R1+0x860], R20 ;  /* 0x0008601401007387 */ /* 0x001fe80000100a00 */
[----:B------:R0:W-:Y:S04]  /*e7c10*/  STL.64 [R1+0x868], R22 ;  /* 0x0008681601007387 */ /* 0x0001e80000100a00 */
[----:B0-----:R-:W2:Y:S04]  /*e7c20*/  LDL.LU.64 R22, [R1+0x3ec0] ;  /* 0x003ec00001167983 */ /* 0x001ea80000300a00 */
[----:B------:R-:W2:Y:S04]  /*e7c30*/  LDL.LU.64 R20, [R1+0x3eb8] ;  /* 0x003eb80001147983 */ /* 0x000ea80000300a00 */
[----:B--2---:R0:W-:Y:S04]  /*e7c40*/  STS.128 [R0], R20 ;  /* 0x0000001400007388 */ /* 0x0041e80000000c00 */
[----:B0-----:R-:W2:Y:S04]  /*e7c50*/  LDL.LU.64 R22, [R1+0x3eb0] ;  /* 0x003eb00001167983 */ /* 0x001ea80000300a00 */
[----:B------:R-:W2:Y:S04]  /*e7c60*/  LDL.LU.64 R20, [R1+0x3ea8] ;  /* 0x003ea80001147983 */ /* 0x000ea80000300a00 */
[----:B--2---:R0:W-:Y:S04]  /*e7c70*/  STS.128 [R0+0x80], R20 ;  /* 0x0000801400007388 */ /* 0x0041e80000000c00 */
        /* <DEDUP_REMOVED lines=8> */
[----:B------:R0:W-:Y:S04]  /*e7d00*/  STS.128 [R0+0x400], R16 ;  /* 0x0004001000007388 */ /* 0x0001e80000000c00 */
[----:B0-----:R-:W3:Y:S04]  /*e7d10*/  LDL.LU R16, [R1+0x3e70] ;  /* 0x003e700001107983 */ /* 0x001ee80000300800 */
[----:B--2---:R0:W-:Y:S04]  /*e7d20*/  STS.128 [R0+0x480], R20 ;  /* 0x0004801400007388 */ /* 0x0041e80000000c00 */
[----:B0-----:R-:W2:Y:S04]  /*e7d30*/  LDL.LU.64 R22, [R1+0x3e68] ;  /* 0x003e680001167983 */ /* 0x001ea80000300a00 */
[----:B------:R-:W2:Y:S04]  /*e7d40*/  LDL.LU.64 R20, [R1+0x3e60] ;  /* 0x003e600001147983 */ /* 0x000ea80000300a00 */
[----:B------:R-:W-:Y:S04]  /*e7d50*/  STS.128 [R0+0x600], R24 ;  /* 0x0006001800007388 */ /* 0x000fe80000000c00 */
[----:B--2---:R-:W-:Y:S04]  /*e7d60*/  STS.128 [R0+0x680], R20 ;  /* 0x0006801400007388 */ /* 0x004fe80000000c00 */
[----:B------:R-:W-:Y:S06]  /*e7d70*/  BAR.SYNC.DEFER_BLOCKING 0x0 ;  /* 0x0000000000007b1d */ /* 0x000fec0000010000 */
[----:B---3--:R-:W0:Y:S04]  /*e7d80*/  LDS.128 R20, [R16+0x800] ;  /* 0x0008000010147984 */ /* 0x008e280000000c00 */
[----:B------:R-:W1:Y:S04]  /*e7d90*/  LDS.128 R24, [R16] ;  /* 0x0000000010187984 */ /* 0x000e680000000c00 */
[----:B0-----:R-:W-:Y:S04]  /*e7da0*/  STL [R1+0x574], R21 ;  /* 0x0005741501007387 */ /* 0x001fe80000100800 */
[----:B-1----:R0:W-:Y:S04]  /*e7db0*/  STL.64 [R1+0x20], R24 ;  /* 0x0000201801007387 */ /* 0x0021e80000100a00 */
[----:B------:R-:W-:Y:S04]  /*e7dc0*/  STL.64 [R1+0x28], R26 ;  /* 0x0000281a01007387 */ /* 0x000fe80000100a00 */
[----:B------:R-:W-:Y:S01]  /*e7dd0*/  STL.64 [R1+0x578], R22 ;  /* 0x0005781601007387 */ /* 0x000fe20000100a00 */
[----:B0-----:R-:W-:-:S03]  /*e7de0*/  IMAD.MOV.U32 R24, RZ, RZ, R20 ;  /* 0x000000ffff187224 */ /* 0x001fc600078e0014 */
[----:B------:R-:W-:Y:S04]  /*e7df0*/  LDS.128 R20, [R28+0x800] ;  /* 0x000800001c147984 */ /* 0x000fe80000000c00 */
[----:B------:R-:W-:Y:S04]  /*e7e00*/  STL [R1+0x39e4], R24 ;  /* 0x0039e41801007387 */ /* 0x000fe80000100800 */
[----:B------:R-:W0:Y:S04]  /*e7e10*/  LDS.128 R24, [R28] ;  /* 0x000000001c187984 */ /* 0x000e280000000c00 */
[----:B0-----:R-:W-:Y:S04]  /*e7e20*/  STL.64 [R1+0x50], R24 ;  /* 0x0000501801007387 */ /* 0x001fe80000100a00 */
[----:B------:R-:W-:Y:S04]  /*e7e30*/  STL.64 [R1+0x58], R26 ;  /* 0x0000581a01007387 */ /* 0x000fe80000100a00 */
[----:B------:R-:W-:Y:S04]  /*e7e40*/  STL.64 [R1+0x600], R20 ;  /* 0x0006001401007387 */ /* 0x000fe80000100a00 */
[----:B------:R-:W-:Y:S04]  /*e7e50*/  STL.64 [R1+0x608], R22 ;  /* 0x0006081601007387 */ /* 0x000fe80000100a00 */
[----:B------:R-:W0:Y:S04]  /*e7e60*/  LDS.128 R20, [R29+0x800] ;  /* 0x000800001d147984 */ /* 0x000e280000000c00 */
[----:B------:R-:W1:Y:S04]  /*e7e70*/  LDS.128 R24, [R29] ;  /* 0x000000001d187984 */ /* 0x000e680000000c00 */
[----:B0-----:R-:W-:Y:S04]  /*e7e80*/  STL [R1+0x834], R21 ;  /* 0x0008341501007387 */ /* 0x001fe80000100800 */
[----:B-1----:R-:W-:Y:S04]  /*e7e90*/  STL.64 [R1+0x80], R24 ;  /* 0x0000801801007387 */ /* 0x002fe80000100a00 */
[----:B------:R0:W-:Y:S04]  /*e7ea0*/  STL.64 [R1+0x88], R26 ;  /* 0x0000881a01007387 */ /* 0x0001e80000100a00 */
[----:B------:R-:W-:Y:S01]  /*e7eb0*/  STL.64 [R1+0x838], R22 ;  /* 0x0008381601007387 */ /* 0x000fe20000100a00 */
[----:B0-----:R-:W-:-:S03]  /*e7ec0*/  IMAD.MOV.U32 R26, RZ, RZ, R20 ;  /* 0x000000ffff1a7224 */ /* 0x001fc600078e0014 */
[----:B------:R-:W0:Y:S04]  /*e7ed0*/  LDS.128 R20, [R2] ;  /* 0x0000000002147984 */ /* 0x000e280000000c00 */
[----:B------:R-:W-:Y:S04]  /*e7ee0*/  STL [R1+0x39d4], R26 ;  /* 0x0039d41a01007387 */ /* 0x000fe80000100800 */
[----:B0-----:R-:W-:Y:S04]  /*e7ef0*/  STL [R1+0x554], R21 ;  /* 0x0005541501007387 */ /* 0x001fe80000100800 */
[----:B------:R0:W-:Y:S02]  /*e7f00*/  STL.64 [R1+0x558], R22 ;  /* 0x0005581601007387 */ /* 0x0001e40000100a00 */
[----:B0-----:R-:W-:-:S05]  /*e7f10*/  IMAD.MOV.U32 R23, RZ, RZ, R20 ;  /* 0x000000ffff177224 */ /* 0x001fca00078e0014 */
[----:B------:R-:W-:Y:S04]  /*e7f20*/  STL [R1+0x39e8], R23 ;  /* 0x0039e81701007387 */ /* 0x000fe80000100800 */
[----:B------:R-:W0:Y:S04]  /*e7f30*/  LDS.128 R20, [R2+0x800] ;  /* 0x0008000002147984 */ /* 0x000e280000000c00 */
[----:B------:R-:W-:Y:S06]  /*e7f40*/  BAR.SYNC.DEFER_BLOCKING 0x0 ;  /* 0x0000000000007b1d */ /* 0x000fec0000010000 */
[----:B-----5:R1:W-:Y:S04]  /*e7f50*/  STS.128 [R0+0x80], R8 ;  /* 0x0000800800007388 */ /* 0x0203e80000000c00 */
[----:B----4-:R-:W-:Y:S04]  /*e7f60*/  STS.128 [R0], R4 ;  /* 0x0000000400007388 */ /* 0x010fe80000000c00 */
[----:B------:R-:W-:Y:S04]  /*e7f70*/  STS.128 [R0+0x200], R12 ;  /* 0x0002000c00007388 */ /* 0x000fe80000000c00 */
[----:B0-----:R0:W-:Y:S04]  /*e7f80*/  STL.64 [R1+0x850], R20 ;  /* 0x0008501401007387 */ /* 0x0011e80000100a00 */
[----:B------:R2:W-:Y:S04]  /*e7f90*/  STL.64 [R1+0x858], R22 ;  /* 0x0008581601007387 */ /* 0x0005e80000100a00 */
[----:B-1----:R-:W3:Y:S04]  /*e7fa0*/  LDL.LU R8, [R1+0x180] ;  /* 0x0001800001087983 */ /* 0x002ee80000300800 */
[----:B------:R-:W3:Y:S04]  /*e7fb0*/  LDL.LU R9, [R1+0x184] ;  /* 0x0001840001097983 */ /* 0x000ee80000300800 */
[----:B------:R-:W4:Y:S04]  /*e7fc0*/  LDL.LU R10, [R1+0x188] ;  /* 0x00018800010a7983 */ /* 0x000f280000300800 */
[----:B------:R-:W4:Y:S04]  /*e7fd0*/  LDL.LU R11, [R1+0x18c] ;  /* 0x00018c00010b7983 */ /* 0x000f280000300800 */
[----:B------:R-:W5:Y:S04]  /*e7fe0*/  LDL.LU R24, [R1+0x110] ;  /* 0x0001100001187983 */ /* 0x000f680000300800 */
[----:B------:R-:W5:Y:S04]  /*e7ff0*/  LDL.LU R25, [R1+0x114] ;  /* 0x0001140001197983 */ /* 0x000f680000300800 */
[----:B------:R-:W5:Y:S04]  /*e8000*/  LDL.LU R26, [R1+0x118] ;  /* 0x00011800011a7983 */ /* 0x000f680000300800 */
[----:B------:R-:W5:Y:S04]  /*e8010*/  LDL.LU R27, [R1+0x11c] ;  /* 0x00011c00011b7983 */ /* 0x000f680000300800 */
[----:B0-----:R-:W5:Y:S04]  /*e8020*/  LDL.LU R20, [R1+0x100] ;  /* 0x0001000001147983 */ /* 0x001f680000300800 */
[----:B------:R-:W5:Y:S04]  /*e8030*/  LDL.LU R21, [R1+0x104] ;  /* 0x0001040001157983 */ /* 0x000f680000300800 */
[----:B--2---:R-:W5:Y:S04]  /*e8040*/  LDL.LU R22, [R1+0x108] ;  /* 0x0001080001167983 */ /* 0x004f680000300800 */
[----:B------:R-:W5:Y:S04]  /*e8050*/  LDL.LU R23, [R1+0x10c] ;  /* 0x00010c0001177983 */ /* 0x000f680000300800 */
[----:B----4-:R-:W-:Y:S04]  /*e8060*/  STL.64 [R1+0x3e28], R10 ;  /* 0x003e280a01007387 */ /* 0x010fe80000100a00 */
[----:B---3--:R0:W-:Y:S04]  /*e8070*/  STL.64 [R1+0x3e20], R8 ;  /* 0x003e200801007387 */ /* 0x0081e80000100a00 */
[----:B0-----:R-:W2:Y:S04]  /*e8080*/  LDL.LU R8, [R1+0xf0] ;  /* 0x0000f00001087983 */ /* 0x001ea80000300800 */
[----:B------:R-:W2:Y:S04]  /*e8090*/  LDL.LU R9, [R1+0xf4] ;  /* 0x0000f40001097983 */ /* 0x000ea80000300800 */
[----:B------:R-:W2:Y:S04]  /*e80a0*/  LDL.LU R10, [R1+0xf8] ;  /* 0x0000f800010a7983 */ /* 0x000ea80000300800 */
[----:B------:R-:W2:Y:S04]  /*e80b0*/  LDL.LU R11, [R1+0xfc] ;  /* 0x0000fc00010b7983 */ /* 0x000ea80000300800 */
[----:B------:R-:W3:Y:S04]  /*e80c0*/  LDL.LU R4, [R1+0x170] ;  /* 0x0001700001047983 */ /* 0x000ee80000300800 */
[----:B------:R-:W3:Y:S04]  /*e80d0*/  LDL.LU R5, [R1+0x174] ;  /* 0x0001740001057983 */ /* 0x000ee80000300800 */
[----:B------:R-:W4:Y:S04]  /*e80e0*/  LDL.LU R6, [R1+0x178] ;  /* 0x0001780001067983 */ /* 0x000f280000300800 */
[----:B------:R-:W4:Y:S04]  /*e80f0*/  LDL.LU R7, [R1+0x17c] ;  /* 0x00017c0001077983 */ /* 0x000f280000300800 */
        /* <DEDUP_REMOVED lines=10> */
[----:B--2---:R-:W-:Y:S04]  /*e81a0*/  STL.64 [R1+0x3e48], R14 ;  /* 0x003e480e01007387 */ /* 0x004fe80000100a00 */
[----:B----4-:R0:W-:Y:S04]  /*e81b0*/  STL.64 [R1+0x3e40], R12 ;  /* 0x003e400c01007387 */ /* 0x0101e80000100a00 */
[----:B0-----:R-:W2:Y:S04]  /*e81c0*/  LDL.LU R12, [R1+0xd0] ;  /* 0x0000d000010c7983 */ /* 0x001ea80000300800 */
[----:B------:R-:W2:Y:S04]  /*e81d0*/  LDL.LU R13, [R1+0xd4] ;  /* 0x0000d400010d7983 */ /* 0x000ea80000300800 */
[----:B------:R-:W2:Y:S04]  /*e81e0*/  LDL.LU R14, [R1+0xd8] ;  /* 0x0000d800010e7983 */ /* 0x000ea80000300800 */
[----:B------:R-:W2:Y:S04]  /*e81f0*/  LDL.LU R15, [R1+0xdc] ;  /* 0x0000dc00010f7983 */ /* 0x000ea80000300800 */
[----:B---3--:R0:W-:Y:S04]  /*e8200*/  STS.128 [R0+0x400], R4 ;  /* 0x0004000400007388 */ /* 0x0081e80000000c00 */
[----:B------:R-:W-:Y:S04]  /*e8210*/  STS.128 [R0+0x480], R8 ;  /* 0x0004800800007388 */ /* 0x000fe80000000c00 */
[----:B0-----:R-:W3:Y:S04]  /*e8220*/  LDL.LU R4, [R1+0x130] ;  /* 0x0001300001047983 */ /* 0x001ee80000300800 */
[----:B------:R-:W3:Y:S04]  /*e8230*/  LDL.LU R5, [R1+0x134] ;  /* 0x0001340001057983 */ /* 0x000ee80000300800 */
[----:B------:R-:W4:Y:S04]  /*e8240*/  LDL.LU R6, [R1+0x138] ;  /* 0x0001380001067983 */ /* 0x000f280000300800 */
[----:B------:R-:W4:Y:S04]  /*e8250*/  LDL.LU R7, [R1+0x13c] ;  /* 0x00013c0001077983 */ /* 0x000f280000300800 */
[----:B-----5:R-:W-:Y:S04]  /*e8260*/  STS.128 [R0+0x600], R20 ;  /* 0x0006001400007388 */ /* 0x020fe80000000c00 */
[----:B------:R-:W-:Y:S04]  /*e8270*/  STS.128 [R0+0x680], R24 ;  /* 0x0006801800007388 */ /* 0x000fe80000000c00 */
[----:B--2---:R0:W-:Y:S04]  /*e8280*/  STS.128 [R0+0x280], R12 ;  /* 0x0002800c00007388 */ /* 0x0041e80000000c00 */
[----:B------:R-:W-:Y:S06]  /*e8290*/  BAR.SYNC.DEFER_BLOCKING 0x0 ;  /* 0x0000000000007b1d */ /* 0x000fec0000010000 */
[----:B------:R-:W1:Y:S04]  /*e82a0*/  LDS.128 R24, [R16] ;  /* 0x0000000010187984 */ /* 0x000e680000000c00 */
[----:B----4-:R-:W-:Y:S04]  /*e82b0*/  STL.64 [R1+0x3e58], R6 ;  /* 0x003e580601007387 */ /* 0x010fe80000100a00 */
[----:B---3--:R-:W-:Y:S04]  /*e82c0*/  STL.64 [R1+0x3e50], R4 ;  /* 0x003e500401007387 */ /* 0x008fe80000100a00 */
[----:B------:R-:W2:Y:S04]  /*e82d0*/  LDS.128 R4, [R28] ;  /* 0x000000001c047984 */ /* 0x000ea80000000c00 */
[----:B------:R-:W3:Y:S04]  /*e82e0*/  LDS.128 R20, [R16+0x800] ;  /* 0x0008000010147984 */ /* 0x000ee80000000c00 */
[----:B0-----:R-:W4:Y:S04]  /*e82f0*/  LDL.LU R12, [R1+0x120] ;  /* 0x00012000010c7983 */ /* 0x001f280000300800 */
[----:B------:R-:W4:Y:S04]  /*e8300*/  LDL.LU R13, [R1+0x124] ;  /* 0x00012400010d7983 */ /* 0x000f280000300800 */
[----:B------:R-:W4:Y:S04]  /*e8310*/  LDL.LU R14, [R1+0x128] ;  /* 0x00012800010e7983 */ /* 0x000f280000300800 */
[----:B------:R-:W4:Y:S04]  /*e8320*/  LDL.LU R15, [R1+0x12c] ;  /* 0x00012c00010f7983 */ /* 0x000f280000300800 */
[----:B------:R-:W5:Y:S04]  /*e8330*/  LDL.LU R8, [R1+0x140] ;  /* 0x0001400001087983 */ /* 0x000f680000300800 */
[----:B------:R-:W5:Y:S04]  /*e8340*/  LDL.LU R9, [R1+0x144] ;  /* 0x0001440001097983 */ /* 0x000f680000300800 */
[----:B------:R-:W5:Y:S04]  /*e8350*/  LDL.LU R10, [R1+0x148] ;  /* 0x00014800010a7983 */ /* 0x000f680000300800 */
[----:B------:R-:W5:Y:S04]  /*e8360*/  LDL.LU R11, [R1+0x14c] ;  /* 0x00014c00010b7983 */ /* 0x000f680000300800 */
[----:B-1----:R-:W-:Y:S04]  /*e8370*/  STL.64 [R1+0x10], R24 ;  /* 0x0000101801007387 */ /* 0x002fe80000100a00 */
[----:B------:R-:W-:Y:S04]  /*e8380*/  STL.64 [R1+0x18], R26 ;  /* 0x0000181a01007387 */ /* 0x000fe80000100a00 */
[----:B--2---:R-:W-:Y:S04]  /*e8390*/  STL [R1+0x44], R5 ;  /* 0x0000440501007387 */ /* 0x004fe80000100800 */
[----:B---3--:R-:W-:Y:S04]  /*e83a0*/  STL.64 [R1+0xc0], R20 ;  /* 0x0000c01401007387 */ /* 0x008fe80000100a00 */
[----:B------:R0:W-:Y:S04]  /*e83b0*/  STL.64 [R1+0xc8], R22 ;  /* 0x0000c81601007387 */ /* 0x0001e80000100a00 */
[----:B------:R-:W-:Y:S01]  /*e83c0*/  STL.64 [R1+0x48], R6 ;  /* 0x0000480601007387 */ /* 0x000fe20000100a00 */
[----:B0-----:R-:W-:-:S03]  /*e83d0*/  IMAD.MOV.U32 R23, RZ, RZ, R4 ;  /* 0x000000ffff177224 */ /* 0x001fc600078e0004 */
[----:B------:R-:W0:Y:S04]  /*e83e0*/  LDS.128 R4, [R28+0x800] ;  /* 0x000800001c047984 */ /* 0x000e280000000c00 */
[----:B------:R-:W-:Y:S04]  /*e83f0*/  STL [R1+0x39f0], R23 ;  /* 0x0039f01701007387 */ /* 0x000fe80000100800 */
[----:B------:R-:W-:Y:S04]  /*e8400*/  LDS.128 R20, [R29+0x800] ;  /* 0x000800001d147984 */ /* 0x000fe80000000c00 */
[----:B0-----:R-:W-:Y:S01]  /*e8410*/  STL [R1+0xd4], R5 ;  /* 0x0000d40501007387 */ /* 0x001fe20000100800 */
[----:B------:R-:W-:-:S03]  /*e8420*/  IMAD.MOV.U32 R26, RZ, RZ, R4 ;  /* 0x000000ffff1a7224 */ /* 0x000fc600078e0004 */
[----:B------:R-:W-:Y:S04]  /*e8430*/  STL.64 [R1+0xd8], R6 ;  /* 0x0000d80601007387 */ /* 0x000fe80000100a00 */
[----:B------:R-:W0:Y:S04]  /*e8440*/  LDS.128 R4, [R29] ;  /* 0x000000001d047984 */ /* 0x000e280000000c00 */
[----:B------:R-:W-:Y:S04]  /*e8450*/  STL [R1+0x39d8], R26 ;  /* 0x0039d81a01007387 */ /* 0x000fe80000100800 */
[----:B0-----:R-:W-:Y:S01]  /*e8460*/  STL [R1+0x74], R5 ;  /* 0x0000740501007387 */ /* 0x001fe20000100800 */
[----:B------:R-:W-:-:S03]  /*e8470*/  IMAD.MOV.U32 R24, RZ, RZ, R4 ;  /* 0x000000ffff187224 */ /* 0x000fc600078e0004 */
[----:B------:R-:W-:Y:S04]  /*e8480*/  STL.64 [R1+0x78], R6 ;  /* 0x0000780601007387 */ /* 0x000fe80000100a00 */
[----:B------:R-:W0:Y:S04]  /*e8490*/  LDS.128 R4, [R2] ;  /* 0x0000000002047984 */ /* 0x000e280000000c00 */
[----:B------:R1:W-:Y:S04]  /*e84a0*/  STL [R1+0x39ec], R24 ;  /* 0x0039ec1801007387 */ /* 0x0003e80000100800 */
[----:B-1----:R-:W2:Y:S04]  /*e84b0*/  LDL.LU R24, [R1+0x160] ;  /* 0x0001600001187983 */ /* 0x002ea80000300800 */
[----:B------:R-:W2:Y:S04]  /*e84c0*/  LDL.LU R25, [R1+0x164] ;  /* 0x0001640001197983 */ /* 0x000ea80000300800 */
[----:B------:R-:W2:Y:S04]  /*e84d0*/  LDL.LU R26, [R1+0x168] ;  /* 0x00016800011a7983 */ /* 0x000ea80000300800 */
[----:B------:R-:W2:Y:S04]  /*e84e0*/  LDL.LU R27, [R1+0x16c] ;  /* 0x00016c00011b7983 */ /* 0x000ea80000300800 */
[----:B0-----:R-:W-:Y:S04]  /*e84f0*/  STL [R1+0x94], R5 ;  /* 0x0000940501007387 */ /* 0x001fe80000100800 */
[----:B------:R-:W-:Y:S04]  /*e8500*/  STL.64 [R1+0xe0], R20 ;  /* 0x0000e01401007387 */ /* 0x000fe80000100a00 */
[----:B------:R0:W-:Y:S04]  /*e8510*/  STL.64 [R1+0xe8], R22 ;  /* 0x0000e81601007387 */ /* 0x0001e80000100a00 */
[----:B------:R-:W-:Y:S01]  /*e8520*/  STL.64 [R1+0x98], R6 ;  /* 0x0000980601007387 */ /* 0x000fe20000100a00 */
[----:B0-----:R-:W-:-:S03]  /*e8530*/  IMAD.MOV.U32 R22, RZ, RZ, R4 ;  /* 0x000000ffff167224 */ /* 0x001fc600078e0004 */
[----:B------:R-:W0:Y:S04]  /*e8540*/  LDS.128 R4, [R2+0x800] ;  /* 0x0008000002047984 */ /* 0x000e280000000c00 */
[----:B------:R1:W-:Y:S04]  /*e8550*/  STL [R1+0x39f4], R22 ;  /* 0x0039f41601007387 */ /* 0x0003e80000100800 */
[----:B------:R-:W3:Y:S04]  /*e8560*/  LDL.LU R20, [R1+0x150] ;  /* 0x0001500001147983 */ /* 0x000ee80000300800 */
[----:B------:R-:W3:Y:S04]  /*e8570*/  LDL.LU R21, [R1+0x154] ;  /* 0x0001540001157983 */ /* 0x000ee80000300800 */
[----:B-1----:R-:W3:Y:S04]  /*e8580*/  LDL.LU R22, [R1+0x158] ;  /* 0x0001580001167983 */ /* 0x002ee80000300800 */
[----:B------:R-:W3:Y:S04]  /*e8590*/  LDL.LU R23, [R1+0x15c] ;  /* 0x00015c0001177983 */ /* 0x000ee80000300800 */
[----:B------:R-:W-:Y:S06]  /*e85a0*/  BAR.SYNC.DEFER_BLOCKING 0x0 ;  /* 0x0000000000007b1d */ /* 0x000fec0000010000 */
[----:B0-----:R-:W-:Y:S04]  /*e85b0*/  STL.64 [R1+0x110], R4 ;  /* 0x0001100401007387 */ /* 0x001fe80000100a00 */
[----:B------:R0:W-:Y:S04]  /*e85c0*/  STL.64 [R1+0x118], R6 ;  /* 0x0001180601007387 */ /* 0x0001e80000100a00 */
[----:B0-----:R-:W2:Y:S04]  /*e85d0*/  LDL.LU.64 R6, [R1+0x3e58] ;  /* 0x003e580001067983 */ /* 0x001ea80000300a00 */
[----:B------:R-:W2:Y:S04]  /*e85e0*/  LDL.LU.64 R4, [R1+0x3e50] ;  /* 0x003e500001047983 */ /* 0x000ea80000300a00 */
[----:B----4-:R0:W-:Y:S04]  /*e85f0*/  STS.128 [R0], R12 ;  /* 0x0000000c00007388 */ /* 0x0101e80000000c00 */
[----:B0-----:R-:W4:Y:S04]  /*e8600*/  LDL.LU.64 R14, [R1+0x3e48] ;  /* 0x003e4800010e7983 */ /* 0x001f280000300a00 */
[----:B------:R-:W4:Y:S04]  /*e8610*/  LDL.LU.64 R12, [R1+0x3e40] ;  /* 0x003e4000010c7983 */ /* 0x000f280000300a00 */
[----:B-----5:R-:W-:Y:S04]  /*e8620*/  STS.128 [R0+0x200], R8 ;  /* 0x0002000800007388 */ /* 0x020fe80000000c00 */
[----:B--2---:R0:W-:Y:S04]  /*e8630*/  STS.128 [R0+0x80], R4 ;  /* 0x0000800400007388 */ /* 0x0041e80000000c00 */
[----:B0-----:R-:W2:Y:S04]  /*e8640*/  LDL.LU.64 R6, [R1+0x3e38] ;  /* 0x003e380001067983 */ /* 0x001ea80000300a00 */
[----:B------:R-:W2:Y:S04]  /*e8650*/  LDL.LU.64 R4, [R1+0x3e30] ;  /* 0x003e300001047983 */ /* 0x000ea80000300a00 */
[----:B------:R-:W5:Y:S04]  /*e8660*/  LDL.LU.64 R10, [R1+0x3e28] ;  /* 0x003e2800010a7983 */ /* 0x000f680000300a00 */
[----:B------:R-:W5:Y:S04]  /*e8670*/  LDL.LU.64 R8, [R1+0x3e20] ;  /* 0x003e200001087983 */ /* 0x000f680000300a00 */
[----:B---3--:R-:W-:Y:S04]  /*e8680*/  STS.128 [R0+0x280], R20 ;  /* 0x0002801400007388 */ /* 0x008fe80000000c00 */
[----:B------:R-:W-:Y:S04]  /*e8690*/  STS.128 [R0+0x400], R24 ;  /* 0x0004001800007388 */ /* 0x000fe80000000c00 */
[----:B----4-:R-:W-:Y:S04]  /*e86a0*/  STS.128 [R0+0x680], R12 ;  /* 0x0006800c00007388 */ /* 0x010fe80000000c00 */
[----:B--2---:R-:W-:Y:S04]  /*e86b0*/  STS.128 [R0+0x480], R4 ;  /* 0x0004800400007388 */ /* 0x004fe80000000c00 */
[----:B-----5:R-:W-:Y:S04]  /*e86c0*/  STS.128 [R0+0x600], R8 ;  /* 0x0006000800007388 */ /* 0x020fe80000000c00 */
[----:B------:R-:W-:Y:S06]  /*e86d0*/  BAR.SYNC.DEFER_BLOCKING 0x0 ;  /* 0x0000000000007b1d */ /* 0x000fec0000010000 */
[----:B------:R-:W0:Y:S04]  /*e86e0*/  LDS.128 R4, [R16] ;  /* 0x0000000010047984 */ /* 0x000e280000000c00 */
[----:B------:R-:W-:Y:S04]  /*e86f0*/  LDS.128 R12, [R28] ;  /* 0x000000001c0c7984 */ /* 0x000fe80000000c00 */
[----:B0-----:R-:W-:Y:S04]  /*e8700*/  STL [R1+0x4], R5 ;  /* 0x0000040501007387 */ /* 0x001fe80000100800 */
[----:B------:R-:W-:Y:S04]  /*e8710*/  STL.64 [R1+0x8], R6 ;  /* 0x0000080601007387 */ /* 0x000fe80000100a00 */
[----:B------:R-:W2:Y:S04]  /*e8720*/  LDL.LU R8, [R1+0x210] ;  /* 0x0002100001087983 */ /* 0x000ea80000300800 */
[----:B------:R-:W2:Y:S04]  /*e8730*/  LDL.LU R9, [R1+0x214] ;  /* 0x0002140001097983 */ /* 0x000ea80000300800 */
[----:B------:R-:W3:Y:S04]  /*e8740*/  LDL.LU R10, [R1+0x218] ;  /* 0x00021800010a7983 */ /* 0x000ee80000300800 */
[----:B------:R-:W3:Y:S01]  /*e8750*/  LDL.LU R11, [R1+0x21c] ;  /* 0x00021c00010b7983 */ /* 0x000ee20000300800 */
[----:B------:R-:W-:-:S03]  /*e8760*/  IMAD.MOV.U32 R23, RZ, RZ, R4 ;  /* 0x000000ffff177224 */ /* 0x000fc600078e0004 */
[----:B------:R-:W0:Y:S04]  /*e8770*/  LDS.128 R4, [R16+0x800] ;  /* 0x0008000010047984 */ /* 0x000e280000000c00 */
[----:B---3--:R-:W-:Y:S04]  /*e8780*/  STL.64 [R1+0x3df0], R10 ;  /* 0x003df00a01007387 */ /* 0x008fe80000100a00 */
[----:B--2---:R-:W-:Y:S04]  /*e8790*/  STL.64 [R1+0x3de8], R8 ;  /* 0x003de80801007387 */ /* 0x004fe80000100a00 */
[----:B------:R1:W-:Y:S04]  /*e87a0*/  STL [R1+0x3a60], R23 ;  /* 0x003a601701007387 */ /* 0x0003e80000100800 */
[----:B------:R-:W2:Y:S04]  /*e87b0*/  LDL.LU R20, [R1+0x200] ;  /* 0x0002000001147983 */ /* 0x000ea80000300800 */
[----:B------:R-:W2:Y:S04]  /*e87c0*/  LDL.LU R21, [R1+0x204] ;  /* 0x0002040001157983 */ /* 0x000ea80000300800 */
[----:B------:R-:W3:Y:S04]  /*e87d0*/  LDL.LU R22, [R1+0x208] ;  /* 0x0002080001167983 */ /* 0x000ee80000300800 */
[----:B-1----:R-:W3:Y:S01]  /*e87e0*/  LDL.LU R23, [R1+0x20c] ;  /* 0x00020c0001177983 */ /* 0x002ee20000300800 */
[----:B0-----:R-:W-:-:S03]  /*e87f0*/  IMAD.MOV.U32 R26, RZ, RZ, R4 ;  /* 0x000000ffff1a7224 */ /* 0x001fc600078e0004 */
[----:B---3--:R-:W-:Y:S04]  /*e8800*/  STL.64 [R1+0x3e00], R22 ;  /* 0x003e001601007387 */ /* 0x008fe80000100a00 */
[----:B--2---:R0:W-:Y:S04]  /*e8810*/  STL.64 [R1+0x3df8], R20 ;  /* 0x003df81401007387 */ /* 0x0041e80000100a00 */
[----:B------:R-:W-:Y:S04]  /*e8820*/  STL [R1+0xb4], R5 ;  /* 0x0000b40501007387 */ /* 0x000fe80000100800 */
[----:B------:R-:W-:Y:S04]  /*e8830*/  STL.64 [R1+0xb8], R6 ;  /* 0x0000b80601007387 */ /* 0x000fe80000100a00 */
[----:B------:R1:W-:Y:S04]  /*e8840*/  STL [R1+0x3e08], R16 ;  /* 0x003e081001007387 */ /* 0x0003e80000100800 */
[----:B------:R-:W2:Y:S04]  /*e8850*/  LDL.LU R8, [R1+0x1c0] ;  /* 0x0001c00001087983 */ /* 0x000ea80000300800 */
[----:B------:R-:W2:Y:S04]  /*e8860*/  LDL.LU R9, [R1+0x1c4] ;  /* 0x0001c40001097983 */ /* 0x000ea80000300800 */
[----:B------:R-:W3:Y:S04]  /*e8870*/  LDL.LU R10, [R1+0x1c8] ;  /* 0x0001c800010a7983 */ /* 0x000ee80000300800 */
[----:B------:R-:W3:Y:S04]  /*e8880*/  LDL.LU R11, [R1+0x1cc] ;  /* 0x0001cc00010b7983 */ /* 0x000ee80000300800 */
[----:B------:R-:W4:Y:S04]  /*e8890*/  LDS.128 R4, [R28+0x800] ;  /* 0x000800001c047984 */ /* 0x000f280000000c00 */
[----:B---3--:R-:W-:Y:S04]  /*e88a0*/  STL.64 [R1+0x3e18], R10 ;  /* 0x003e180a01007387 */ /* 0x008fe80000100a00 */
[----:B--2---:R-:W-:Y:S04]  /*e88b0*/  STL.64 [R1+0x3e10], R8 ;  /* 0x003e100801007387 */ /* 0x004fe80000100a00 */
[----:B0-----:R-:W2:Y:S04]  /*e88c0*/  LDL.LU R20, [R1+0x1b0] ;  /* 0x0001b00001147983 */ /* 0x001ea80000300800 */
[----:B------:R-:W2:Y:S04]  /*e88d0*/  LDL.LU R21, [R1+0x1b4] ;  /* 0x0001b40001157983 */ /* 0x000ea80000300800 */
[----:B------:R-:W2:Y:S04]  /*e88e0*/  LDL.LU R22, [R1+0x1b8] ;  /* 0x0001b80001167983 */ /* 0x000ea80000300800 */
[----:B------:R-:W2:Y:S04]  /*e88f0*/  LDL.LU R23, [R1+0x1bc] ;  /* 0x0001bc0001177983 */ /* 0x000ea80000300800 */
[----:B-1----:R-:W3:Y:S04]  /*e8900*/  LDL.LU R16, [R1+0x1a0] ;  /* 0x0001a00001107983 */ /* 0x002ee80000300800 */
[----:B------:R-:W3:Y:S04]  /*e8910*/  LDL.LU R17, [R1+0x1a4] ;  /* 0x0001a40001117983 */ /* 0x000ee80000300800 */
[----:B------:R-:W3:Y:S04]  /*e8920*/  LDL.LU R18, [R1+0x1a8] ;  /* 0x0001a80001127983 */ /* 0x000ee80000300800 */
[----:B------:R-:W3:Y:S04]  /*e8930*/  LDL.LU R19, [R1+0x1ac] ;  /* 0x0001ac0001137983 */ /* 0x000ee80000300800 */
[----:B------:R4:W-:Y:S04]  /*e8940*/  STL [R1+0x39c0], R13 ;  /* 0x0039c00d01007387 */ /* 0x0009e80000100800 */
[----:B------:R-:W-:Y:S04]  /*e8950*/  STL [R1+0x39a4], R14 ;  /* 0x0039a40e01007387 */ /* 0x000fe80000100800 */
[----:B------:R-:W-:Y:S01]  /*e8960*/  STL [R1+0x398c], R15 ;  /* 0x00398c0f01007387 */ /* 0x000fe20000100800 */
[----:B----4-:R-:W-:-:S03]  /*e8970*/  IMAD.MOV.U32 R13, RZ, RZ, R4 ;  /* 0x000000ffff0d7224 */ /* 0x010fc600078e0004 */
[----:B------:R-:W-:Y:S04]  /*e8980*/  STL [R1+0xa4], R5 ;  /* 0x0000a40501007387 */ /* 0x000fe80000100800 */
[----:B------:R-:W-:Y:S04]  /*e8990*/  STL.64 [R1+0xa8], R6 ;  /* 0x0000a80601007387 */ /* 0x000fe80000100a00 */
[----:B------:R-:W0:Y:S04]  /*e89a0*/  LDS.128 R4, [R29] ;  /* 0x000000001d047984 */ /* 0x000e280000000c00 */
[----:B------:R1:W-:Y:S04]  /*e89b0*/  STL.64 [R1+0x3bb8], R12 ;  /* 0x003bb80c01007387 */ /* 0x0003e80000100a00 */
[----:B------:R-:W-:Y:S04]  /*e89c0*/  LDS.128 R8, [R2+0x800] ;  /* 0x0008000002087984 */ /* 0x000fe80000000c00 */
[----:B-1----:R-:W4:Y:S04]  /*e89d0*/  LDL.LU R12, [R1+0x1f0] ;  /* 0x0001f000010c7983 */ /* 0x002f280000300800 */
[----:B------:R-:W4:Y:S04]  /*e89e0*/  LDL.LU R13, [R1+0x1f4] ;  /* 0x0001f400010d7983 */ /* 0x000f280000300800 */
[----:B------:R-:W4:Y:S04]  /*e89f0*/  LDL.LU R14, [R1+0x1f8] ;  /* 0x0001f800010e7983 */ /* 0x000f280000300800 */
[----:B------:R-:W4:Y:S04]  /*e8a00*/  LDL.LU R15, [R1+0x1fc] ;  /* 0x0001fc00010f7983 */ /* 0x000f280000300800 */
[----:B0-----:R-:W-:Y:S01]  /*e8a10*/  STL [R1+0x34], R5 ;  /* 0x0000340501007387 */ /* 0x001fe20000100800 */
[----:B------:R-:W-:-:S03]  /*e8a20*/  IMAD.MOV.U32 R25, RZ, RZ, R4 ;  /* 0x000000ffff197224 */ /* 0x000fc600078e0004 */
[----:B------:R-:W-:Y:S04]  /*e8a30*/  STL.64 [R1+0x38], R6 ;  /* 0x0000380601007387 */ /* 0x000fe80000100a00 */
[----:B------:R-:W0:Y:S04]  /*e8a40*/  LDS.128 R4, [R29+0x800] ;  /* 0x000800001d047984 */ /* 0x000e280000000c00 */
[----:B0-----:R-:W-:Y:S01]  /*e8a50*/  STL [R1+0x64], R5 ;  /* 0x0000640501007387 */ /* 0x001fe20000100800 */
[----:B------:R-:W-:-:S03]  /*e8a60*/  IMAD.MOV.U32 R27, RZ, RZ, R4 ;  /* 0x000000ffff1b7224 */ /* 0x000fc600078e0004 */
[----:B------:R-:W-:Y:S04]  /*e8a70*/  STL.64 [R1+0x68], R6 ;  /* 0x0000680601007387 */ /* 0x000fe80000100a00 */
[----:B------:R-:W0:Y:S04]  /*e8a80*/  LDS.128 R4, [R2] ;  /* 0x0000000002047984 */ /* 0x000e280000000c00 */
[----:B------:R-:W-:Y:S04]  /*e8a90*/  STL.64 [R1+0x3a00], R26 ;  /* 0x003a001a01007387 */ /* 0x000fe80000100a00 */
[----:B------:R1:W-:Y:S04]  /*e8aa0*/  STL [R1+0x39f8], R25 ;  /* 0x0039f81901007387 */ /* 0x0003e80000100800 */
[----:B------:R-:W5:Y:S04]  /*e8ab0*/  LDL.LU R24, [R1+0x1e0] ;  /* 0x0001e00001187983 */ /* 0x000f680000300800 */
[----:B------:R-:W-:Y:S06]  /*e8ac0*/  BAR.SYNC.DEFER_BLOCKING 0x0 ;  /* 0x0000000000007b1d */ /* 0x000fec0000010000 */
[----:B-1----:R-:W5:Y:S04]  /*e8ad0*/  LDL.LU R25, [R1+0x1e4] ;  /* 0x0001e40001197983 */ /* 0x002f680000300800 */
[----:B------:R-:W5:Y:S04]  /*e8ae0*/  LDL.LU R26, [R1+0x1e8] ;  /* 0x0001e800011a7983 */ /* 0x000f680000300800 */
[----:B------:R-:W5:Y:S04]  /*e8af0*/  LDL.LU R27, [R1+0x1ec] ;  /* 0x0001ec00011b7983 */ /* 0x000f680000300800 */
[----:B0-----:R-:W-:Y:S04]  /*e8b00*/  STL [R1+0x39b8], R5 ;  /* 0x0039b80501007387 */ /* 0x001fe80000100800 */
[----:B------:R-:W-:Y:S04]  /*e8b10*/  STL [R1+0x39a0], R6 ;  /* 0x0039a00601007387 */ /* 0x000fe80000100800 */
[----:B------:R-:W-:Y:S04]  /*e8b20*/  STL [R1+0x3990], R7 ;  /* 0x0039900701007387 */ /* 0x000fe80000100800 */
[----:B------:R0:W-:Y:S04]  /*e8b30*/  STL [R1+0x3a64], R4 ;  /* 0x003a640401007387 */ /* 0x0001e80000100800 */
[----:B0-----:R-:W4:Y:S04]  /*e8b40*/  LDL.LU R4, [R1+0x1d0] ;  /* 0x0001d00001047983 */ /* 0x001f280000300800 */
[----:B------:R-:W4:Y:S04]  /*e8b50*/  LDL.LU R5, [R1+0x1d4] ;  /* 0x0001d40001057983 */ /* 0x000f280000300800 */
[----:B------:R-:W4:Y:S04]  /*e8b60*/  LDL.LU R6, [R1+0x1d8] ;  /* 0x0001d80001067983 */ /* 0x000f280000300800 */
[----:B------:R-:W4:Y:S04]  /*e8b70*/  LDL.LU R7, [R1+0x1dc] ;  /* 0x0001dc0001077983 */ /* 0x000f280000300800 */
[----:B------:R-:W-:Y:S04]  /*e8b80*/  STL.64 [R1+0x100], R8 ;  /* 0x0001000801007387 */ /* 0x000fe80000100a00 */
[----:B------:R0:W-:Y:S04]  /*e8b90*/  STL.64 [R1+0x108], R10 ;  /* 0x0001080a01007387 */ /* 0x0001e80000100a00 */
[----:B0-----:R-:W4:Y:S04]  /*e8ba0*/  LDL.LU.64 R10, [R1+0x3e18] ;  /* 0x003e1800010a7983 */ /* 0x001f280000300a00 */
[----:B------:R-:W4:Y:S04]  /*e8bb0*/  LDL.LU.64 R8, [R1+0x3e10] ;  /* 0x003e100001087983 */ /* 0x000f280000300a00 */
[----:B--2---:R-:W-:Y:S04]  /*e8bc0*/  STS.128 [R0+0x80], R20 ;  /* 0x0000801400007388 */ /* 0x004fe80000000c00 */
[----:B---3--:R0:W-:Y:S04]  /*e8bd0*/  STS.128 [R0], R16 ;  /* 0x0000001000007388 */ /* 0x0081e80000000c00 */
[----:B0-----:R-:W2:Y:S04]  /*e8be0*/  LDL.LU R16, [R1+0x3e08] ;  /* 0x003e080001107983 */ /* 0x001ea80000300800 */
[----:B------:R-:W3:Y:S04]  /*e8bf0*/  LDL.LU.64 R22, [R1+0x3e00] ;  /* 0x003e000001167983 */ /* 0x000ee80000300a00 */
[----:B------:R-:W3:Y:S04]  /*e8c00*/  LDL.LU.64 R20, [R1+0x3df8] ;  /* 0x003df80001147983 */ /* 0x000ee80000300a00 */
[----:B----4-:R0:W-:Y:S04]  /*e8c10*/  STS.128 [R0+0x200], R8 ;  /* 0x0002000800007388 */ /* 0x0101e80000000c00 */
[----:B0-----:R-:W4:Y:S04]  /*e8c20*/  LDL.LU.64 R10, [R1+0x3df0] ;  /* 0x003df000010a7983 */ /* 0x001f280000300a00 */
[----:B------:R-:W4:Y:S04]  /*e8c30*/  LDL.LU.64 R8, [R1+0x3de8] ;  /* 0x003de80001087983 */ /* 0x000f280000300a00 */
[----:B------:R-:W-:Y:S04]  /*e8c40*/  STS.128 [R0+0x280], R4 ;  /* 0x0002800400007388 */ /* 0x000fe80000000c00 */
[----:B-----5:R-:W-:Y:S04]  /*e8c50*/  STS.128 [R0+0x400], R24 ;  /* 0x0004001800007388 */ /* 0x020fe80000000c00 */
[----:B------:R-:W-:Y:S04]  /*e8c60*/  STS.128 [R0+0x480], R12 ;  /* 0x0004800c00007388 */ /* 0x000fe80000000c00 */
[----:B---3--:R-:W-:Y:S04]  /*e8c70*/  STS.128 [R0+0x600], R20 ;  /* 0x0006001400007388 */ /* 0x008fe80000000c00 */
[----:B--2---:R-:W-:Y:S04]  /*e8c80*/  STL [R1+0x3d70], R16 ;  /* 0x003d701001007387 */ /* 0x004fe80000100800 */
[----:B----4-:R-:W-:Y:S04]  /*e8c90*/  STS.128 [R0+0x680], R8 ;  /* 0x0006800800007388 */ /* 0x010fe80000000c00 */
[----:B------:R-:W-:Y:S06]  /*e8ca0*/  BAR.SYNC.DEFER_BLOCKING 0x0 ;  /* 0x0000000000007b1d */ /* 0x000fec0000010000 */
[----:B------:R-:W0:Y:S04]  /*e8cb0*/  LDS.128 R8, [R16] ;  /* 0x0000000010087984 */ /* 0x000e280000000c00 */
[----:B------:R-:W1:Y:S04]  /*e8cc0*/  LDS.128 R4, [R16+0x800] ;  /* 0x0008000010047984 */ /* 0x000e680000000c00 */
[----:B0-----:R-:W-:Y:S04]  /*e8cd0*/  STL.64 [R1+0x170], R8 ;  /* 0x0001700801007387 */ /* 0x001fe80000100a00 */
[----:B------:R-:W-:Y:S04]  /*e8ce0*/  STL.64 [R1+0x178], R10 ;  /* 0x0001780a01007387 */ /* 0x000fe80000100a00 */
[----:B------:R-:W0:Y:S04]  /*e8cf0*/  LDS.128 R8, [R28] ;  /* 0x000000001c087984 */ /* 0x000e280000000c00 */
[----:B-1----:R-:W-:Y:S04]  /*e8d00*/  STL.64 [R1+0x880], R4 ;  /* 0x0008800401007387 */ /* 0x002fe80000100a00 */
[----:B------:R-:W-:Y:S04]  /*e8d10*/  STL.64 [R1+0x888], R6 ;  /* 0x0008880601007387 */ /* 0x000fe80000100a00 */
[----:B------:R-:W1:Y:S04]  /*e8d20*/  LDS.128 R4, [R28+0x800] ;  /* 0x000800001c047984 */ /* 0x000e680000000c00 */
[----:B------:R-:W2:Y:S04]  /*e8d30*/  LDL.LU R20, [R1+0x300] ;  /* 0x0003000001147983 */ /* 0x000ea80000300800 */
[----:B0-----:R-:W-:Y:S04]  /*e8d40*/  STL.64 [R1+0x1a0], R8 ;  /* 0x0001a00801007387 */ /* 0x001fe80000100a00 */
[----:B------:R-:W-:Y:S04]  /*e8d50*/  STL.64 [R1+0x1a8], R10 ;  /* 0x0001a80a01007387 */ /* 0x000fe80000100a00 */
[----:B-1----:R-:W-:Y:S04]  /*e8d60*/  STL.64 [R1+0x890], R4 ;  /* 0x0008900401007387 */ /* 0x002fe80000100a00 */
[----:B------:R-:W-:Y:S04]  /*e8d70*/  STL.64 [R1+0x898], R6 ;  /* 0x0008980601007387 */ /* 0x000fe80000100a00 */
[----:B------:R-:W2:Y:S04]  /*e8d80*/  LDL.LU R21, [R1+0x304] ;  /* 0x0003040001157983 */ /* 0x000ea80000300800 */
[----:B------:R-:W3:Y:S04]  /*e8d90*/  LDL.LU R22, [R1+0x308] ;  /* 0x0003080001167983 */ /* 0x000ee80000300800 */
[----:B------:R-:W3:Y:S04]  /*e8da0*/  LDL.LU R23, [R1+0x30c] ;  /* 0x00030c0001177983 */ /* 0x000ee80000300800 */
[----:B---3--:R-:W-:Y:S04]  /*e8db0*/  STL.64 [R1+0x3d38], R22 ;  /* 0x003d381601007387 */ /* 0x008fe80000100a00 */
[----:B--2---:R0:W-:Y:S04]  /*e8dc0*/  STL.64 [R1+0x3d30], R20 ;  /* 0x003d301401007387 */ /* 0x0041e80000100a00 */
[----:B------:R-:W2:Y:S04]  /*e8dd0*/  LDL.LU R12, [R1+0x2f0] ;  /* 0x0002f000010c7983 */ /* 0x000ea80000300800 */
[----:B------:R-:W2:Y:S04]  /*e8de0*/  LDL.LU R13, [R1+0x2f4] ;  /* 0x0002f400010d7983 */ /* 0x000ea80000300800 */
[----:B------:R-:W3:Y:S04]  /*e8df0*/  LDL.LU R14, [R1+0x2f8] ;  /* 0x0002f800010e7983 */ /* 0x000ee80000300800 */
[----:B------:R-:W3:Y:S04]  /*e8e00*/  LDL.LU R15, [R1+0x2fc] ;  /* 0x0002fc00010f7983 */ /* 0x000ee80000300800 */
[----:B---3--:R-:W-:Y:S04]  /*e8e10*/  STL.64 [R1+0x3d48], R14 ;  /* 0x003d480e01007387 */ /* 0x008fe80000100a00 */
[----:B--2---:R-:W-:Y:S04]  /*e8e20*/  STL.64 [R1+0x3d40], R12 ;  /* 0x003d400c01007387 */ /* 0x004fe80000100a00 */
[----:B------:R-:W2:Y:S04]  /*e8e30*/  LDL.LU R24, [R1+0x2e0] ;  /* 0x0002e00001187983 */ /* 0x000ea80000300800 */
[----:B------:R-:W2:Y:S04]  /*e8e40*/  LDL.LU R25, [R1+0x2e4] ;  /* 0x0002e40001197983 */ /* 0x000ea80000300800 */
[----:B------:R-:W3:Y:S04]  /*e8e50*/  LDL.LU R26, [R1+0x2e8] ;  /* 0x0002e800011a7983 */ /* 0x000ee80000300800 */
[----:B------:R-:W3:Y:S04]  /*e8e60*/  LDL.LU R27, [R1+0x2ec] ;  /* 0x0002ec00011b7983 */ /* 0x000ee80000300800 */
[----:B---3--:R-:W-:Y:S04]  /*e8e70*/  STL.64 [R1+0x3d58], R26 ;  /* 0x003d581a01007387 */ /* 0x008fe80000100a00 */
[----:B--2---:R-:W-:Y:S04]  /*e8e80*/  STL.64 [R1+0x3d50], R24 ;  /* 0x003d501801007387 */ /* 0x004fe80000100a00 */
[----:B0-----:R-:W2:Y:S04]  /*e8e90*/  LDL.LU R20, [R1+0x2c0] ;  /* 0x0002c00001147983 */ /* 0x001ea80000300800 */
[----:B------:R-:W2:Y:S04]  /*e8ea0*/  LDL.LU R21, [R1+0x2c4] ;  /* 0x0002c40001157983 */ /* 0x000ea80000300800 */
[----:B------:R-:W3:Y:S04]  /*e8eb0*/  LDL.LU R22, [R1+0x2c8] ;  /* 0x0002c80001167983 */ /* 0x000ee80000300800 */
[----:B------:R-:W3:Y:S04]  /*e8ec0*/  LDL.LU R23, [R1+0x2cc] ;  /* 0x0002cc0001177983 */ /* 0x000ee80000300800 */
[----:B------:R-:W4:Y:S04]  /*e8ed0*/  LDL.LU R16, [R1+0x280] ;  /* 0x0002800001107983 */ /* 0x000f280000300800 */
[----:B------:R-:W4:Y:S04]  /*e8ee0*/  LDL.LU R17, [R1+0x284] ;  /* 0x0002840001117983 */ /* 0x000f280000300800 */
[----:B------:R-:W5:Y:S04]  /*e8ef0*/  LDL.LU R18, [R1+0x288] ;  /* 0x0002880001127983 */ /* 0x000f680000300800 */
[----:B------:R-:W5:Y:S04]  /*e8f00*/  LDL.LU R19, [R1+0x28c] ;  /* 0x00028c0001137983 */ /* 0x000f680000300800 */
[----:B-----5:R-:W-:Y:S04]  /*e8f10*/  STL.64 [R1+0x3d80], R18 ;  /* 0x003d801201007387 */ /* 0x020fe80000100a00 */
[----:B----4-:R0:W-:Y:S04]  /*e8f20*/  STL.64 [R1+0x3d78], R16 ;  /* 0x003d781001007387 */ /* 0x0101e80000100a00 */
[----:B0-----:R-:W4:Y:S04]  /*e8f30*/  LDL.LU R16, [R1+0x270] ;  /* 0x0002700001107983 */ /* 0x001f280000300800 */
        /* <DEDUP_REMOVED lines=34> */
[----:B----4-:R-:W-:Y:S04]  /*e9160*/  STL.64 [R1+0x3dd8], R16 ;  /* 0x003dd81001007387 */ /* 0x010fe80000100a00 */
[----:B------:R-:W0:Y:S04]  /*e9170*/  LDS.128 R16, [R29] ;  /* 0x000000001d107984 */ /* 0x000e280000000c00 */
[----:B---3--:R-:W-:Y:S04]  /*e9180*/  STL.64 [R1+0x3d68], R22 ;  /* 0x003d681601007387 */ /* 0x008fe80000100a00 */
[----:B--2---:R1:W-:Y:S04]  /*e9190*/  STL.64 [R1+0x3d60], R20 ;  /* 0x003d601401007387 */ /* 0x0043e80000100a00 */
[----:B-1----:R-:W2:Y:S04]  /*e91a0*/  LDL.LU R20, [R1+0x290] ;  /* 0x0002900001147983 */ /* 0x002ea80000300800 */
[----:B------:R-:W2:Y:S04]  /*e91b0*/  LDL.LU R21, [R1+0x294] ;  /* 0x0002940001157983 */ /* 0x000ea80000300800 */
[----:B------:R-:W2:Y:S04]  /*e91c0*/  LDL.LU R22, [R1+0x298] ;  /* 0x0002980001167983 */ /* 0x000ea80000300800 */
        /* <DEDUP_REMOVED lines=9> */
[----:B------:R-:W5:Y:S04]  /*e9260*/  LDL.LU R4, [R1+0x2d0] ;  /* 0x0002d00001047983 */ /* 0x000f680000300800 */
[----:B------:R-:W5:Y:S04]  /*e9270*/  LDL.LU R5, [R1+0x2d4] ;  /* 0x0002d40001057983 */ /* 0x000f680000300800 */
[----:B------:R-:W5:Y:S04]  /*e9280*/  LDL.LU R6, [R1+0x2d8] ;  /* 0x0002d80001067983 */ /* 0x000f680000300800 */
[----:B------:R-:W5:Y:S04]  /*e9290*/  LDL.LU R7, [R1+0x2dc] ;  /* 0x0002dc0001077983 */ /* 0x000f680000300800 */
[----:B------:R-:W2:Y:S04]  /*e92a0*/  LDL.LU R8, [R1+0x310] ;  /* 0x0003100001087983 */ /* 0x000ea80000300800 */
[----:B------:R-:W2:Y:S04]  /*e92b0*/  LDL.LU R9, [R1+0x314] ;  /* 0x0003140001097983 */ /* 0x000ea80000300800 */
[----:B------:R-:W2:Y:S04]  /*e92c0*/  LDL.LU R10, [R1+0x318] ;  /* 0x00031800010a7983 */ /* 0x000ea80000300800 */
[----:B------:R-:W2:Y:S04]  /*e92d0*/  LDL.LU R11, [R1+0x31c] ;  /* 0x00031c00010b7983 */ /* 0x000ea80000300800 */
[----:B0-----:R-:W-:Y:S04]  /*e92e0*/  STL.64 [R1+0x1f0], R16 ;  /* 0x0001f01001007387 */ /* 0x001fe80000100a00 */
[----:B------:R-:W-:Y:S04]  /*e92f0*/  STL.64 [R1+0x1f8], R18 ;  /* 0x0001f81201007387 */ /* 0x000fe80000100a00 */
[----:B------:R-:W0:Y:S04]  /*e9300*/  LDS.128 R16, [R29+0x800] ;  /* 0x000800001d107984 */ /* 0x000e280000000c00 */
[----:B0-----:R-:W-:Y:S04]  /*e9310*/  STL.64 [R1+0x8a0], R16 ;  /* 0x0008a01001007387 */ /* 0x001fe80000100a00 */
[----:B------:R-:W-:Y:S04]  /*e9320*/  STL.64 [R1+0x8a8], R18 ;  /* 0x0008a81201007387 */ /* 0x000fe80000100a00 */
[----:B------:R-:W0:Y:S04]  /*e9330*/  LDS.128 R16, [R2] ;  /* 0x0000000002107984 */ /* 0x000e280000000c00 */
[----:B0-----:R-:W-:Y:S04]  /*e9340*/  STL.64 [R1+0x870], R16 ;  /* 0x0008701001007387 */ /* 0x001fe80000100a00 */
[----:B------:R-:W-:Y:S04]  /*e9350*/  STL.64 [R1+0x878], R18 ;  /* 0x0008781201007387 */ /* 0x000fe80000100a00 */
[----:B------:R-:W0:Y:S04]  /*e9360*/  LDS.128 R16, [R2+0x800] ;  /* 0x0008000002107984 */ /* 0x000e280000000c00 */
[----:B------:R-:W-:Y:S06]  /*e9370*/  BAR.SYNC.DEFER_BLOCKING 0x0 ;  /* 0x0000000000007b1d */ /* 0x000fec0000010000 */
        /* <DEDUP_REMOVED lines=22> */
[----:B------:R-:W-:Y:S04]  /*e94e0*/  STS.128 [R0+0x680], R20 ;  /* 0x0006801400007388 */ /* 0x000fe80000000c00 */
[----:B--2---:R0:W-:Y:S04]  /*e94f0*/  STS.128 [R0+0x600], R16 ;  /* 0x0006001000007388 */ /* 0x0041e80000000c00 */
[----:B0-----:R-:W2:Y:S04]  /*e9500*/  LDL.LU R16, [R1+0x3d70] ;  /* 0x003d700001107983 */ /* 0x001ea80000300800 */
[----:B------:R-:W-:Y:S06]  /*e9510*/  BAR.SYNC.DEFER_BLOCKING 0x0 ;  /* 0x0000000000007b1d */ /* 0x000fec0000010000 */
[----:B--2---:R-:W0:Y:S04]  /*e9520*/  LDS.128 R20, [R16] ;  /* 0x0000000010147984 */ /* 0x004e280000000c00 */
        /* <DEDUP_REMOVED lines=26> */
[----:B----4-:R0:W-:Y:S04]  /*e96d0*/  STS.128 [R0], R24 ;  /* 0x0000001800007388 */ /* 0x0101e80000000c00 */
[----:B---3--:R1:W-:Y:S04]  /*e96e0*/  STS.128 [R0+0x80], R12 ;  /* 0x0000800c00007388 */ /* 0x0083e80000000c00 */
[----:B0-----:R-:W3:Y:S04]  /*e96f0*/  LDL.LU.64 R26, [R1+0x3d58] ;  /* 0x003d5800011a7983 */ /* 0x001ee80000300a00 */
[----:B------:R-:W3:Y:S04]  /*e9700*/  LDL.LU.64 R24, [R1+0x3d50] ;  /* 0x003d500001187983 */ /* 0x000ee80000300a00 */
[----:B-1----:R-:W4:Y:S04]  /*e9710*/  LDL.LU.64 R14, [R1+0x3d48] ;  /* 0x003d4800010e7983 */ /* 0x002f280000300a00 */
[----:B------:R-:W4:Y:S04]  /*e9720*/  LDL.LU.64 R12, [R1+0x3d40] ;  /* 0x003d4000010c7983 */ /* 0x000f280000300a00 */
[----:B--2---:R0:W-:Y:S04]  /*e9730*/  STS.128 [R0+0x200], R20 ;  /* 0x0002001400007388 */ /* 0x0041e80000000c00 */
[----:B0-----:R-:W2:Y:S04]  /*e9740*/  LDL.LU.64 R22, [R1+0x3d38] ;  /* 0x003d380001167983 */ /* 0x001ea80000300a00 */
[----:B------:R-:W2:Y:S04]  /*e9750*/  LDL.LU.64 R20, [R1+0x3d30] ;  /* 0x003d300001147983 */ /* 0x000ea80000300a00 */
[----:B-----5:R-:W-:Y:S04]  /*e9760*/  STS.128 [R0+0x280], R4 ;  /* 0x0002800400007388 */ /* 0x020fe80000000c00 */
[----:B---3--:R-:W-:Y:S04]  /*e9770*/  STS.128 [R0+0x400], R24 ;  /* 0x0004001800007388 */ /* 0x008fe80000000c00 */
[----:B----4-:R-:W-:Y:S04]  /*e9780*/  STS.128 [R0+0x480], R12 ;  /* 0x0004800c00007388 */ /* 0x010fe80000000c00 */
[----:B------:R-:W-:Y:S04]  /*e9790*/  STS.128 [R0+0x680], R8 ;  /* 0x0006800800007388 */ /* 0x000fe80000000c00 */
[----:B------:R-:W-:Y:S04]  /*e97a0*/  STL [R1+0x3cb8], R16 ;  /* 0x003cb81001007387 */ /* 0x000fe80000100800 */
[----:B--2---:R-:W-:Y:S04]  /*e97b0*/  STS.128 [R0+0x600], R20 ;  /* 0x0006001400007388 */ /* 0x004fe80000000c00 */
        /* <DEDUP_REMOVED lines=190> */
[----:B-1----:R0:W-:Y:S04]  /*ea3a0*/  STL.64 [R1+0x8d0], R4 ;  /* 0x0008d00401007387 */ /* 0x0021e80000100a00 */
[----:B------:R1:W-:Y:S04]  /*ea3b0*/  STL.64 [R1+0x8d8], R6 ;  /* 0x0008d80601007387 */ /* 0x0003e80000100a00 */
[----:B------:R-:W2:Y:S04]  /*ea3c0*/  LDL.LU R21, [R1+0x534] ;  /* 0x0005340001157983 */ /* 0x000ea80000300800 */
[----:B------:R-:W3:Y:S04]  /*ea3d0*/  LDL.LU R22, [R1+0x538] ;  /* 0x0005380001167983 */ /* 0x000ee80000300800 */
[----:B------:R-:W3:Y:S04]  /*ea3e0*/  LDL.LU R23, [R1+0x53c] ;  /* 0x00053c0001177983 */ /* 0x000ee80000300800 */
[----:B---3--:R-:W-:Y:S04]  /*ea3f0*/  STL.64 [R1+0x3bc8], R22 ;  /* 0x003bc81601007387 */ /* 0x008fe80000100a00 */
[----:B--2---:R2:W-:Y:S04]  /*ea400*/  STL.64 [R1+0x3bc0], R20 ;  /* 0x003bc01401007387 */ /* 0x0045e80000100a00 */
[----:B------:R-:W3:Y:S04]  /*ea410*/  LDL.LU R24, [R1+0x520] ;  /* 0x0005200001187983 */ /* 0x000ee80000300800 */
[----:B------:R-:W3:Y:S04]  /*ea420*/  LDL.LU R25, [R1+0x524] ;  /* 0x0005240001197983 */ /* 0x000ee80000300800 */
[----:B------:R-:W4:Y:S04]  /*ea430*/  LDL.LU R26, [R1+0x528] ;  /* 0x00052800011a7983 */ /* 0x000f280000300800 */
[----:B------:R-:W4:Y:S04]  /*ea440*/  LDL.LU R27, [R1+0x52c] ;  /* 0x00052c00011b7983 */ /* 0x000f280000300800 */
[----:B----4-:R-:W-:Y:S04]  /*ea450*/  STL.64 [R1+0x3bd8], R26 ;  /* 0x003bd81a01007387 */ /* 0x010fe80000100a00 */
[----:B---3--:R-:W-:Y:S04]  /*ea460*/  STL.64 [R1+0x3bd0], R24 ;  /* 0x003bd01801007387 */ /* 0x008fe80000100a00 */
[----:B0-----:R-:W3:Y:S04]  /*ea470*/  LDL.LU R4, [R1+0x510] ;  /* 0x0005100001047983 */ /* 0x001ee80000300800 */
[----:B------:R-:W3:Y:S04]  /*ea480*/  LDL.LU R5, [R1+0x514] ;  /* 0x0005140001057983 */ /* 0x000ee80000300800 */
[----:B-1----:R-:W4:Y:S04]  /*ea490*/  LDL.LU R6, [R1+0x518] ;  /* 0x0005180001067983 */ /* 0x002f280000300800 */
[----:B------:R-:W4:Y:S04]  /*ea4a0*/  LDL.LU R7, [R1+0x51c] ;  /* 0x00051c0001077983 */ /* 0x000f280000300800 */
[----:B----4-:R-:W-:Y:S04]  /*ea4b0*/  STL.64 [R1+0x3be8], R6 ;  /* 0x003be80601007387 */ /* 0x010fe80000100a00 */
[----:B---3--:R-:W-:Y:S04]  /*ea4c0*/  STL.64 [R1+0x3be0], R4 ;  /* 0x003be00401007387 */ /* 0x008fe80000100a00 */
[----:B--2---:R-:W2:Y:S04]  /*ea4d0*/  LDL.LU R20, [R1+0x4f0] ;  /* 0x0004f00001147983 */ /* 0x004ea80000300800 */
        /* <DEDUP_REMOVED lines=137> */
[----:B-----5:R-:W-:Y:S04]  /*ead70*/  STS.128 [R0+0x280], R12 ;  /* 0x0002800c00007388 */ /* 0x020fe80000000c00 */
[----:B--2---:R0:W-:Y:S04]  /*ead80*/  STS.128 [R0+0x200], R20 ;  /* 0x0002001400007388 */ /* 0x0041e80000000c00 */
[----:B0-----:R-:W2:Y:S04]  /*ead90*/  LDL.LU.64 R22, [R1+0x3bc8] ;  /* 0x003bc80001167983 */ /* 0x001ea80000300a00 */
[----:B------:R-:W2:Y:S04]  /*eada0*/  LDL.LU.64 R20, [R1+0x3bc0] ;  /* 0x003bc00001147983 */ /* 0x000ea80000300a00 */
[----:B------:R-:W5:Y:S04]  /*eadb0*/  LDL.LU.64 R12, [R1+0x3bb8] ;  /* 0x003bb800010c7983 */ /* 0x000f680000300a00 */
[----:B---3--:R-:W-:Y:S04]  /*eadc0*/  STS.128 [R0+0x400], R4 ;  /* 0x0004000400007388 */ /* 0x008fe80000000c00 */
[----:B----4-:R-:W-:Y:S04]  /*eadd0*/  STS.128 [R0+0x480], R24 ;  /* 0x0004801800007388 */ /* 0x010fe80000000c00 */
[----:B------:R-:W-:Y:S04]  /*eade0*/  STS.128 [R0+0x680], R8 ;  /* 0x0006800800007388 */ /* 0x000fe80000000c00 */
[----:B--2---:R-:W-:Y:S04]  /*eadf0*/  STS.128 [R0+0x600], R20 ;  /* 0x0006001400007388 */ /* 0x004fe80000000c00 */
[----:B------:R-:W-:Y:S06]  /*eae00*/  BAR.SYNC.DEFER_BLOCKING 0x0 ;  /* 0x0000000000007b1d */ /* 0x000fec0000010000 */
[----:B------:R-:W0:Y:S04]  /*eae10*/  LDS.128 R4, [R16+0x800] ;  /* 0x0008000010047984 */ /* 0x000e280000000c00 */
[----:B------:R-:W1:Y:S04]  /*eae20*/  LDS.128 R8, [R16] ;  /* 0x0000000010087984 */ /* 0x000e680000000c00 */
[----:B0-----:R-:W-:Y:S01]  /*eae30*/  STL.64 [R1+0x3e0], R4 ;  /* 0x0003e00401007387 */ /* 0x001fe20000100a00 */
[----:B------:R-:W-:-:S03]  /*eae40*/  IMAD.MOV.U32 R15, RZ, RZ, R6 ;  /* 0x000000ffff0f7224 */ /* 0x000fc600078e0006 */
[----:B-1----:R-:W-:Y:S04]  /*eae50*/  STL.64 [R1+0x2e0], R8 ;  /* 0x0002e00801007387 */ /* 0x002fe80000100a00 */
[----:B------:R-:W-:Y:S04]  /*eae60*/  STL.64 [R1+0x2e8], R10 ;  /* 0x0002e80a01007387 */ /* 0x000fe80000100a00 */
[----:B------:R-:W0:Y:S04]  /*eae70*/  LDS.128 R8, [R28] ;  /* 0x000000001c087984 */ /* 0x000e280000000c00 */
[----:B------:R-:W-:Y:S04]  /*eae80*/  STL [R1+0x3ec], R7 ;  /* 0x0003ec0701007387 */ /* 0x000fe80000100800 */
[----:B------:R-:W1:Y:S04]  /*eae90*/  LDS.128 R4, [R28+0x800] ;  /* 0x000800001c047984 */ /* 0x000e680000000c00 */
[----:B------:R-:W-:Y:S04]  /*eaea0*/  STL [R1+0x3b40], R16 ;  /* 0x003b401001007387 */ /* 0x000fe80000100800 */
[----:B------:R-:W-:Y:S04]  /*eaeb0*/  STL [R1+0x3998], R15 ;  /* 0x0039980f01007387 */ /* 0x000fe80000100800 */
[----:B-----5:R-:W-:Y:S04]  /*eaec0*/  STL.64 [R1+0x3a08], R12 ;  /* 0x003a080c01007387 */ /* 0x020fe80000100a00 */
        /* <DEDUP_REMOVED lines=163> */
[----:B-----5:R0:W-:Y:S04]  /*eb900*/  STS.128 [R0+0x280], R12 ;  /* 0x0002800c00007388 */ /* 0x0201e80000000c00 */
[----:B---3--:R-:W-:Y:S04]  /*eb910*/  STS.128 [R0+0x400], R4 ;  /* 0x0004000400007388 */ /* 0x008fe80000000c00 */
[----:B----4-:R-:W-:Y:S04]  /*eb920*/  STS.128 [R0+0x480], R24 ;  /* 0x0004801800007388 */ /* 0x010fe80000000c00 */
[----:B------:R-:W-:Y:S04]  /*eb930*/  STS.128 [R0+0x680], R8 ;  /* 0x0006800800007388 */ /* 0x000fe80000000c00 */
[----:B0-----:R-:W3:Y:S04]  /*eb940*/  LDL.LU R12, [R1+0x720] ;  /* 0x00072000010c7983 */ /* 0x001ee80000300800 */
[----:B--2---:R-:W-:Y:S04]  /*eb950*/  STS.128 [R0+0x600], R20 ;  /* 0x0006001400007388 */ /* 0x004fe80000000c00 */
[----:B------:R-:W-:Y:S06]  /*eb960*/  BAR.SYNC.DEFER_BLOCKING 0x0 ;  /* 0x0000000000007b1d */ /* 0x000fec0000010000 */
[----:B------:R-:W0:Y:S04]  /*eb970*/  LDS.128 R4, [R16] ;  /* 0x0000000010047984 */ /* 0x000e280000000c00 */
[----:B0-----:R-:W-:Y:S04]  /*eb980*/  STL.64 [R1+0x4b0], R4 ;  /* 0x0004b00401007387 */ /* 0x001fe80000100a00 */
[----:B------:R-:W-:Y:S04]  /*eb990*/  STL.64 [R1+0x4b8], R6 ;  /* 0x0004b80601007387 */ /* 0x000fe80000100a00 */
        /* <DEDUP_REMOVED lines=46> */
[----:B--2---:R-:W-:Y:S04]  /*ebc80*/  STL.64 [R1+0x3af0], R12 ;  /* 0x003af00c01007387 */ /* 0x004fe80000100a00 */
[----:B------:R-:W0:Y:S04]  /*ebc90*/  LDS.128 R12, [R16+0x800] ;  /* 0x00080000100c7984 */ /* 0x000e280000000c00 */
        /* <DEDUP_REMOVED lines=35> */
[----:B------:R0:W-:Y:S04]  /*ebed0*/  STL.64 [R1+0x688], R14 ;  /* 0x0006880e01007387 */ /* 0x0001e80000100a00 */
[----:B0-----:R-:W2:Y:S04]  /*ebee0*/  LDL.LU.64 R14, [R1+0x3af8] ;  /* 0x003af800010e7983 */ /* 0x001ea80000300a00 */
[----:B------:R-:W2:Y:S04]  /*ebef0*/  LDL.LU.64 R12, [R1+0x3af0] ;  /* 0x003af000010c7983 */ /* 0x000ea80000300a00 */
[----:B------:R-:W-:Y:S06]  /*ebf00*/  BAR.SYNC.DEFER_BLOCKING 0x0 ;  /* 0x0000000000007b1d */ /* 0x000fec0000010000 */
        /* <DEDUP_REMOVED lines=21> */
[----:B--2---:R-:W-:Y:S04]  /*ec060*/  STS.128 [R0+0x680], R12 ;  /* 0x0006800c00007388 */ /* 0x004fe80000000c00 */
[----:B------:R-:W-:Y:S06]  /*ec070*/  BAR.SYNC.DEFER_BLOCKING 0x0 ;  /* 0x0000000000007b1d */ /* 0x000fec0000010000 */
[----:B------:R-:W0:Y:S04]  /*ec080*/  LDS.128 R12, [R16] ;  /* 0x00000000100c7984 */ /* 0x000e280000000c00 */
[----:B0-----:R-:W-:Y:S04]  /*ec090*/  STL.64 [R1+0x4a0], R12 ;  /* 0x0004a00c01007387 */ /* 0x001fe80000100a00 */
[----:B------:R-:W-:Y:S04]  /*ec0a0*/  STL.64 [R1+0x4a8], R14 ;  /* 0x0004a80e01007387 */ /* 0x000fe80000100a00 */
[----:B------:R-:W0:Y:S04]  /*ec0b0*/  LDS.128 R12, [R16+0x800] ;  /* 0x00080000100c7984 */ /* 0x000e280000000c00 */
[----:B------:R-:W-:Y:S04]  /*ec0c0*/  STL [R1+0x3a68], R16 ;  /* 0x003a681001007387 */ /* 0x000fe80000100800 */
[----:B------:R-:W1:Y:S04]  /*ec0d0*/  LDS.128 R16, [R28] ;  /* 0x000000001c107984 */ /* 0x000e680000000c00 */
[----:B0-----:R-:W-:Y:S04]  /*ec0e0*/  STL.64 [R1+0x5c0], R12 ;  /* 0x0005c00c01007387 */ /* 0x001fe80000100a00 */
[----:B------:R-:W-:Y:S04]  /*ec0f0*/  STL.64 [R1+0x5c8], R14 ;  /* 0x0005c80e01007387 */ /* 0x000fe80000100a00 */
[----:B------:R-:W0:Y:S04]  /*ec100*/  LDS.128 R12, [R28+0x800] ;  /* 0x000800001c0c7984 */ /* 0x000e280000000c00 */
[----:B-1----:R-:W-:Y:S04]  /*ec110*/  STL.64 [R1+0x4f0], R16 ;  /* 0x0004f01001007387 */ /* 0x002fe80000100a00 */
[----:B------:R-:W-:Y:S04]  /*ec120*/  STL.64 [R1+0x4f8], R18 ;  /* 0x0004f81201007387 */ /* 0x000fe80000100a00 */
        /* <DEDUP_REMOVED lines=10> */
[----:B------:R-:W-:Y:S06]  /*ec1d0*/  BAR.SYNC.DEFER_BLOCKING 0x0 ;  /* 0x0000000000007b1d */ /* 0x000fec0000010000 */
[----:B-1----:R-:W-:Y:S04]  /*ec1e0*/  STL.64 [R1+0x580], R16 ;  /* 0x0005801001007387 */ /* 0x002fe80000100a00 */
[----:B------:R-:W-:Y:S04]  /*ec1f0*/  STL.64 [R1+0x588], R18 ;  /* 0x0005881201007387 */ /* 0x000fe80000100a00 */
[----:B---3--:R1:W-:Y:S04]  /*ec200*/  STS.128 [R0+0x80], R24 ;  /* 0x0000801800007388 */ /* 0x0083e80000000c00 */
[----:B0-----:R-:W-:Y:S04]  /*ec210*/  STL.64 [R1+0x640], R12 ;  /* 0x0006400c01007387 */ /* 0x001fe80000100a00 */
[----:B------:R-:W-:Y:S04]  /*ec220*/  STL.64 [R1+0x648], R14 ;  /* 0x0006480e01007387 */ /* 0x000fe80000100a00 */
[----:B-1----:R-:W2:Y:S04]  /*ec230*/  LDL.LU R24, [R1+0x810] ;  /* 0x0008100001187983 */ /* 0x002ea80000300800 */
[----:B------:R-:W2:Y:S04]  /*ec240*/  LDL.LU R25, [R1+0x814] ;  /* 0x0008140001197983 */ /* 0x000ea80000300800 */
[----:B------:R-:W3:Y:S04]  /*ec250*/  LDL.LU R26, [R1+0x818] ;  /* 0x00081800011a7983 */ /* 0x000ee80000300800 */
[----:B------:R-:W3:Y:S04]  /*ec260*/  LDL.LU R27, [R1+0x81c] ;  /* 0x00081c00011b7983 */ /* 0x000ee80000300800 */
[----:B------:R-:W-:Y:S04]  /*ec270*/  STS.128 [R0+0x200], R20 ;  /* 0x0002001400007388 */ /* 0x000fe80000000c00 */
[----:B---3--:R-:W-:Y:S04]  /*ec280*/  STL.64 [R1+0x3a18], R26 ;  /* 0x003a181a01007387 */ /* 0x008fe80000100a00 */
[----:B--2---:R0:W-:Y:S04]  /*ec290*/  STL.64 [R1+0x3a10], R24 ;  /* 0x003a101801007387 */ /* 0x0041e80000100a00 */
[----:B0-----:R-:W2:Y:S04]  /*ec2a0*/  LDL.LU R24, [R1+0x7f0] ;  /* 0x0007f00001187983 */ /* 0x001ea80000300800 */
[----:B------:R-:W2:Y:S04]  /*ec2b0*/  LDL.LU R25, [R1+0x7f4] ;  /* 0x0007f40001197983 */ /* 0x000ea80000300800 */
[----:B------:R-:W3:Y:S04]  /*ec2c0*/  LDL.LU R26, [R1+0x7f8] ;  /* 0x0007f800011a7983 */ /* 0x000ee80000300800 */
[----:B------:R-:W3:Y:S04]  /*ec2d0*/  LDL.LU R27, [R1+0x7fc] ;  /* 0x0007fc00011b7983 */ /* 0x000ee80000300800 */
[----:B------:R-:W2:Y:S04]  /*ec2e0*/  LDL.LU R20, [R1+0x7a0] ;  /* 0x0007a00001147983 */ /* 0x000ea80000300800 */
[----:B------:R-:W2:Y:S04]  /*ec2f0*/  LDL.LU R21, [R1+0x7a4] ;  /* 0x0007a40001157983 */ /* 0x000ea80000300800 */
[----:B------:R-:W2:Y:S04]  /*ec300*/  LDL.LU R22, [R1+0x7a8] ;  /* 0x0007a80001167983 */ /* 0x000ea80000300800 */
[----:B------:R-:W2:Y:S04]  /*ec310*/  LDL.LU R23, [R1+0x7ac] ;  /* 0x0007ac0001177983 */ /* 0x000ea80000300800 */
[----:B----4-:R0:W-:Y:S04]  /*ec320*/  STS.128 [R0], R4 ;  /* 0x0000000400007388 */ /* 0x0101e80000000c00 */
[----:B--2---:R-:W-:Y:S04]  /*ec330*/  STL.64 [R1+0x3a78], R22 ;  /* 0x003a781601007387 */ /* 0x004fe80000100a00 */
[----:B------:R1:W-:Y:S04]  /*ec340*/  STL.64 [R1+0x3a70], R20 ;  /* 0x003a701401007387 */ /* 0x0003e80000100a00 */
        /* <DEDUP_REMOVED lines=8> */
[----:B-1----:R-:W2:Y:S04]  /*ec3d0*/  LDL.LU R20, [R1+0x770] ;  /* 0x0007700001147983 */ /* 0x002ea80000300800 */
        /* <DEDUP_REMOVED lines=21> */
[----:B-----5:R-:W-:Y:S04]  /*ec530*/  STS.128 [R0+0x280], R8 ;  /* 0x0002800800007388 */ /* 0x020fe80000000c00 */
[----:B------:R-:W-:Y:S04]  /*ec540*/  STS.128 [R0+0x400], R20 ;  /* 0x0004001400007388 */ /* 0x000fe80000000c00 */
[----:B----4-:R-:W-:Y:S04]  /*ec550*/  STS.128 [R0+0x480], R16 ;  /* 0x0004801000007388 */ /* 0x010fe80000000c00 */
        /* <DEDUP_REMOVED lines=14> */
[----:B------:R-:W5:Y:S04]  /*ec640*/  LDL.LU.64 R22, [R1+0x3a78] ;  /* 0x003a780001167983 */ /* 0x000f680000300a00 */
[----:B------:R-:W5:Y:S04]  /*ec650*/  LDL.LU.64 R20, [R1+0x3a70] ;  /* 0x003a700001147983 */ /* 0x000f680000300a00 */
[----:B------:R-:W2:Y:S04]  /*ec660*/  LDL.LU R16, [R1+0x3a68] ;  /* 0x003a680001107983 */ /* 0x000ea80000300800 */
[----:B------:R0:W-:Y:S04]  /*ec670*/  STS.128 [R0+0x600], R4 ;  /* 0x0006000400007388 */ /* 0x0001e80000000c00 */
[----:B0-----:R-:W2:Y:S04]  /*ec680*/  LDL.LU R4, [R1+0x3a64] ;  /* 0x003a640001047983 */ /* 0x001ea80000300800 */
[----:B-----5:R-:W-:Y:S04]  /*ec690*/  STS.128 [R0+0x680], R20 ;  /* 0x0006801400007388 */ /* 0x020fe80000000c00 */
[----:B------:R-:W-:Y:S06]  /*ec6a0*/  BAR.SYNC.DEFER_BLOCKING 0x0 ;  /* 0x0000000000007b1d */ /* 0x000fec0000010000 */
[----:B--2---:R-:W0:Y:S04]  /*ec6b0*/  LDS.128 R20, [R16] ;  /* 0x0000000010147984 */ /* 0x004e280000000c00 */
[----:B0-----:R-:W-:Y:S04]  /*ec6c0*/  STL.64 [R1+0x490], R20 ;  /* 0x0004901401007387 */ /* 0x001fe80000100a00 */
[----:B------:R-:W-:Y:S04]  /*ec6d0*/  STL.64 [R1+0x498], R22 ;  /* 0x0004981601007387 */ /* 0x000fe80000100a00 */
[----:B------:R-:W0:Y:S04]  /*ec6e0*/  LDS.128 R20, [R16+0x800] ;  /* 0x0008000010147984 */ /* 0x000e280000000c00 */
[----:B0-----:R-:W-:Y:S04]  /*ec6f0*/  STL.64 [R1+0x590], R20 ;  /* 0x0005901401007387 */ /* 0x001fe80000100a00 */
[----:B------:R0:W-:Y:S04]  /*ec700*/  STL.64 [R1+0x598], R22 ;  /* 0x0005981601007387 */ /* 0x0001e80000100a00 */
[----:B0-----:R-:W2:Y:S04]  /*ec710*/  LDL.LU R23, [R1+0x3a60] ;  /* 0x003a600001177983 */ /* 0x001ea80000300800 */
[----:B------:R-:W5:Y:S04]  /*ec720*/  LDL.LU R22, [R1+0x460] ;  /* 0x0004600001167983 */ /* 0x000f680000300800 */
[----:B------:R-:W-:Y:S04]  /*ec730*/  STL [R1+0x38b8], R16 ;  /* 0x0038b81001007387 */ /* 0x000fe80000100800 */
[----:B------:R-:W0:Y:S04]  /*ec740*/  LDS.128 R16, [R28] ;  /* 0x000000001c107984 */ /* 0x000e280000000c00 */
[----:B0-----:R-:W-:Y:S04]  /*ec750*/  STL.64 [R1+0x4c0], R16 ;  /* 0x0004c01001007387 */ /* 0x001fe80000100a00 */
[----:B------:R-:W-:Y:S04]  /*ec760*/  STL.64 [R1+0x4c8], R18 ;  /* 0x0004c81201007387 */ /* 0x000fe80000100a00 */
[----:B------:R-:W0:Y:S04]  /*ec770*/  LDS.128 R16, [R28+0x800] ;  /* 0x000800001c107984 */ /* 0x000e280000000c00 */
[----:B------:R-:W-:Y:S04]  /*ec780*/  STL [R1+0x38a0], R28 ;  /* 0x0038a01c01007387 */ /* 0x000fe80000100800 */
[----:B0-----:R-:W-:Y:S04]  /*ec790*/  STL.64 [R1+0x5d0], R16 ;  /* 0x0005d01001007387 */ /* 0x001fe80000100a00 */
[----:B------:R-:W-:Y:S04]  /*ec7a0*/  STL.64 [R1+0x5d8], R18 ;  /* 0x0005d81201007387 */ /* 0x000fe80000100a00 */
[----:B------:R-:W0:Y:S04]  /*ec7b0*/  LDS.128 R16, [R29] ;  /* 0x000000001d107984 */ /* 0x000e280000000c00 */
[----:B0-----:R-:W-:Y:S04]  /*ec7c0*/  STL.64 [R1+0x510], R16 ;  /* 0x0005101001007387 */ /* 0x001fe80000100a00 */
[----:B------:R-:W-:Y:S04]  /*ec7d0*/  STL.64 [R1+0x518], R18 ;  /* 0x0005181201007387 */ /* 0x000fe80000100a00 */
[----:B------:R-:W0:Y:S04]  /*ec7e0*/  LDS.128 R16, [R29+0x800] ;  /* 0x000800001d107984 */ /* 0x000e280000000c00 */
[----:B------:R1:W-:Y:S04]  /*ec7f0*/  STL [R1+0x389c], R29 ;  /* 0x00389c1d01007387 */ /* 0x0003e80000100800 */
[----:B-1----:R-:W2:Y:S04]  /*ec800*/  LDL R29, [R1+0x1be4] ;  /* 0x001be400011d7983 */ /* 0x002ea80000100800 */
[----:B0-----:R-:W-:Y:S04]  /*ec810*/  STL.64 [R1+0x620], R16 ;  /* 0x0006201001007387 */ /* 0x001fe80000100a00 */
[----:B------:R-:W-:Y:S04]  /*ec820*/  STL.64 [R1+0x628], R18 ;  /* 0x0006281201007387 */ /* 0x000fe80000100a00 */
[----:B------:R-:W0:Y:S04]  /*ec830*/  LDS.128 R16, [R2] ;  /* 0x0000000002107984 */ /* 0x000e280000000c00 */
[----:B0-----:R-:W-:Y:S04]  /*ec840*/  STL.64 [R1+0x540], R16 ;  /* 0x0005401001007387 */ /* 0x001fe80000100a00 */
[----:B------:R-:W-:Y:S04]  /*ec850*/  STL.64 [R1+0x548], R18 ;  /* 0x0005481201007387 */ /* 0x000fe80000100a00 */
[----:B------:R-:W0:Y:S04]  /*ec860*/  LDS.128 R16, [R2+0x800] ;  /* 0x0008000002107984 */ /* 0x000e280000000c00 */
[----:B------:R-:W-:Y:S06]  /*ec870*/  BAR.SYNC.DEFER_BLOCKING 0x0 ;  /* 0x0000000000007b1d */ /* 0x000fec0000010000 */
[----:B------:R-:W2:Y:S04]  /*ec880*/  LDL.LU R7, [R1+0x1c08] ;  /* 0x001c080001077983 */ /* 0x000ea80000300800 */
[----:B------:R-:W-:Y:S04]  /*ec890*/  STS.128 [R0], R24 ;  /* 0x0000001800007388 */ /* 0x000fe80000000c00 */
[----:B0-----:R0:W-:Y:S04]  /*ec8a0*/  STL.64 [R1+0x5f0], R16 ;  /* 0x0005f01001007387 */ /* 0x0011e80000100a00 */
[----:B------:R-:W-:Y:S04]  /*ec8b0*/  STL.64 [R1+0x5f8], R18 ;  /* 0x0005f81201007387 */ /* 0x000fe80000100a00 */
[----:B0-----:R-:W2:Y:S04]  /*ec8c0*/  LDL.LU R16, [R1+0x20] ;  /* 0x0000200001107983 */ /* 0x001ea80000300800 */
[----:B------:R-:W2:Y:S04]  /*ec8d0*/  LDL.LU.64 R26, [R1+0x3a58] ;  /* 0x003a5800011a7983 */ /* 0x000ea80000300a00 */
        /* <DEDUP_REMOVED lines=13> */
[----:B---3--:R0:W-:Y:S04]  /*ec9b0*/  STS.128 [R0+0x480], R12 ;  /* 0x0004800c00007388 */ /* 0x0081e80000000c00 */
[----:B----4-:R1:W-:Y:S04]  /*ec9c0*/  STS.128 [R0+0x680], R8 ;  /* 0x0006800800007388 */ /* 0x0103e80000000c00 */
[----:B0-----:R-:W3:Y:S04]  /*ec9d0*/  LDL.LU.64 R12, [R1+0x3a08] ;  /* 0x003a0800010c7983 */ /* 0x001ee80000300a00 */
[----:B------:R-:W4:Y:S01]  /*ec9e0*/  LDL.LU R15, [R1+0x10] ;  /* 0x00001000010f7983 */ /* 0x000f220000300800 */
[C---:B-1----:R-:W-:Y:S01]  /*ec9f0*/  IMAD R10, R29.reuse, c[0x0][0x194], RZ ;  /* 0x000065001d0a7a24 */ /* 0x042fe200078e02ff */
[----:B------:R-:W-:-:S04]  /*eca00*/  ISETP.GE.AND P0, PT, R29, c[0x0][0x178], PT ;  /* 0x00005e001d007a0c */ /* 0x000fc80003f06270 */
[C---:B------:R-:W-:Y:S02]  /*eca10*/  LEA R2, P1, R10.reuse, c[0x0][0x170], 0x1 ;  /* 0x00005c000a027a11 */ /* 0x040fe400078208ff */
[C---:B------:R-:W-:Y:S02]  /*eca20*/  ISETP.LT.AND P0, PT, R7.reuse, c[0x0][0x17c], !P0 ;  /* 0x00005f0007007a0c */ /* 0x040fe40004701270 */
[----:B------:R-:W-:Y:S01]  /*eca30*/  LEA.HI.X.SX32 R3, R10, c[0x0][0x174], 0x1, P1 ;  /* 0x00005d000a037a11 */ /* 0x000fe200008f0eff */
[----:B--2---:R0:W-:Y:S04]  /*eca40*/  STS.128 [R0+0x600], R24 ;  /* 0x0006001800007388 */ /* 0x0041e80000000c00 */
[----:B0-----:R-:W2:Y:S04]  /*eca50*/  LDL.LU.64 R26, [R1+0x3a00] ;  /* 0x003a0000011a7983 */ /* 0x001ea80000300a00 */
[----:B------:R-:W2:Y:S04]  /*eca60*/  LDL.LU R25, [R1+0x39f8] ;  /* 0x0039f80001197983 */ /* 0x000ea80000300800 */
[----:B------:R-:W2:Y:S01]  /*eca70*/  LDL R5, [R1+0x1c0c] ;  /* 0x001c0c0001057983 */ /* 0x000ea20000100800 */
[----:B------:R-:W-:-:S03]  /*eca80*/  IMAD R0, R7, c[0x0][0x198], RZ ;  /* 0x0000660007007a24 */ /* 0x000fc600078e02ff */
[----:B------:R-:W3:Y:S01]  /*eca90*/  LDL R6, [R1+0x1c10] ;  /* 0x001c100001067983 */ /* 0x000ee20000100800 */
[----:B------:R-:W-:-:S03]  /*ecaa0*/  IMAD.WIDE R8, R0, 0x2, R2 ;  /* 0x0000000200087825 */ /* 0x000fc600078e0202 */
[----:B------:R-:W-:Y:S06]  /*ecab0*/  BAR.SYNC.DEFER_BLOCKING 0x0 ;  /* 0x0000000000007b1d */ /* 0x000fec0000010000 */
[----:B-----5:R0:W-:Y:S01]  /*ecac0*/  @P0 STG.E.U16 [R8.64], R22 ;  /* 0x0000001608000986 */ /* 0x0201e2000c101506 */
[----:B------:R-:W-:-:S03]  /*ecad0*/  ISETP.GE.AND P0, PT, R7, c[0x0][0x17c], PT ;  /* 0x00005f0007007a0c */ /* 0x000fc60003f06270 */
[----:B------:R-:W5:Y:S04]  /*ecae0*/  LDL.LU R7, [R1+0x3424] ;  /* 0x0034240001077983 */ /* 0x000f680000300800 */
[----:B------:R-:W5:Y:S04]  /*ecaf0*/  LDL.LU R24, [R1+0x4d0] ;  /* 0x0004d00001187983 */ /* 0x000f680000300800 */
[----:B------:R-:W5:Y:S04]  /*ecb00*/  LDL.LU R14, [R1+0x50] ;  /* 0x00005000010e7983 */ /* 0x000f680000300800 */
[----:B------:R-:W5:Y:S01]  /*ecb10*/  LDL R28, [R1+0x1c14] ;  /* 0x001c1400011c7983 */ /* 0x000f620000100800 */
[----:B------:R-:W-:-:S04]  /*ecb20*/  IMAD.MOV.U32 R18, RZ, RZ, c[0x0][0x194] ;  /* 0x00006500ff127624 */ /* 0x000fc800078e00ff */
[----:B------:R-:W-:-:S05]  /*ecb30*/  IMAD R17, R18, 0x80, R10 ;  /* 0x0000008012117824 */ /* 0x000fca00078e020a */
[----:B0-----:R-:W-:-:S04]  /*ecb40*/  LEA R8, P1, R17, c[0x0][0x170], 0x1 ;  /* 0x00005c0011087a11 */ /* 0x001fc800078208ff */
[----:B------:R-:W-:Y:S01]  /*ecb50*/  LEA.HI.X.SX32 R9, R17, c[0x0][0x174], 0x1, P1 ;  /* 0x00005d0011097a11 */ /* 0x000fe200008f0eff */
[----:B------:R-:W-:-:S04]  /*ecb60*/  IMAD R17, R18, 0x80, R17 ;  /* 0x0000008012117824 */ /* 0x000fc800078e0211 */
[----:B------:R-:W-:Y:S01]  /*ecb70*/  IMAD.WIDE R10, R0, 0x2, R8 ;  /* 0x00000002000a7825 */ /* 0x000fe200078e0208 */
[----:B--2---:R-:W-:-:S13]  /*ecb80*/  ISETP.LT.AND P2, PT, R5, c[0x0][0x178], !P0 ;  /* 0x00005e0005007a0c */ /* 0x004fda0004741270 */
[----:B------:R0:W-:Y:S01]  /*ecb90*/  @P2 STG.E.U16 [R10.64], R16 ;  /* 0x000000100a002986 */ /* 0x0001e2000c101506 */
[----:B---3--:R-:W-:Y:S02]  /*ecba0*/  ISETP.LT.AND P2, PT, R6, c[0x0][0x178], !P0 ;  /* 0x00005e0006007a0c */ /* 0x008fe40004741270 */
[----:B0-----:R-:W-:-:S04]  /*ecbb0*/  LEA R10, P1, R17, c[0x0][0x170], 0x1 ;  /* 0x00005c00110a7a11 */ /* 0x001fc800078208ff */
[----:B------:R-:W-:Y:S01]  /*ecbc0*/  LEA.HI.X.SX32 R11, R17, c[0x0][0x174], 0x1, P1 ;  /* 0x00005d00110b7a11 */ /* 0x000fe200008f0eff */
[----:B------:R-:W-:-:S04]  /*ecbd0*/  IMAD R17, R18, 0x80, R17 ;  /* 0x0000008012117824 */ /* 0x000fc800078e0211 */
[----:B------:R-:W-:-:S05]  /*ecbe0*/  IMAD.WIDE R18, R0, 0x2, R10 ;  /* 0x0000000200127825 */ /* 0x000fca00078e020a */
[----:B----4-:R0:W-:Y:S01]  /*ecbf0*/  @P2 STG.E.U16 [R18.64], R15 ;  /* 0x0000000f12002986 */ /* 0x0101e2000c101506 */
[----:B------:R-:W-:-:S04]  /*ecc00*/  LEA R20, P2, R17, c[0x0][0x170], 0x1 ;  /* 0x00005c0011147a11 */ /* 0x000fc800078408ff */
[----:B------:R-:W-:Y:S02]  /*ecc10*/  LEA.HI.X.SX32 R21, R17, c[0x0][0x174], 0x1, P2 ;  /* 0x00005d0011157a11 */ /* 0x000fe400010f0eff */
[----:B-----5:R-:W-:-:S03]  /*ecc20*/  ISETP.LT.AND P1, PT, R28, c[0x0][0x178], !P0 ;  /* 0x00005e001c007a0c */ /* 0x020fc60004721270 */
[C---:B0-----:R-:W-:Y:S01]  /*ecc30*/  IMAD.WIDE R18, R0.reuse, 0x2, R20 ;  /* 0x0000000200127825 */ /* 0x041fe200078e0214 */
[----:B------:R-:W-:Y:S02]  /*ecc40*/  ISETP.GE.AND P0, PT, R7, c[0x0][0x17c], PT ;  /* 0x00005f0007007a0c */ /* 0x000fe40003f06270 */
[----:B------:R-:W-:Y:S01]  /*ecc50*/  IADD3 R0, R0, c[0x0][0x198], RZ ;  /* 0x0000660000007a10 */ /* 0x000fe20007ffe0ff */
[----:B------:R-:W2:Y:S06]  /*ecc60*/  LDL.LU R7, [R1+0x3428] ;  /* 0x0034280001077983 */ /* 0x000eac0000300800 */
[----:B------:R0:W-:Y:S01]  /*ecc70*/  @P1 STG.E.U16 [R18.64], R23 ;  /* 0x0000001712001986 */ /* 0x0001e2000c101506 */
[----:B------:R-:W-:-:S02]  /*ecc80*/  ISETP.LT.AND P1, PT, R29, c[0x0][0x178], !P0 ;  /* 0x00005e001d007a0c */ /* 0x000fc40004721270 */
[----:B------:R-:W-:Y:S02]  /*ecc90*/  PRMT R17, R22, 0x7632, R17 ;  /* 0x0000763216117816 */ /* 0x000fe40000000011 */
[----:B------:R-:W3:Y:S01]  /*ecca0*/  LDL.LU R22, [R1+0x39f4] ;  /* 0x0039f40001167983 */ /* 0x000ee20000300800 */
[----:B0-----:R-:W-:-:S08]  /*eccb0*/  IMAD.WIDE R18, R0, 0x2, R2 ;  /* 0x0000000200127825 */ /* 0x001fd000078e0202 */
[----:B------:R0:W-:Y:S01]  /*eccc0*/  @P1 STG.E.U16 [R18.64], R17 ;  /* 0x0000001112001986 */ /* 0x0001e2000c101506 */
[----:B------:R-:W-:Y:S02]  /*eccd0*/  ISETP.LT.AND P1, PT, R5, c[0x0][0x178], !P0 ;  /* 0x00005e0005007a0c */ /* 0x000fe40004721270 */
[----:B0-----:R-:W-:Y:S01]  /*ecce0*/  PRMT R17, R16, 0x7632, R17 ;  /* 0x0000763210117816 */ /* 0x001fe20000000011 */
[----:B------:R-:W-:-:S10]  /*eccf0*/  IMAD.WIDE R18, R0, 0x2, R8 ;  /* 0x0000000200127825 */ /* 0x000fd400078e0208 */
[----:B------:R0:W-:Y:S01]  /*ecd00*/  @P1 STG.E.U16 [R18.64], R17 ;  /* 0x0000001112001986 */ /* 0x0001e2000c101506 */
[----:B------:R-:W-:Y:S02]  /*ecd10*/  ISETP.LT.AND P1, PT, R6, c[0x0][0x178], !P0 ;  /* 0x00005e0006007a0c */ /* 0x000fe40004721270 */
[----:B0-----:R-:W-:Y:S01]  /*ecd20*/  PRMT R17, R15, 0x7632, R17 ;  /* 0x000076320f117816 */ /* 0x001fe20000000011 */
[----:B------:R-:W-:-:S10]  /*ecd30*/  IMAD.WIDE R18, R0, 0x2, R10 ;  /* 0x0000000200127825 */ /* 0x000fd400078e020a */
[----:B------:R0:W-:Y:S02]  /*ecd40*/  @P1 STG.E.U16 [R18.64], R17 ;  /* 0x0000001112001986 */ /* 0x0001e4000c101506 */
[----:B0-----:R-:W-:Y:S02]  /*ecd50*/  PRMT R17, R23, 0x7632, R17 ;  /* 0x0000763217117816 */ /* 0x001fe40000000011 */
[----:B------:R-:W4:Y:S04]  /*ecd60*/  LDL.LU R23, [R1+0x39f0] ;  /* 0x0039f00001177983 */ /* 0x000f280000300800 */
[----:B------:R-:W5:Y:S01]  /*ecd70*/  LDL.LU R16, [R1+0x342c] ;  /* 0x00342c0001107983 */ /* 0x000f620000300800 */
[----:B------:R-:W-:Y:S01]  /*ecd80*/  ISETP.LT.AND P0, PT, R28, c[0x0][0x178], !P0 ;  /* 0x00005e001c007a0c */ /* 0x000fe20004701270 */
[C---:B------:R-:W-:Y:S01]  /*ecd90*/  IMAD.WIDE R18, R0.reuse, 0x2, R20 ;  /* 0x0000000200127825 */ /* 0x040fe200078e0214 */
[----:B------:R-:W-:Y:S01]  /*ecda0*/  IADD3 R0, R0, c[0x0][0x198], RZ ;  /* 0x0000660000007a10 */ /* 0x000fe20007ffe0ff */
[----:B------:R-:W3:Y:S10]  /*ecdb0*/  LDL.LU R15, [R1+0x4e0] ;  /* 0x0004e000010f7983 */ /* 0x000ef40000300800 */
[----:B------:R0:W-:Y:S02]  /*ecdc0*/  @P0 STG.E.U16 [R18.64], R17 ;  /* 0x0000001112000986 */ /* 0x0001e4000c101506 */
[----:B0-----:R-:W-:Y:S01]  /*ecdd0*/  IMAD.WIDE R18, R0, 0x2, R2 ;  /* 0x0000000200127825 */ /* 0x001fe200078e0202 */
[----:B--2---:R-:W-:-:S02]  /*ecde0*/  ISETP.GE.AND P0, PT, R7, c[0x0][0x17c], PT ;  /* 0x00005f0007007a0c */ /* 0x004fc40003f06270 */
[----:B------:R-:W2:Y:S02]  /*ecdf0*/  LDL.LU R7, [R1+0x80] ;  /* 0x0000800001077983 */ /* 0x000ea40000300800 */
[----:B------:R-:W-:Y:S02]  /*ece00*/  ISETP.LT.AND P2, PT, R29, c[0x0][0x178], !P0 ;  /* 0x00005e001d007a0c */ /* 0x000fe40004741270 */
[----:B------:R-:W-:-:S11]  /*ece10*/  ISETP.LT.AND P1, PT, R5, c[0x0][0x178], !P0 ;  /* 0x00005e0005007a0c */ /* 0x000fd60004721270 */
[----:B------:R0:W-:Y:S01]  /*ece20*/  @P2 STG.E.U16 [R18.64], R24 ;  /* 0x0000001812002986 */ /* 0x0001e2000c101506 */
[----:B------:R-:W-:Y:S01]  /*ece30*/  ISETP.LT.AND P2, PT, R6, c[0x0][0x178], !P0 ;  /* 0x00005e0006007a0c */ /* 0x000fe20004741270 */
[----:B0-----:R-:W-:-:S05]  /*ece40*/  IMAD.WIDE R18, R0, 0x2, R8 ;  /* 0x0000000200127825 */ /* 0x001fca00078e0208 */
[----:B------:R0:W-:Y:S01]  /*ece50*/  @P1 STG.E.U16 [R18.64], R14 ;  /* 0x0000000e12001986 */ /* 0x0001e2000c101506 */
[----:B------:R-:W-:Y:S01]  /*ece60*/  ISETP.LT.AND P1, PT, R28, c[0x0][0x178], !P0 ;  /* 0x00005e001c007a0c */ /* 0x000fe20004721270 */
[----:B0-----:R-:W-:-:S05]  /*ece70*/  IMAD.WIDE R18, R0, 0x2, R10 ;  /* 0x0000000200127825 */ /* 0x001fca00078e020a */
[----:B----4-:R0:W-:Y:S01]  /*ece80*/  @P2 STG.E.U16 [R18.64], R23 ;  /* 0x0000001712002986 */ /* 0x0101e2000c101506 */
[----:B-----5:R-:W-:-:S03]  /*ece90*/  ISETP.GE.AND P0, PT, R16, c[0x0][0x17c], PT ;  /* 0x00005f0010007a0c */ /* 0x020fc60003f06270 */
[----:B------:R-:W4:Y:S01]  /*ecea0*/  LDL.LU R16, [R1+0x3430] ;  /* 0x0034300001107983 */ /* 0x000f220000300800 */
[C---:B0-----:R-:W-:Y:S01]  /*eceb0*/  IMAD.WIDE R18, R0.reuse, 0x2, R20 ;  /* 0x0000000200127825 */ /* 0x041fe200078e0214 */
[----:B------:R-:W-:-:S04]  /*ecec0*/  IADD3 R0, R0, c[0x0][0x198], RZ ;  /* 0x0000660000007a10 */ /* 0x000fc80007ffe0ff */
[----:B------:R0:W-:Y:S01]  /*eced0*/  @P1 STG.E.U16 [R18.64], R12 ;  /* 0x0000000c12001986 */ /* 0x0001e2000c101506 */
[----:B------:R-:W-:Y:S02]  /*ecee0*/  ISETP.LT.AND P1, PT, R29, c[0x0][0x178], !P0 ;  /* 0x00005e001d007a0c */ /* 0x000fe40004721270 */
[----:B0-----:R-:W-:Y:S01]  /*ecef0*/  PRMT R12, R24, 0x7632, R12 ;  /* 0x00007632180c7816 */ /* 0x001fe2000000000c */
[----:B------:R-:W-:Y:S01]  /*ecf00*/  IMAD.WIDE R18, R0, 0x2, R2 ;  /* 0x0000000200127825 */ /* 0x000fe200078e0202 */
[----:B------:R-:W5:Y:S09]  /*ecf10*/  LDL.LU R24, [R1+0x39ec] ;  /* 0x0039ec0001187983 */ /* 0x000f720000300800 */
[----:B------:R0:W-:Y:S01]  /*ecf20*/  @P1 STG.E.U16 [R18.64], R12 ;  /* 0x0000000c12001986 */ /* 0x0001e2000c101506 */
[----:B------:R-:W-:-:S02]  /*ecf30*/  ISETP.LT.AND P1, PT, R5, c[0x0][0x178], !P0 ;  /* 0x00005e0005007a0c */ /* 0x000fc40004721270 */
[----:B0-----:R-:W-:Y:S01]  /*ecf40*/  PRMT R12, R14, 0x7632, R12 ;  /* 0x000076320e0c7816 */ /* 0x001fe2000000000c */
[----:B------:R-:W-:-:S10]  /*ecf50*/  IMAD.WIDE R18, R0, 0x2, R8 ;  /* 0x0000000200127825 */ /* 0x000fd400078e0208 */
[----:B------:R0:W-:Y:S02]  /*ecf60*/  @P1 STG.E.U16 [R18.64], R12 ;  /* 0x0000000c12001986 */ /* 0x0001e4000c101506 */
[----:B0-----:R-:W-:Y:S02]  /*ecf70*/  PRMT R12, R23, 0x7632, R12 ;  /* 0x00007632170c7816 */ /* 0x001fe4000000000c */
[----:B------:R-:W5:Y:S04]  /*ecf80*/  LDL.LU R23, [R1+0x39e8] ;  /* 0x0039e80001177983 */ /* 0x000f680000300800 */
[----:B------:R-:W5:Y:S01]  /*ecf90*/  LDL.LU R14, [R1+0x3434] ;  /* 0x00343400010e7983 */ /* 0x000f620000300800 */
[----:B------:R-:W-:Y:S02]  /*ecfa0*/  ISETP.LT.AND P1, PT, R6, c[0x0][0x178], !P0 ;  /* 0x00005e0006007a0c */ /* 0x000fe40004721270 */
[----:B------:R-:W-:Y:S01]  /*ecfb0*/  ISETP.LT.AND P0, PT, R28, c[0x0][0x178], !P0 ;  /* 0x00005e001c007a0c */ /* 0x000fe20004701270 */
[----:B------:R-:W-:-:S10]  /*ecfc0*/  IMAD.WIDE R18, R0, 0x2, R10 ;  /* 0x0000000200127825 */ /* 0x000fd400078e020a */
[----:B------:R0:W-:Y:S02]  /*ecfd0*/  @P1 STG.E.U16 [R18.64], R12 ;  /* 0x0000000c12001986 */ /* 0x0001e4000c101506 */
[----:B0-----:R-:W-:Y:S01]  /*ecfe0*/  PRMT R12, R12, 0x7632, R12 ;  /* 0x000076320c0c7816 */ /* 0x001fe2000000000c */
[----:B------:R-:W-:-:S05]  /*ecff0*/  IMAD.WIDE R18, R0, 0x2, R20 ;  /* 0x0000000200127825 */ /* 0x000fca00078e0214 */
[----:B------:R0:W-:Y:S01]  /*ed000*/  @P0 STG.E.U16 [R18.64], R12 ;  /* 0x0000000c12000986 */ /* 0x0001e2000c101506 */
[----:B------:R-:W-:-:S05]  /*ed010*/  IADD3 R0, R0, c[0x0][0x198], RZ ;  /* 0x0000660000007a10 */ /* 0x000fca0007ffe0ff */
[----:B0-----:R-:W-:Y:S01]  /*ed020*/  IMAD.WIDE R18, R0, 0x2, R2 ;  /* 0x0000000200127825 */ /* 0x001fe200078e0202 */
[----:B---3--:R-:W-:Y:S02]  /*ed030*/  PRMT R12, R15, 0x7632, R12 ;  /* 0x000076320f0c7816 */ /* 0x008fe4000000000c */
[----:B----4-:R-:W-:-:S04]  /*ed040*/  ISETP.GE.AND P0, PT, R16, c[0x0][0x17c], PT ;  /* 0x00005f0010007a0c */ /* 0x010fc80003f06270 */
[----:B------:R-:W-:Y:S02]  /*ed050*/  ISETP.LT.AND P2, PT, R29, c[0x0][0x178], !P0 ;  /* 0x00005e001d007a0c */ /* 0x000fe40004741270 */
[----:B------:R-:W-:-:S11]  /*ed060*/  ISETP.LT.AND P1, PT, R5, c[0x0][0x178], !P0 ;  /* 0x00005e0005007a0c */ /* 0x000fd60004721270 */
[----:B------:R0:W-:Y:S01]  /*ed070*/  @P2 STG.E.U16 [R18.64], R15 ;  /* 0x0000000f12002986 */ /* 0x0001e2000c101506 */
[----:B------:R-:W-:Y:S01]  /*ed080*/  ISETP.LT.AND P2, PT, R6, c[0x0][0x178], !P0 ;  /* 0x00005e0006007a0c */ /* 0x000fe20004741270 */
[----:B0-----:R-:W-:-:S05]  /*ed090*/  IMAD.WIDE R18, R0, 0x2, R8 ;  /* 0x0000000200127825 */ /* 0x001fca00078e0208 */
[----:B--2---:R0:W-:Y:S01]  /*ed0a0*/  @P1 STG.E.U16 [R18.64], R7 ;  /* 0x0000000712001986 */ /* 0x0041e2000c101506 */
[----:B------:R-:W-:Y:S01]  /*ed0b0*/  ISETP.LT.AND P1, PT, R28, c[0x0][0x178], !P0 ;  /* 0x00005e001c007a0c */ /* 0x000fe20004721270 */
[----:B0-----:R-:W-:-:S05]  /*ed0c0*/  IMAD.WIDE R18, R0, 0x2, R10 ;  /* 0x0000000200127825 */ /* 0x001fca00078e020a */
[----:B-----5:R0:W-:Y:S02]  /*ed0d0*/  @P2 STG.E.U16 [R18.64], R24 ;  /* 0x0000001812002986 */ /* 0x0201e4000c101506 */
[----:B0-----:R-:W-:Y:S01]  /*ed0e0*/  IMAD.WIDE R18, R0, 0x2, R20 ;  /* 0x0000000200127825 */ /* 0x001fe200078e0214 */
[----:B------:R-:W-:Y:S02]  /*ed0f0*/  ISETP.GE.AND P0, PT, R14, c[0x0][0x17c], PT ;  /* 0x00005f000e007a0c */ /* 0x000fe40003f06270 */
[----:B------:R-:W-:Y:S02]  /*ed100*/  IADD3 R0, R0, c[0x0][0x198], RZ ;  /* 0x0000660000007a10 */ /* 0x000fe40007ffe0ff */
[----:B------:R0:W-:Y:S01]  /*ed110*/  @P1 STG.E.U16 [R18.64], R25 ;  /* 0x0000001912001986 */ /* 0x0001e2000c101506 */
[----:B------:R-:W-:-:S03]  /*ed120*/  ISETP.LT.AND P1, PT, R29, c[0x0][0x178], !P0 ;  /* 0x00005e001d007a0c */ /* 0x000fc60004721270 */
[----:B------:R-:W2:Y:S01]  /*ed130*/  LDL.LU R14, [R1+0x3438] ;  /* 0x00343800010e7983 */ /* 0x000ea20000300800 */
[----:B0-----:R-:W-:-:S09]  /*ed140*/  IMAD.WIDE R18, R0, 0x2, R2 ;  /* 0x0000000200127825 */ /* 0x001fd200078e0202 */
[----:B------:R0:W-:Y:S01]  /*ed150*/  @P1 STG.E.U16 [R18.64], R12 ;  /* 0x0000000c12001986 */ /* 0x0001e2000c101506 */
[----:B------:R-:W-:Y:S02]  /*ed160*/  ISETP.LT.AND P1, PT, R5, c[0x0][0x178], !P0 ;  /* 0x00005e0005007a0c */ /* 0x000fe40004721270 */
[----:B0-----:R-:W-:Y:S01]  /*ed170*/  PRMT R12, R7, 0x7632, R12 ;  /* 0x00007632070c7816 */ /* 0x001fe2000000000c */
[----:B------:R-:W-:-:S10]  /*ed180*/  IMAD.WIDE R18, R0, 0x2, R8 ;  /* 0x0000000200127825 */ /* 0x000fd400078e0208 */
[----:B------:R0:W-:Y:S01]  /*ed190*/  @P1 STG.E.U16 [R18.64], R12 ;  /* 0x0000000c12001986 */ /* 0x0001e2000c101506 */
[----:B------:R-:W-:Y:S02]  /*ed1a0*/  ISETP.LT.AND P1, PT, R6, c[0x0][0x178], !P0 ;  /* 0x00005e0006007a0c */ /* 0x000fe40004721270 */
[----:B0-----:R-:W-:Y:S01]  /*ed1b0*/  PRMT R12, R24, 0x7632, R12 ;  /* 0x00007632180c7816 */ /* 0x001fe2000000000c */
[----:B------:R-:W-:Y:S01]  /*ed1c0*/  IMAD.WIDE R18, R0, 0x2, R10 ;  /* 0x0000000200127825 */ /* 0x000fe200078e020a */
[----:B------:R-:W3:Y:S09]  /*ed1d0*/  LDL.LU R24, [R1+0x39e4] ;  /* 0x0039e40001187983 */ /* 0x000ef20000300800 */
[----:B------:R0:W-:Y:S02]  /*ed1e0*/  @P1 STG.E.U16 [R18.64], R12 ;  /* 0x0000000c12001986 */ /* 0x0001e4000c101506 */
[----:B0-----:R-:W-:-:S02]  /*ed1f0*/  PRMT R12, R25, 0x7632, R12 ;  /* 0x00007632190c7816 */ /* 0x001fc4000000000c */
[----:B------:R-:W4:Y:S04]  /*ed200*/  LDL.LU R25, [R1+0x39e0] ;  /* 0x0039e00001197983 */ /* 0x000f280000300800 */
[----:B------:R-:W5:Y:S01]  /*ed210*/  LDL.LU R7, [R1+0x343c] ;  /* 0x00343c0001077983 */ /* 0x000f620000300800 */
[----:B------:R-:W-:Y:S01]  /*ed220*/  ISETP.LT.AND P0, PT, R28, c[0x0][0x178], !P0 ;  /* 0x00005e001c007a0c */ /* 0x000fe20004701270 */
[C---:B------:R-:W-:Y:S01]  /*ed230*/  IMAD.WIDE R18, R0.reuse, 0x2, R20 ;  /* 0x0000000200127825 */ /* 0x040fe200078e0214 */
[----:B------:R-:W-:Y:S01]  /*ed240*/  IADD3 R0, R0, c[0x0][0x198], RZ ;  /* 0x0000660000007a10 */ /* 0x000fe20007ffe0ff */
[----:B------:R-:W3:Y:S10]  /*ed250*/  LDL.LU R15, [R1+0x3440] ;  /* 0x00344000010f7983 */ /* 0x000ef40000300800 */
[----:B------:R0:W-:Y:S02]  /*ed260*/  @P0 STG.E.U16 [R18.64], R12 ;  /* 0x0000000c12000986 */ /* 0x0001e4000c101506 */
[C---:B0-----:R-:W-:Y:S01]  /*ed270*/  IMAD.WIDE R18, R0.reuse, 0x2, R2 ;  /* 0x0000000200127825 */ /* 0x041fe200078e0202 */
[----:B------:R-:W-:-:S02]  /*ed280*/  IADD3 R12, R0, c[0x0][0x198], RZ ;  /* 0x00006600000c7a10 */ /* 0x000fc40007ffe0ff */
[----:B--2---:R-:W-:Y:S02]  /*ed290*/  ISETP.GE.AND P0, PT, R14, c[0x0][0x17c], PT ;  /* 0x00005f000e007a0c */ /* 0x004fe40003f06270 */
[----:B------:R-:W2:Y:S02]  /*ed2a0*/  LDL.LU R14, [R1+0x3444] ;  /* 0x00344400010e7983 */ /* 0x000ea40000300800 */
[----:B------:R-:W-:Y:S02]  /*ed2b0*/  ISETP.LT.AND P1, PT, R29, c[0x0][0x178], !P0 ;  /* 0x00005e001d007a0c */ /* 0x000fe40004721270 */
[----:B------:R-:W-:-:S11]  /*ed2c0*/  ISETP.LT.AND P2, PT, R5, c[0x0][0x178], !P0 ;  /* 0x00005e0005007a0c */ /* 0x000fd60004741270 */
[----:B----4-:R0:W-:Y:S01]  /*ed2d0*/  @P1 STG.E.U16 [R18.64], R25 ;  /* 0x0000001912001986 */ /* 0x0101e2000c101506 */
[----:B------:R-:W-:Y:S01]  /*ed2e0*/  ISETP.LT.AND P1, PT, R6, c[0x0][0x178], !P0 ;  /* 0x00005e0006007a0c */ /* 0x000fe20004721270 */
[----:B0-----:R-:W-:-:S05]  /*ed2f0*/  IMAD.WIDE R18, R0, 0x2, R8 ;  /* 0x0000000200127825 */ /* 0x001fca00078e0208 */
[----:B------:R0:W-:Y:S01]  /*ed300*/  @P2 STG.E.U16 [R18.64], R23 ;  /* 0x0000001712002986 */ /* 0x0001e2000c101506 */
[----:B-----5:R-:W-:Y:S01]  /*ed310*/  ISETP.GE.AND P2, PT, R7, c[0x0][0x17c], PT ;  /* 0x00005f0007007a0c */ /* 0x020fe20003f46270 */
[----:B0-----:R-:W-:-:S05]  /*ed320*/  IMAD.WIDE R18, R0, 0x2, R10 ;  /* 0x0000000200127825 */ /* 0x001fca00078e020a */
[----:B------:R0:W-:Y:S02]  /*ed330*/  @P1 STG.E.U16 [R18.64], R22 ;  /* 0x0000001612001986 */ /* 0x0001e4000c101506 */
[----:B0-----:R-:W-:Y:S01]  /*ed340*/  IMAD.WIDE R18, R0, 0x2, R20 ;  /* 0x0000000200127825 */ /* 0x001fe200078e0214 */
[----:B------:R-:W-:Y:S02]  /*ed350*/  PRMT R0, R25, 0x7632, R0 ;  /* 0x0000763219007816 */ /* 0x000fe40000000000 */
[----:B------:R-:W4:Y:S04]  /*ed360*/  LDL.LU R25, [R1+0x39dc] ;  /* 0x0039dc0001197983 */ /* 0x000f280000300800 */
[----:B------:R-:W5:Y:S04]  /*ed370*/  LDL.LU R16, [R1+0xc0] ;  /* 0x0000c00001107983 */ /* 0x000f680000300800 */
[----:B------:R-:W2:Y:S01]  /*ed380*/  LDL.LU R7, [R1+0x3448] ;  /* 0x0034480001077983 */ /* 0x000ea20000300800 */
[----:B------:R-:W-:-:S13]  /*ed390*/  ISETP.LT.AND P0, PT, R28, c[0x0][0x178], !P0 ;  /* 0x00005e001c007a0c */ /* 0x000fda0004701270 */
[----:B------:R0:W-:Y:S01]  /*ed3a0*/  @P0 STG.E.U16 [R18.64], R4 ;  /* 0x0000000412000986 */ /* 0x0001e2000c101506 */
[----:B------:R-:W-:Y:S01]  /*ed3b0*/  ISETP.LT.AND P0, PT, R29, c[0x0][0x178], !P2 ;  /* 0x00005e001d007a0c */ /* 0x000fe20005701270 */
[----:B0-----:R-:W-:-:S12]  /*ed3c0*/  IMAD.WIDE R18, R12, 0x2, R2 ;  /* 0x000000020c127825 */ /* 0x001fd800078e0202 */
[----:B------:R0:W-:Y:S01]  /*ed3d0*/  @P0 STG.E.U16 [R18.64], R0 ;  /* 0x0000000012000986 */ /* 0x0001e2000c101506 */
[----:B------:R-:W-:Y:S02]  /*ed3e0*/  ISETP.LT.AND P0, PT, R5, c[0x0][0x178], !P2 ;  /* 0x00005e0005007a0c */ /* 0x000fe40005701270 */
[----:B------:R-:W-:Y:S02]  /*ed3f0*/  ISETP.LT.AND P4, PT, R6, c[0x0][0x178], !P2 ;  /* 0x00005e0006007a0c */ /* 0x000fe40005781270 */
[----:B0-----:R-:W-:Y:S01]  /*ed400*/  PRMT R0, R23, 0x7632, R0 ;  /* 0x0000763217007816 */ /* 0x001fe20000000000 */
[----:B------:R-:W-:Y:S01]  /*ed410*/  IMAD.WIDE R18, R12, 0x2, R8 ;  /* 0x000000020c127825 */ /* 0x000fe200078e0208 */
[----:B------:R-:W-:-:S07]  /*ed420*/  ISETP.LT.AND P2, PT, R28, c[0x0][0x178], !P2 ;  /* 0x00005e001c007a0c */ /* 0x000fce0005741270 */
[----:B------:R0:W-:Y:S01]  /*ed430*/  @P0 STG.E.U16 [R18.64], R0 ;  /* 0x0000000012000986 */ /* 0x0001e2000c101506 */
[----:B--2---:R-:W-:-:S03]  /*ed440*/  ISETP.GE.AND P6, PT, R7, c[0x0][0x17c], PT ;  /* 0x00005f0007007a0c */ /* 0x004fc60003fc6270 */
[----:B------:R-:W2:Y:S01]  /*ed450*/  LDL.LU R7, [R1+0x3450] ;  /* 0x0034500001077983 */ /* 0x000ea20000300800 */
[----:B------:R-:W-:Y:S01]  /*ed460*/  ISETP.GE.AND P1, PT, R14, c[0x0][0x17c], PT ;  /* 0x00005f000e007a0c */ /* 0x000fe20003f26270 */
[----:B0-----:R-:W-:Y:S01]  /*ed470*/  IMAD.WIDE R18, R12, 0x2, R10 ;  /* 0x000000020c127825 */ /* 0x001fe200078e020a */
[----:B------:R-:W-:Y:S01]  /*ed480*/  PRMT R0, R22, 0x7632, R0 ;  /* 0x0000763216007816 */ /* 0x000fe20000000000 */
[----:B------:R-:W2:Y:S01]  /*ed490*/  LDL.LU R14, [R1+0x650] ;  /* 0x00065000010e7983 */ /* 0x000ea20000300800 */
[----:B------:R-:W-:-:S03]  /*ed4a0*/  ISETP.LT.AND P3, PT, R29, c[0x0][0x178], !P1 ;  /* 0x00005e001d007a0c */ /* 0x000fc60004f61270 */
[----:B------:R0:W-:Y:S01]  /*ed4b0*/  @P4 STG.E.U16 [R18.64], R0 ;  /* 0x0000000012004986 */ /* 0x0001e2000c101506 */
[----:B------:R-:W-:Y:S02]  /*ed4c0*/  ISETP.LT.AND P5, PT, R5, c[0x0][0x178], !P1 ;  /* 0x00005e0005007a0c */ /* 0x000fe40004fa1270 */
[----:B------:R-:W-:Y:S02]  /*ed4d0*/  PRMT R4, R4, 0x7632, R4 ;  /* 0x0000763204047816 */ /* 0x000fe40000000004 */
[----:B------:R-:W-:Y:S02]  /*ed4e0*/  ISETP.LT.AND P4, PT, R6, c[0x0][0x178], !P1 ;  /* 0x00005e0006007a0c */ /* 0x000fe40004f81270 */
[C---:B0-----:R-:W-:Y:S01]  /*ed4f0*/  IADD3 R0, R12.reuse, c[0x0][0x198], RZ ;  /* 0x000066000c007a10 */ /* 0x041fe20007ffe0ff */
[----:B------:R-:W-:-:S04]  /*ed500*/  IMAD.WIDE R18, R12, 0x2, R20 ;  /* 0x000000020c127825 */ /* 0x000fc800078e0214 */
[----:B------:R-:W-:Y:S01]  /*ed510*/  IMAD.WIDE R22, R0, 0x2, R2 ;  /* 0x0000000200167825 */ /* 0x000fe200078e0202 */
[----:B------:R0:W-:Y:S04]  /*ed520*/  @P2 STG.E.U16 [R18.64], R4 ;  /* 0x0000000412002986 */ /* 0x0001e8000c101506 */
[----:B----4-:R1:W-:Y:S01]  /*ed530*/  @P3 STG.E.U16 [R22.64], R25 ;  /* 0x0000001916003986 */ /* 0x0103e2000c101506 */
[----:B---3--:R-:W-:-:S03]  /*ed540*/  ISETP.GE.AND P0, PT, R15, c[0x0][0x17c], PT ;  /* 0x00005f000f007a0c */ /* 0x008fc60003f06270 */
[----:B------:R-:W3:Y:S01]  /*ed550*/  LDL.LU R15, [R1+0x600] ;  /* 0x00060000010f7983 */ /* 0x000ee20000300800 */
[----:B0-----:R-:W-:-:S04]  /*ed560*/  IMAD.WIDE R18, R0, 0x2, R10 ;  /* 0x0000000200127825 */ /* 0x001fc800078e020a */
[C---:B-1----:R-:W-:Y:S01]  /*ed570*/  IMAD.WIDE R22, R0.reuse, 0x2, R8 ;  /* 0x0000000200167825 */ /* 0x042fe200078e0208 */
[----:B------:R-:W-:-:S04]  /*ed580*/  IADD3 R4, R0, c[0x0][0x198], RZ ;  /* 0x0000660000047a10 */ /* 0x000fc80007ffe0ff */
[----:B------:R-:W-:Y:S04]  /*ed590*/  @P5 STG.E.U16 [R22.64], R24 ;  /* 0x0000001816005986 */ /* 0x000fe8000c101506 */
[----:B-----5:R0:W-:Y:S01]  /*ed5a0*/  @P4 STG.E.U16 [R18.64], R16 ;  /* 0x0000001012004986 */ /* 0x0201e2000c101506 */
[----:B------:R-:W-:Y:S02]  /*ed5b0*/  ISETP.LT.AND P1, PT, R28, c[0x0][0x178], !P1 ;  /* 0x00005e001c007a0c */ /* 0x000fe40004f21270 */
[----:B------:R-:W-:Y:S01]  /*ed5c0*/  ISETP.LT.AND P2, PT, R29, c[0x0][0x178], !P6 ;  /* 0x00005e001d007a0c */ /* 0x000fe20007741270 */
[----:B0-----:R-:W-:Y:S02]  /*ed5d0*/  IMAD.WIDE R18, R0, 0x2, R20 ;  /* 0x0000000200127825 */ /* 0x001fe400078e0214 */
[----:B------:R-:W4:Y:S01]  /*ed5e0*/  LDL.LU R0, [R1+0x344c] ;  /* 0x00344c0001007983 */ /* 0x000f220000300800 */
[----:B------:R-:W-:Y:S01]  /*ed5f0*/  PRMT R17, R25, 0x7632, R17 ;  /* 0x0000763219117816 */ /* 0x000fe20000000011 */
[----:B------:R-:W-:Y:S01]  /*ed600*/  IMAD.WIDE R22, R4, 0x2, R2 ;  /* 0x0000000204167825 */ /* 0x000fe200078e0202 */
[----:B------:R-:W-:-:S05]  /*ed610*/  ISETP.LT.AND P3, PT, R5, c[0x0][0x178], !P6 ;  /* 0x00005e0005007a0c */ /* 0x000fca0007761270 */
[----:B------:R-:W-:Y:S04]  /*ed620*/  @P1 STG.E.U16 [R18.64], R26 ;  /* 0x0000001a12001986 */ /* 0x000fe8000c101506 */
[----:B------:R0:W-:Y:S01]  /*ed630*/  @P2 STG.E.U16 [R22.64], R17 ;  /* 0x0000001116002986 */ /* 0x0001e2000c101506 */
[----:B------:R-:W-:Y:S01]  /*ed640*/  PRMT R12, R24, 0x7632, R12 ;  /* 0x00007632180c7816 */ /* 0x000fe2000000000c */
[----:B------:R-:W-:Y:S01]  /*ed650*/  IMAD.WIDE R24, R4, 0x2, R8 ;  /* 0x0000000204187825 */ /* 0x000fe200078e0208 */
[----:B0-----:R-:W-:Y:S02]  /*ed660*/  PRMT R17, R26, 0x7632, R17 ;  /* 0x000076321a117816 */ /* 0x001fe40000000011 */
[----:B------:R-:W5:Y:S04]  /*ed670*/  LDL.LU R26, [R1+0x39d8] ;  /* 0x0039d800011a7983 */ /* 0x000f680000300800 */
[----:B------:R0:W-:Y:S02]  /*ed680*/  @P3 STG.E.U16 [R24.64], R12 ;  /* 0x0000000c18003986 */ /* 0x0001e4000c101506 */
[----:B0-----:R-:W-:-:S02]  /*ed690*/  PRMT R12, R16, 0x7632, R12 ;  /* 0x00007632100c7816 */ /* 0x001fc4000000000c */
[----:B------:R-:W5:Y:S01]  /*ed6a0*/  LDL.LU R16, [R1+0x3454] ;  /* 0x0034540001107983 */ /* 0x000f620000300800 */
[----:B--2---:R-:W-:-:S03]  /*ed6b0*/  ISETP.GE.AND P1, PT, R7, c[0x0][0x17c], PT ;  /* 0x00005f0007007a0c */ /* 0x004fc60003f26270 */
[----:B------:R-:W2:Y:S01]  /*ed6c0*/  LDL.LU R7, [R1+0x3458] ;  /* 0x0034580001077983 */ /* 0x000ea20000300800 */
[----:B------:R-:W-:Y:S01]  /*ed6d0*/  ISETP.LT.AND P5, PT, R6, c[0x0][0x178], !P6 ;  /* 0x00005e0006007a0c */ /* 0x000fe200077a1270 */
[----:B------:R-:W-:Y:S01]  /*ed6e0*/  IMAD.WIDE R22, R4, 0x2, R10 ;  /* 0x0000000204167825 */ /* 0x000fe200078e020a */
[----:B------:R-:W-:-:S03]  /*ed6f0*/  ISETP.LT.AND P6, PT, R28, c[0x0][0x178], !P6 ;  /* 0x00005e001c007a0c */ /* 0x000fc600077c1270 */
[----:B------:R-:W-:-:S08]  /*ed700*/  IMAD.WIDE R18, R4, 0x2, R20 ;  /* 0x0000000204127825 */ /* 0x000fd000078e0214 */
[----:B------:R0:W-:Y:S04]  /*ed710*/  @P5 STG.E.U16 [R22.64], R12 ;  /* 0x0000000c16005986 */ /* 0x0001e8000c101506 */
[----:B------:R1:W-:Y:S01]  /*ed720*/  @P6 STG.E.U16 [R18.64], R17 ;  /* 0x0000001112006986 */ /* 0x0003e2000c101506 */
[----:B------:R-:W-:Y:S02]  /*ed730*/  ISETP.LT.AND P6, PT, R29, c[0x0][0x178], !P1 ;  /* 0x00005e001d007a0c */ /* 0x000fe40004fc1270 */
[----:B0-----:R-:W-:Y:S02]  /*ed740*/  PRMT R12, R14, 0x7632, R12 ;  /* 0x000076320e0c7816 */ /* 0x001fe4000000000c */
[----:B----4-:R-:W-:-:S04]  /*ed750*/  ISETP.GE.AND P4, PT, R0, c[0x0][0x17c], PT ;  /* 0x00005f0000007a0c */ /* 0x010fc80003f86270 */
[----:B------:R-:W-:Y:S02]  /*ed760*/  ISETP.LT.AND P3, PT, R29, c[0x0][0x178], !P4 ;  /* 0x00005e001d007a0c */ /* 0x000fe40006761270 */
[----:B------:R-:W-:Y:S02]  /*ed770*/  ISETP.LT.AND P2, PT, R5, c[0x0][0x178], !P4 ;  /* 0x00005e0005007a0c */ /* 0x000fe40006741270 */
[----:B------:R-:W-:Y:S02]  /*ed780*/  ISETP.LT.AND P5, PT, R6, c[0x0][0x178], !P4 ;  /* 0x00005e0006007a0c */ /* 0x000fe400067a1270 */
[----:B------:R-:W-:Y:S02]  /*ed790*/  IADD3 R0, R4, c[0x0][0x198], RZ ;  /* 0x0000660004007a10 */ /* 0x000fe40007ffe0ff */
[----:B------:R-:W-:-:S03]  /*ed7a0*/  ISETP.LT.AND P4, PT, R28, c[0x0][0x178], !P4 ;  /* 0x00005e001c007a0c */ /* 0x000fc60006781270 */
[----:B------:R-:W-:-:S04]  /*ed7b0*/  IMAD.WIDE R22, R0, 0x2, R2 ;  /* 0x0000000200167825 */ /* 0x000fc800078e0202 */
[C---:B------:R-:W-:Y:S01]  /*ed7c0*/  IMAD.WIDE R24, R0.reuse, 0x2, R8 ;  /* 0x0000000200187825 */ /* 0x040fe200078e0208 */
[----:B------:R0:W-:Y:S03]  /*ed7d0*/  @P3 STG.E.U16 [R22.64], R14 ;  /* 0x0000000e16003986 */ /* 0x0001e6000c101506 */
[C---:B-1----:R-:W-:Y:S01]  /*ed7e0*/  IMAD.WIDE R18, R0.reuse, 0x2, R10 ;  /* 0x0000000200127825 */ /* 0x042fe200078e020a */
[----:B------:R-:W-:Y:S01]  /*ed7f0*/  IADD3 R4, R0, c[0x0][0x198], RZ ;  /* 0x0000660000047a10 */ /* 0x000fe20007ffe0ff */
[----:B---3--:R1:W-:Y:S01]  /*ed800*/  @P2 STG.E.U16 [R24.64], R15 ;  /* 0x0000000f18002986 */ /* 0x0083e2000c101506 */
[----:B------:R-:W-:-:S03]  /*ed810*/  ISETP.LT.AND P2, PT, R5, c[0x0][0x178], !P1 ;  /* 0x00005e0005007a0c */ /* 0x000fc60004f41270 */
[----:B-----5:R3:W-:Y:S01]  /*ed820*/  @P5 STG.E.U16 [R18.64], R26 ;  /* 0x0000001a12005986 */ /* 0x0207e2000c101506 */
[----:B------:R-:W-:Y:S01]  /*ed830*/  ISETP.LT.AND P5, PT, R6, c[0x0][0x178], !P1 ;  /* 0x00005e0006007a0c */ /* 0x000fe20004fa1270 */
[----:B0-----:R-:W-:Y:S02]  /*ed840*/  IMAD.WIDE R22, R0, 0x2, R20 ;  /* 0x0000000200167825 */ /* 0x001fe400078e0214 */
[----:B------:R-:W4:Y:S02]  /*ed850*/  LDL.LU R14, [R1+0x840] ;  /* 0x00084000010e7983 */ /* 0x000f240000300800 */
[C---:B-1----:R-:W-:Y:S02]  /*ed860*/  IMAD.WIDE R24, R4.reuse, 0x2, R2 ;  /* 0x0000000204187825 */ /* 0x042fe400078e0202 */
[----:B------:R0:W-:Y:S01]  /*ed870*/  @P4 STG.E.U16 [R22.64], R13 ;  /* 0x0000000d16004986 */ /* 0x0001e2000c101506 */
[----:B------:R-:W-:Y:S01]  /*ed880*/  PRMT R0, R15, 0x7632, R0 ;  /* 0x000076320f007816 */ /* 0x000fe20000000000 */
[----:B---3--:R-:W-:-:S02]  /*ed890*/  IMAD.WIDE R18, R4, 0x2, R10 ;  /* 0x0000000204127825 */ /* 0x008fc400078e020a */
[----:B------:R1:W-:Y:S02]  /*ed8a0*/  @P6 STG.E.U16 [R24.64], R12 ;  /* 0x0000000c18006986 */ /* 0x0003e4000c101506 */
[----:B0-----:R-:W-:Y:S01]  /*ed8b0*/  IMAD.WIDE R22, R4, 0x2, R8 ;  /* 0x0000000204167825 */ /* 0x001fe200078e0208 */
[----:B-1----:R-:W-:-:S04]  /*ed8c0*/  PRMT R12, R26, 0x7632, R12 ;  /* 0x000076321a0c7816 */ /* 0x002fc8000000000c */
[----:B------:R-:W-:Y:S04]  /*ed8d0*/  @P2 STG.E.U16 [R22.64], R0 ;  /* 0x0000000016002986 */ /* 0x000fe8000c101506 */
[----:B------:R-:W3:Y:S04]  /*ed8e0*/  LDL.LU R26, [R1+0x39d4] ;  /* 0x0039d400011a7983 */ /* 0x000ee80000300800 */
[----:B------:R-:W5:Y:S04]  /*ed8f0*/  LDL.LU R15, [R1+0x345c] ;  /* 0x00345c00010f7983 */ /* 0x000f680000300800 */
[----:B------:R0:W-:Y:S02]  /*ed900*/  @P5 STG.E.U16 [R18.64], R12 ;  /* 0x0000000c12005986 */ /* 0x0001e4000c101506 */
[----:B0-----:R-:W-:-:S02]  /*ed910*/  PRMT R12, R13, 0x7632, R12 ;  /* 0x000076320d0c7816 */ /* 0x001fc4000000000c */
[----:B--2---:R-:W-:Y:S02]  /*ed920*/  ISETP.GE.AND P2, PT, R7, c[0x0][0x17c], PT ;  /* 0x00005f0007007a0c */ /* 0x004fe40003f46270 */
[----:B------:R-:W2:Y:S04]  /*ed930*/  LDL.LU R7, [R1+0x860] ;  /* 0x0008600001077983 */ /* 0x000ea80000300800 */
[----:B------:R-:W2:Y:S01]  /*ed940*/  LDL.LU R13, [R1+0x850] ;  /* 0x00085000010d7983 */ /* 0x000ea20000300800 */
[----:B------:R-:W-:Y:S02]  /*ed950*/  ISETP.GE.AND P3, PT, R16, c[0x0][0x17c], PT ;  /* 0x00005f0010007a0c */ /* 0x000fe40003f66270 */
[----:B------:R-:W-:Y:S02]  /*ed960*/  ISETP.LT.AND P1, PT, R28, c[0x0][0x178], !P1 ;  /* 0x00005e001c007a0c */ /* 0x000fe40004f21270 */
[----:B------:R-:W-:-:S02]  /*ed970*/  ISETP.LT.AND P6, PT, R29, c[0x0][0x178], !P3 ;  /* 0x00005e001d007a0c */ /* 0x000fc40005fc1270 */
[----:B------:R-:W-:Y:S02]  /*ed980*/  ISETP.LT.AND P4, PT, R5, c[0x0][0x178], !P3 ;  /* 0x00005e0005007a0c */ /* 0x000fe40005f81270 */
[C---:B------:R-:W-:Y:S01]  /*ed990*/  IADD3 R0, R4.reuse, c[0x0][0x198], RZ ;  /* 0x0000660004007a10 */ /* 0x040fe20007ffe0ff */
[----:B------:R-:W-:Y:S01]  /*ed9a0*/  IMAD.WIDE R18, R4, 0x2, R20 ;  /* 0x0000000204127825 */ /* 0x000fe200078e0214 */
[----:B------:R-:W-:Y:S01]  /*ed9b0*/  ISETP.LT.AND P5, PT, R6, c[0x0][0x178], !P3 ;  /* 0x00005e0006007a0c */ /* 0x000fe20005fa1270 */
[----:B--2---:R0:W-:Y:S04]  /*ed9c0*/  STL [R1+0x39cc], R13 ;  /* 0x0039cc0d01007387 */ /* 0x0041e80000100800 */
[----:B0-----:R-:W2:Y:S01]  /*ed9d0*/  LDL.LU R13, [R1+0xe0] ;  /* 0x0000e000010d7983 */ /* 0x001ea20000300800 */
[----:B------:R-:W-:-:S04]  /*ed9e0*/  IMAD.WIDE R22, R0, 0x2, R2 ;  /* 0x0000000200167825 */ /* 0x000fc800078e0202 */
[C---:B------:R-:W-:Y:S01]  /*ed9f0*/  IMAD.WIDE R24, R0.reuse, 0x2, R8 ;  /* 0x0000000200187825 */ /* 0x040fe200078e0208 */
[----:B------:R0:W-:Y:S01]  /*eda00*/  @P1 STG.E.U16 [R18.64], R12 ;  /* 0x0000000c12001986 */ /* 0x0001e2000c101506 */
[----:B------:R-:W-:-:S03]  /*eda10*/  IADD3 R4, R0, c[0x0][0x198], RZ ;  /* 0x0000660000047a10 */ /* 0x000fc60007ffe0ff */
[----:B----4-:R1:W-:Y:S04]  /*eda20*/  @P6 STG.E.U16 [R22.64], R14 ;  /* 0x0000000e16006986 */ /* 0x0103e8000c101506 */
[----:B---3--:R3:W-:Y:S01]  /*eda30*/  @P4 STG.E.U16 [R24.64], R26 ;  /* 0x0000001a18004986 */ /* 0x0087e2000c101506 */
[----:B0-----:R-:W-:Y:S01]  /*eda40*/  IMAD.WIDE R18, R0, 0x2, R10 ;  /* 0x0000000200127825 */ /* 0x001fe200078e020a */
[----:B------:R-:W-:-:S03]  /*eda50*/  PRMT R12, R14, 0x7632, R12 ;  /* 0x000076320e0c7816 */ /* 0x000fc6000000000c */
[----:B-1----:R-:W-:Y:S01]  /*eda60*/  IMAD.WIDE R22, R0, 0x2, R20 ;  /* 0x0000000200167825 */ /* 0x002fe200078e0214 */
[----:B------:R-:W4:Y:S01]  /*eda70*/  LDL.LU R14, [R1+0x3460] ;  /* 0x00346000010e7983 */ /* 0x000f220000300800 */
[----:B------:R-:W-:-:S03]  /*eda80*/  PRMT R0, R26, 0x7632, R0 ;  /* 0x000076321a007816 */ /* 0x000fc60000000000 */
[----:B---3--:R-:W3:Y:S01]  /*eda90*/  LDL.LU R26, [R1+0x39d0] ;  /* 0x0039d000011a7983 */ /* 0x008ee20000300800 */
[----:B-----5:R-:W-:-:S03]  /*edaa0*/  ISETP.GE.AND P1, PT, R15, c[0x0][0x17c], PT ;  /* 0x00005f000f007a0c */ /* 0x020fc60003f26270 */
[----:B------:R-:W5:Y:S04]  /*edab0*/  LDL.LU R16, [R1+0x3464] ;  /* 0x0034640001107983 */ /* 0x000f680000300800 */
[----:B------:R-:W3:Y:S04]  /*edac0*/  LDL.LU R15, [R1+0x100] ;  /* 0x00010000010f7983 */ /* 0x000ee80000300800 */
[----:B--2---:R0:W-:Y:S01]  /*edad0*/  @P5 STG.E.U16 [R18.64], R13 ;  /* 0x0000000d12005986 */ /* 0x0041e2000c101506 */
[----:B------:R-:W-:-:S03]  /*edae0*/  PRMT R17, R13, 0x7632, R17 ;  /* 0x000076320d117816 */ /* 0x000fc60000000011 */
[----:B0-----:R-:W2:Y:S01]  /*edaf0*/  LDL.LU R13, [R1+0x39cc] ;  /* 0x0039cc00010d7983 */ /* 0x001ea20000300800 */
[----:B------:R-:W-:Y:S02]  /*edb00*/  ISETP.LT.AND P3, PT, R28, c[0x0][0x178], !P3 ;  /* 0x00005e001c007a0c */ /* 0x000fe40005f61270 */
[----:B------:R-:W-:Y:S02]  /*edb10*/  ISETP.LT.AND P6, PT, R29, c[0x0][0x178], !P2 ;  /* 0x00005e001d007a0c */ /* 0x000fe400057c1270 */
[----:B------:R-:W-:Y:S01]  /*edb20*/  ISETP.LT.AND P4, PT, R5, c[0x0][0x178], !P2 ;  /* 0x00005e0005007a0c */ /* 0x000fe20005781270 */
[----:B------:R-:W-:-:S04]  /*edb30*/  IMAD.WIDE R24, R4, 0x2, R2 ;  /* 0x0000000204187825 */ /* 0x000fc800078e0202 */
[----:B------:R-:W-:Y:S01]  /*edb40*/  IMAD.WIDE R18, R4, 0x2, R8 ;  /* 0x0000000204127825 */ /* 0x000fe200078e0208 */
[----:B------:R-:W-:-:S03]  /*edb50*/  ISETP.LT.AND P5, PT, R29, c[0x0][0x178], !P1 ;  /* 0x00005e001d007a0c */ /* 0x000fc60004fa1270 */
[----:B------:R0:W-:Y:S01]  /*edb60*/  @P3 STG.E.U16 [R22.64], R27 ;  /* 0x0000001b16003986 */ /* 0x0001e2000c101506 */
[----:B------:R-:W-:Y:S02]  /*edb70*/  ISETP.LT.AND P3, PT, R6, c[0x0][0x178], !P2 ;  /* 0x00005e0006007a0c */ /* 0x000fe40005761270 */
[----:B------:R-:W-:Y:S01]  /*edb80*/  ISETP.LT.AND P2, PT, R28, c[0x0][0x178], !P2 ;  /* 0x00005e001c007a0c */ /* 0x000fe20005741270 */
[----:B------:R1:W-:Y:S04]  /*edb90*/  @P6 STG.E.U16 [R24.64], R12 ;  /* 0x0000000c18006986 */ /* 0x0003e8000c101506 */
[----:B------:R3:W-:Y:S01]  /*edba0*/  @P4 STG.E.U16 [R18.64], R0 ;  /* 0x0000000012004986 */ /* 0x0007e2000c101506 */
[----:B------:R-:W-:Y:S02]  /*edbb0*/  ISETP.LT.AND P4, PT, R5, c[0x0][0x178], !P1 ;  /* 0x00005e0005007a0c */ /* 0x000fe40004f81270 */
[----:B----4-:R-:W-:Y:S01]  /*edbc0*/  ISETP.GE.AND P6, PT, R14, c[0x0][0x17c], PT ;  /* 0x00005f000e007a0c */ /* 0x010fe20003fc6270 */
[----:B0-----:R-:W-:Y:S01]  /*edbd0*/  IMAD.WIDE R22, R4, 0x2, R20 ;  /* 0x0000000204167825 */ /* 0x001fe200078e0214 */
[----:B-1----:R-:W-:-:S02]  /*edbe0*/  PRMT R12, R27, 0x7632, R12 ;  /* 0x000076321b0c7816 */ /* 0x002fc4000000000c */
[C---:B---3--:R-:W-:Y:S01]  /*edbf0*/  IADD3 R0, R4.reuse, c[0x0][0x198], RZ ;  /* 0x0000660004007a10 */ /* 0x048fe20007ffe0ff */
[----:B------:R-:W-:-:S04]  /*edc00*/  IMAD.WIDE R18, R4, 0x2, R10 ;  /* 0x0000000204127825 */ /* 0x000fc800078e020a */
[C---:B------:R-:W-:Y:S01]  /*edc10*/  IMAD.WIDE R24, R0.reuse, 0x2, R2 ;  /* 0x0000000200187825 */ /* 0x040fe200078e0202 */
[----:B------:R0:W-:Y:S03]  /*edc20*/  @P3 STG.E.U16 [R18.64], R17 ;  /* 0x0000001112003986 */ /* 0x0001e6000c101506 */
[----:B------:R-:W-:Y:S02]  /*edc30*/  IMAD.MOV.U32 R14, RZ, RZ, R26 ;  /* 0x000000ffff0e7224 */ /* 0x000fe400078e001a */
[C---:B------:R-:W-:Y:S01]  /*edc40*/  IMAD.WIDE R26, R0.reuse, 0x2, R8 ;  /* 0x00000002001a7825 */ /* 0x040fe200078e0208 */
[----:B------:R1:W-:Y:S04]  /*edc50*/  @P2 STG.E.U16 [R22.64], R12 ;  /* 0x0000000c16002986 */ /* 0x0003e8000c101506 */
[----:B------:R3:W-:Y:S01]  /*edc60*/  @P5 STG.E.U16 [R24.64], R7 ;  /* 0x0000000718005986 */ /* 0x0007e2000c101506 */
[C---:B------:R-:W-:Y:S01]  /*edc70*/  IADD3 R4, R0.reuse, c[0x0][0x198], RZ ;  /* 0x0000660000047a10 */ /* 0x040fe20007ffe0ff */
[----:B0-----:R-:W-:Y:S01]  /*edc80*/  IMAD.WIDE R18, R0, 0x2, R10 ;  /* 0x0000000200127825 */ /* 0x001fe200078e020a */
[----:B------:R-:W-:-:S03]  /*edc90*/  PRMT R17, R7, 0x7632, R17 ;  /* 0x0000763207117816 */ /* 0x000fc60000000011 */
[----:B-1----:R-:W-:Y:S01]  /*edca0*/  IMAD.WIDE R22, R0, 0x2, R20 ;  /* 0x0000000200167825 */ /* 0x002fe200078e0214 */
[----:B--2---:R0:W-:Y:S01]  /*edcb0*/  @P4 STG.E.U16 [R26.64], R13 ;  /* 0x0000000d1a004986 */ /* 0x0041e2000c101506 */
[----:B-----5:R-:W-:-:S03]  /*edcc0*/  ISETP.GE.AND P4, PT, R16, c[0x0][0x17c], PT ;  /* 0x00005f0010007a0c */ /* 0x020fc60003f86270 */
[----:B------:R-:W2:Y:S01]  /*edcd0*/  LDL.LU R16, [R1+0x3468] ;  /* 0x0034680001107983 */ /* 0x000ea20000300800 */
[----:B------:R-:W-:-:S03]  /*edce0*/  PRMT R12, R13, 0x7632, R12 ;  /* 0x000076320d0c7816 */ /* 0x000fc6000000000c */
[----:B---3--:R-:W3:Y:S04]  /*edcf0*/  LDL.LU R7, [R1+0x464] ;  /* 0x0004640001077983 */ /* 0x008ee80000300800 */
[----:B------:R-:W4:Y:S04]  /*edd00*/  LDL.LU R0, [R1+0x110] ;  /* 0x0001100001007983 */ /* 0x000f280000300800 */
[----:B0-----:R-:W5:Y:S01]  /*edd10*/  LDL.LU R13, [R1+0x14] ;  /* 0x00001400010d7983 */ /* 0x001f620000300800 */
[----:B------:R-:W-:Y:S02]  /*edd20*/  ISETP.LT.AND P5, PT, R6, c[0x0][0x178], !P1 ;  /* 0x00005e0006007a0c */ /* 0x000fe40004fa1270 */
[----:B------:R-:W-:-:S02]  /*edd30*/  ISETP.LT.AND P1, PT, R28, c[0x0][0x178], !P1 ;  /* 0x00005e001c007a0c */ /* 0x000fc40004f21270 */
[----:B------:R-:W-:Y:S02]  /*edd40*/  ISETP.LT.AND P2, PT, R29, c[0x0][0x178], !P6 ;  /* 0x00005e001d007a0c */ /* 0x000fe40007741270 */
[----:B------:R-:W-:Y:S01]  /*edd50*/  ISETP.LT.AND P3, PT, R5, c[0x0][0x178], !P6 ;  /* 0x00005e0005007a0c */ /* 0x000fe20007761270 */
[----:B------:R-:W-:-:S04]  /*edd60*/  IMAD.WIDE R24, R4, 0x2, R2 ;  /* 0x0000000204187825 */ /* 0x000fc800078e0202 */
[----:B------:R-:W-:Y:S02]  /*edd70*/  IMAD.WIDE R26, R4, 0x2, R8 ;  /* 0x00000002041a7825 */ /* 0x000fe400078e0208 */
[----:B----4-:R-:W-:Y:S01]  /*edd80*/  @P5 STG.E.U16 [R18.64], R0 ;  /* 0x0000000012005986 */ /* 0x010fe2000c101506 */
[----:B------:R-:W-:-:S03]  /*edd90*/  ISETP.LT.AND P5, PT, R6, c[0x0][0x178], !P6 ;  /* 0x00005e0006007a0c */ /* 0x000fc600077a1270 */
[----:B-----5:R-:W-:Y:S04]  /*edda0*/  STL [R1+0x39c8], R13 ;  /* 0x0039c80d01007387 */ /* 0x020fe80000100800 */
[----:B------:R-:W-:Y:S04]  /*eddb0*/  @P1 STG.E.U16 [R22.64], R15 ;  /* 0x0000000f16001986 */ /* 0x000fe8000c101506 */
[----:B------:R-:W4:Y:S04]  /*eddc0*/  LDL.LU R6, [R1+0x4] ;  /* 0x0000040001067983 */ /* 0x000f280000300800 */
[----:B------:R-:W-:Y:S04]  /*eddd0*/  @P2 STG.E.U16 [R24.64], R17 ;  /* 0x0000001118002986 */ /* 0x000fe8000c101506 */
[----:B------:R-:W-:Y:S04]  /*edde0*/  @P3 STG.E.U16 [R26.64], R12 ;  /* 0x0000000c1a003986 */ /* 0x000fe8000c101506 */
[----:B------:R0:W-:Y:S04]  /*eddf0*/  STL [R1+0x39c4], R26 ;  /* 0x0039c41a01007387 */ /* 0x0001e80000100800 */
[----:B0-----:R-:W5:Y:S04]  /*ede00*/  LDL.LU R26, [R1+0x24] ;  /* 0x00002400011a7983 */ /* 0x001f680000300800 */
[----:B------:R-:W4:Y:S04]  /*ede10*/  LDL R27, [R1+0x1c10] ;  /* 0x001c1000011b7983 */ /* 0x000f280000100800 */
[----:B------:R-:W4:Y:S01]  /*ede20*/  LDL.LU R13, [R1+0x346c] ;  /* 0x00346c00010d7983 */ /* 0x000f220000300800 */
[----:B------:R-:W-:-:S02]  /*ede30*/  ISETP.LT.AND P6, PT, R28, c[0x0][0x178], !P6 ;  /* 0x00005e001c007a0c */ /* 0x000fc400077c1270 */
[----:B------:R-:W-:Y:S01]  /*ede40*/  ISETP.LT.AND P3, PT, R29, c[0x0][0x178], !P4 ;  /* 0x00005e001d007a0c */ /* 0x000fe20006761270 */
[----:B------:R-:W-:Y:S01]  /*ede50*/  IMAD.WIDE R18, R4, 0x2, R10 ;  /* 0x0000000204127825 */ /* 0x000fe200078e020a */
[----:B------:R-:W-:Y:S02]  /*ede60*/  PRMT R12, R0, 0x7632, R12 ;  /* 0x00007632000c7816 */ /* 0x000fe4000000000c */
[C---:B------:R-:W-:Y:S01]  /*ede70*/  IADD3 R0, R4.reuse, c[0x0][0x198], RZ ;  /* 0x0000660004007a10 */ /* 0x040fe20007ffe0ff */
[----:B------:R-:W-:Y:S01]  /*ede80*/  IMAD.WIDE R22, R4, 0x2, R20 ;  /* 0x0000000204167825 */ /* 0x000fe200078e0214 */
[----:B------:R-:W-:Y:S01]  /*ede90*/  PRMT R17, R15, 0x7632, R17 ;  /* 0x000076320f117816 */ /* 0x000fe20000000011 */
[----:B------:R0:W-:Y:S01]  /*edea0*/  @P5 STG.E.U16 [R18.64], R12 ;  /* 0x0000000c12005986 */ /* 0x0001e2000c101506 */
[----:B--2---:R-:W-:-:S03]  /*edeb0*/  ISETP.GE.AND P1, PT, R16, c[0x0][0x17c], PT ;  /* 0x00005f0010007a0c */ /* 0x004fc60003f26270 */
[----:B------:R-:W2:Y:S04]  /*edec0*/  LDL.LU R16, [R1+0x4d4] ;  /* 0x0004d40001107983 */ /* 0x000ea80000300800 */
[----:B------:R-:W-:Y:S01]  /*eded0*/  @P6 STG.E.U16 [R22.64], R17 ;  /* 0x0000001116006986 */ /* 0x000fe2000c101506 */
[----:B0-----:R-:W-:-:S03]  /*edee0*/  IMAD.WIDE R18, R0, 0x2, R2 ;  /* 0x0000000200127825 */ /* 0x001fc600078e0202 */
[----:B------:R-:W2:Y:S01]  /*edef0*/  LDL.LU R15, [R1+0x54] ;  /* 0x00005400010f7983 */ /* 0x000ea20000300800 */
[----:B---3--:R-:W-:-:S03]  /*edf00*/  PRMT R12, R7, 0x7632, R12 ;  /* 0x00007632070c7816 */ /* 0x008fc6000000000c */
[----:B------:R0:W-:Y:S04]  /*edf10*/  @P3 STG.E.U16 [R18.64], R7 ;  /* 0x0000000712003986 */ /* 0x0001e8000c101506 */
[----:B0-----:R-:W3:Y:S01]  /*edf20*/  LDL.LU R7, [R1+0x3470] ;  /* 0x0034700001077983 */ /* 0x001ee20000300800 */
[----:B----4-:R-:W-:-:S03]  /*edf30*/  ISETP.GE.AND P3, PT, R13, c[0x0][0x17c], PT ;  /* 0x00005f000d007a0c */ /* 0x010fc60003f66270 */
[----:B------:R-:W4:Y:S01]  /*edf40*/  LDL.LU R13, [R1+0x39c8] ;  /* 0x0039c800010d7983 */ /* 0x000f220000300800 */
[----:B------:R-:W-:Y:S02]  /*edf50*/  ISETP.LT.AND P2, PT, R5, c[0x0][0x178], !P4 ;  /* 0x00005e0005007a0c */ /* 0x000fe40006741270 */
[----:B------:R-:W-:Y:S01]  /*edf60*/  ISETP.LT.AND P5, PT, R27, c[0x0][0x178], !P4 ;  /* 0x00005e001b007a0c */ /* 0x000fe200067a1270 */
[----:B------:R-:W-:Y:S01]  /*edf70*/  IMAD.WIDE R24, R0, 0x2, R8 ;  /* 0x0000000200187825 */ /* 0x000fe200078e0208 */
[----:B------:R-:W-:Y:S02]  /*edf80*/  ISETP.LT.AND P4, PT, R28, c[0x0][0x178], !P4 ;  /* 0x00005e001c007a0c */ /* 0x000fe40006781270 */
[----:B------:R-:W-:Y:S01]  /*edf90*/  ISETP.LT.AND P6, PT, R29, c[0x0][0x178], !P1 ;  /* 0x00005e001d007a0c */ /* 0x000fe20004fc1270 */
[C---:B------:R-:W-:Y:S01]  /*edfa0*/  IMAD.WIDE R18, R0.reuse, 0x2, R10 ;  /* 0x0000000200127825 */ /* 0x040fe200078e020a */
[----:B------:R-:W-:-:S05]  /*edfb0*/  IADD3 R4, R0, c[0x0][0x198], RZ ;  /* 0x0000660000047a10 */ /* 0x000fca0007ffe0ff */
[----:B-----5:R0:W-:Y:S01]  /*edfc0*/  @P2 STG.E.U16 [R24.64], R26 ;  /* 0x0000001a18002986 */ /* 0x0201e2000c101506 */
[----:B------:R-:W-:Y:S01]  /*edfd0*/  ISETP.LT.AND P2, PT, R5, c[0x0][0x178], !P1 ;  /* 0x00005e0005007a0c */ /* 0x000fe20004f41270 */
[----:B------:R-:W-:Y:S01]  /*edfe0*/  IMAD.WIDE R22, R0, 0x2, R20 ;  /* 0x0000000200167825 */ /* 0x000fe200078e0214 */
[----:B------:R-:W-:-:S03]  /*edff0*/  PRMT R0, R26, 0x7632, R0 ;  /* 0x000076321a007816 */ /* 0x000fc60000000000 */
[----:B0-----:R-:W-:Y:S01]  /*ee000*/  IMAD.WIDE R24, R4, 0x2, R2 ;  /* 0x0000000204187825 */ /* 0x001fe200078e0202 */
[----:B------:R-:W5:Y:S04]  /*ee010*/  LDL.LU R26, [R1+0x39c4] ;  /* 0x0039c400011a7983 */ /* 0x000f680000300800 */
[----:B----4-:R0:W-:Y:S01]  /*ee020*/  @P5 STG.E.U16 [R18.64], R13 ;  /* 0x0000000d12005986 */ /* 0x0101e2000c101506 */
[----:B------:R-:W-:-:S03]  /*ee030*/  ISETP.LT.AND P5, PT, R27, c[0x0][0x178], !P1 ;  /* 0x00005e001b007a0c */ /* 0x000fc60004fa1270 */
[----:B------:R1:W-:Y:S04]  /*ee040*/  @P4 STG.E.U16 [R22.64], R6 ;  /* 0x0000000616004986 */ /* 0x0003e8000c101506 */
[----:B------:R4:W-:Y:S01]  /*ee050*/  @P6 STG.E.U16 [R24.64], R12 ;  /* 0x0000000c18006986 */ /* 0x0009e2000c101506 */
[----:B0-----:R-:W-:-:S04]  /*ee060*/  IMAD.WIDE R18, R4, 0x2, R10 ;  /* 0x0000000204127825 */ /* 0x001fc800078e020a */
[----:B-1----:R-:W-:Y:S01]  /*ee070*/  IMAD.WIDE R22, R4, 0x2, R8 ;  /* 0x0000000204167825 */ /* 0x002fe200078e0208 */
[----:B----4-:R-:W-:-:S04]  /*ee080*/  PRMT R12, R13, 0x7632, R12 ;  /* 0x000076320d0c7816 */ /* 0x010fc8000000000c */
[----:B------:R-:W-:Y:S01]  /*ee090*/  @P2 STG.E.U16 [R22.64], R0 ;  /* 0x0000000016002986 */ /* 0x000fe2000c101506 */
[----:B---3--:R-:W-:-:S03]  /*ee0a0*/  ISETP.GE.AND P2, PT, R7, c[0x0][0x17c], PT ;  /* 0x00005f0007007a0c */ /* 0x008fc60003f46270 */
[----:B------:R-:W3:Y:S04]  /*ee0b0*/  LDL.LU R13, [R1+0x39c0] ;  /* 0x0039c000010d7983 */ /* 0x000ee80000300800 */
[----:B------:R0:W-:Y:S04]  /*ee0c0*/  @P5 STG.E.U16 [R18.64], R12 ;  /* 0x0000000c12005986 */ /* 0x0001e8000c101506 */
[----:B------:R-:W4:Y:S01]  /*ee0d0*/  LDL.LU R7, [R1+0x4e4] ;  /* 0x0004e40001077983 */ /* 0x000f220000300800 */
[----:B0-----:R-:W-:-:S03]  /*ee0e0*/  PRMT R12, R6, 0x7632, R12 ;  /* 0x00007632060c7816 */ /* 0x001fc6000000000c */
[----:B------:R-:W3:Y:S01]  /*ee0f0*/  LDL.LU R6, [R1+0x84] ;  /* 0x0000840001067983 */ /* 0x000ee20000300800 */
[----:B------:R-:W-:Y:S02]  /*ee100*/  ISETP.LT.AND P1, PT, R28, c[0x0][0x178], !P1 ;  /* 0x00005e001c007a0c */ /* 0x000fe40004f21270 */
[----:B------:R-:W-:Y:S02]  /*ee110*/  ISETP.LT.AND P6, PT, R29, c[0x0][0x178], !P3 ;  /* 0x00005e001d007a0c */ /* 0x000fe40005fc1270 */
[----:B------:R-:W-:Y:S02]  /*ee120*/  ISETP.LT.AND P4, PT, R5, c[0x0][0x178], !P3 ;  /* 0x00005e0005007a0c */ /* 0x000fe40005f81270 */
[C---:B------:R-:W-:Y:S01]  /*ee130*/  IADD3 R0, R4.reuse, c[0x0][0x198], RZ ;  /* 0x0000660004007a10 */ /* 0x040fe20007ffe0ff */
[----:B------:R-:W-:-:S04]  /*ee140*/  IMAD.WIDE R18, R4, 0x2, R20 ;  /* 0x0000000204127825 */ /* 0x000fc800078e0214 */
[----:B------:R-:W-:-:S04]  /*ee150*/  IMAD.WIDE R22, R0, 0x2, R2 ;  /* 0x0000000200167825 */ /* 0x000fc800078e0202 */
[----:B------:R-:W-:Y:S01]  /*ee160*/  IMAD.WIDE R24, R0, 0x2, R8 ;  /* 0x0000000200187825 */ /* 0x000fe200078e0208 */
[----:B------:R-:W-:Y:S04]  /*ee170*/  @P1 STG.E.U16 [R18.64], R12 ;  /* 0x0000000c12001986 */ /* 0x000fe8000c101506 */
[----:B--2---:R-:W-:Y:S04]  /*ee180*/  @P6 STG.E.U16 [R22.64], R16 ;  /* 0x0000001016006986 */ /* 0x004fe8000c101506 */
[----:B------:R-:W-:Y:S04]  /*ee190*/  @P4 STG.E.U16 [R24.64], R15 ;  /* 0x0000000f18004986 */ /* 0x000fe8000c101506 */
[----:B---3--:R0:W-:Y:S04]  /*ee1a0*/  STL [R1+0x39bc], R6 ;  /* 0x0039bc0601007387 */ /* 0x0081e80000100800 */
[----:B0-----:R-:W2:Y:S04]  /*ee1b0*/  LDL.LU R6, [R1+0x44] ;  /* 0x0000440001067983 */ /* 0x001ea80000300800 */
[----:B------:R-:W3:Y:S01]  /*ee1c0*/  LDL.LU R25, [R1+0x3474] ;  /* 0x0034740001197983 */ /* 0x000ee20000300800 */
[----:B------:R-:W-:-:S02]  /*ee1d0*/  ISETP.LT.AND P5, PT, R27, c[0x0][0x178], !P3 ;  /* 0x00005e001b007a0c */ /* 0x000fc40005fa1270 */
[----:B------:R-:W-:Y:S02]  /*ee1e0*/  ISETP.LT.AND P3, PT, R28, c[0x0][0x178], !P3 ;  /* 0x00005e001c007a0c */ /* 0x000fe40005f61270 */
[----:B------:R-:W-:Y:S02]  /*ee1f0*/  ISETP.LT.AND P6, PT, R29, c[0x0][0x178], !P2 ;  /* 0x00005e001d007a0c */ /* 0x000fe400057c1270 */
[C---:B------:R-:W-:Y:S01]  /*ee200*/  IADD3 R4, R0.reuse, c[0x0][0x198], RZ ;  /* 0x0000660000047a10 */ /* 0x040fe20007ffe0ff */
[----:B------:R-:W-:Y:S01]  /*ee210*/  IMAD.WIDE R18, R0, 0x2, R10 ;  /* 0x0000000200127825 */ /* 0x000fe200078e020a */
[----:B------:R-:W-:Y:S02]  /*ee220*/  PRMT R12, R16, 0x7632, R12 ;  /* 0x00007632100c7816 */ /* 0x000fe4000000000c */
[----:B------:R-:W4:Y:S01]  /*ee230*/  LDL.LU R16, [R1+0x347c] ;  /* 0x00347c0001107983 */ /* 0x000f220000300800 */
[----:B------:R-:W-:Y:S01]  /*ee240*/  IMAD.WIDE R22, R0, 0x2, R20 ;  /* 0x0000000200167825 */ /* 0x000fe200078e0214 */
[----:B------:R-:W-:-:S02]  /*ee250*/  PRMT R0, R15, 0x7632, R0 ;  /* 0x000076320f007816 */ /* 0x000fc40000000000 */
[----:B------:R-:W4:Y:S04]  /*ee260*/  LDL.LU R15, [R1+0x34] ;  /* 0x00003400010f7983 */ /* 0x000f280000300800 */
[----:B--2---:R-:W-:Y:S01]  /*ee270*/  @P5 STG.E.U16 [R18.64], R6 ;  /* 0x0000000612005986 */ /* 0x004fe2000c101506 */
[----:B---3--:R-:W-:Y:S01]  /*ee280*/  ISETP.GE.AND P1, PT, R25, c[0x0][0x17c], PT ;  /* 0x00005f0019007a0c */ /* 0x008fe20003f26270 */
[----:B------:R-:W-:Y:S02]  /*ee290*/  IMAD.WIDE R24, R4, 0x2, R2 ;  /* 0x0000000204187825 */ /* 0x000fe400078e0202 */
[----:B------:R-:W-:Y:S04]  /*ee2a0*/  @P3 STG.E.U16 [R22.64], R13 ;  /* 0x0000000d16003986 */ /* 0x000fe8000c101506 */
[----:B------:R0:W-:Y:S01]  /*ee2b0*/  @P6 STG.E.U16 [R24.64], R12 ;  /* 0x0000000c18006986 */ /* 0x0001e2000c101506 */
[----:B-----5:R-:W-:-:S03]  /*ee2c0*/  PRMT R26, R6, 0x7632, R26 ;  /* 0x00007632061a7816 */ /* 0x020fc6000000001a */
[----:B0-----:R-:W2:Y:S04]  /*ee2d0*/  LDL.LU R25, [R1+0x3478] ;  /* 0x0034780001197983 */ /* 0x001ea80000300800 */
[----:B------:R-:W3:Y:S01]  /*ee2e0*/  LDL.LU R6, [R1+0x39bc] ;  /* 0x0039bc0001067983 */ /* 0x000ee20000300800 */
[----:B------:R-:W-:Y:S01]  /*ee2f0*/  ISETP.LT.AND P4, PT, R5, c[0x0][0x178], !P2 ;  /* 0x00005e0005007a0c */ /* 0x000fe20005781270 */
[----:B------:R-:W-:Y:S01]  /*ee300*/  IMAD.WIDE R18, R4, 0x2, R8 ;  /* 0x0000000204127825 */ /* 0x000fe200078e0208 */
[----:B------:R-:W-:Y:S02]  /*ee310*/  ISETP.LT.AND P3, PT, R27, c[0x0][0x178], !P2 ;  /* 0x00005e001b007a0c */ /* 0x000fe40005761270 */
[----:B------:R-:W-:Y:S02]  /*ee320*/  ISETP.LT.AND P2, PT, R28, c[0x0][0x178], !P2 ;  /* 0x00005e001c007a0c */ /* 0x000fe40005741270 */
[----:B------:R-:W-:-:S02]  /*ee330*/  ISETP.LT.AND P5, PT, R29, c[0x0][0x178], !P1 ;  /* 0x00005e001d007a0c */ /* 0x000fc40004fa1270 */
[----:B------:R-:W-:-:S05]  /*ee340*/  PRMT R17, R13, 0x7632, R17 ;  /* 0x000076320d117816 */ /* 0x000fca0000000011 */
[----:B------:R0:W-:Y:S01]  /*ee350*/  @P4 STG.E.U16 [R18.64], R0 ;  /* 0x0000000012004986 */ /* 0x0001e2000c101506 */
[----:B------:R-:W-:Y:S01]  /*ee360*/  ISETP.LT.AND P4, PT, R5, c[0x0][0x178], !P1 ;  /* 0x00005e0005007a0c */ /* 0x000fe20004f81270 */
[C---:B------:R-:W-:Y:S01]  /*ee370*/  IMAD.WIDE R12, R4.reuse, 0x2, R10 ;  /* 0x00000002040c7825 */ /* 0x040fe200078e020a */
[----:B0-----:R-:W-:-:S03]  /*ee380*/  IADD3 R0, R4, c[0x0][0x198], RZ ;  /* 0x0000660004007a10 */ /* 0x001fc60007ffe0ff */
[----:B------:R-:W-:Y:S01]  /*ee390*/  IMAD.WIDE R18, R4, 0x2, R20 ;  /* 0x0000000204127825 */ /* 0x000fe200078e0214 */
[----:B------:R0:W-:Y:S03]  /*ee3a0*/  @P3 STG.E.U16 [R12.64], R26 ;  /* 0x0000001a0c003986 */ /* 0x0001e6000c101506 */
[C---:B------:R-:W-:Y:S01]  /*ee3b0*/  IMAD.WIDE R22, R0.reuse, 0x2, R2 ;  /* 0x0000000200167825 */ /* 0x040fe200078e0202 */
[----:B------:R1:W-:Y:S04]  /*ee3c0*/  @P2 STG.E.U16 [R18.64], R17 ;  /* 0x0000001112002986 */ /* 0x0003e8000c101506 */
[----:B----4-:R-:W-:Y:S01]  /*ee3d0*/  @P5 STG.E.U16 [R22.64], R7 ;  /* 0x0000000716005986 */ /* 0x010fe2000c101506 */
[----:B------:R-:W-:-:S02]  /*ee3e0*/  IADD3 R4, R0, c[0x0][0x198], RZ ;  /* 0x0000660000047a10 */ /* 0x000fc40007ffe0ff */
[----:B0-----:R-:W-:Y:S01]  /*ee3f0*/  PRMT R26, R7, 0x7632, R26 ;  /* 0x00007632071a7816 */ /* 0x001fe2000000001a */
[----:B------:R-:W-:-:S04]  /*ee400*/  IMAD.WIDE R12, R0, 0x2, R10 ;  /* 0x00000002000c7825 */ /* 0x000fc800078e020a */
[----:B-1----:R-:W-:Y:S01]  /*ee410*/  IMAD.WIDE R18, R0, 0x2, R20 ;  /* 0x0000000200127825 */ /* 0x002fe200078e0214 */
[----:B--2---:R-:W-:-:S03]  /*ee420*/  ISETP.GE.AND P6, PT, R25, c[0x0][0x17c], PT ;  /* 0x00005f0019007a0c */ /* 0x004fc60003fc6270 */
[----:B------:R-:W-:Y:S01]  /*ee430*/  IMAD.WIDE R24, R0, 0x2, R8 ;  /* 0x0000000200187825 */ /* 0x000fe200078e0208 */
[----:B------:R-:W-:-:S04]  /*ee440*/  ISETP.LT.AND P3, PT, R5, c[0x0][0x178], !P6 ;  /* 0x00005e0005007a0c */ /* 0x000fc80007761270 */
[----:B---3--:R0:W-:Y:S01]  /*ee450*/  @P4 STG.E.U16 [R24.64], R6 ;  /* 0x0000000618004986 */ /* 0x0081e2000c101506 */
[----:B------:R-:W-:Y:S02]  /*ee460*/  ISETP.GE.AND P4, PT, R16, c[0x0][0x17c], PT ;  /* 0x00005f0010007a0c */ /* 0x000fe40003f86270 */
[----:B------:R-:W-:Y:S01]  /*ee470*/  PRMT R17, R6, 0x7632, R17 ;  /* 0x0000763206117816 */ /* 0x000fe20000000011 */
[----:B------:R-:W2:Y:S04]  /*ee480*/  LDL.LU R5, [R1+0x39b8] ;  /* 0x0039b80001057983 */ /* 0x000ea80000300800 */
[----:B------:R-:W3:Y:S04]  /*ee490*/  LDL.LU R16, [R1+0x3480] ;  /* 0x0034800001107983 */ /* 0x000ee80000300800 */
[----:B0-----:R-:W4:Y:S04]  /*ee4a0*/  LDL.LU R6, [R1+0x564] ;  /* 0x0005640001067983 */ /* 0x001f280000300800 */
[----:B------:R-:W5:Y:S04]  /*ee4b0*/  LDL.LU R7, [R1+0x94] ;  /* 0x0000940001077983 */ /* 0x000f680000300800 */
[----:B------:R-:W2:Y:S01]  /*ee4c0*/  LDL.LU R0, [R1+0x74] ;  /* 0x0000740001007983 */ /* 0x000ea20000300800 */
[----:B------:R-:W-:-:S02]  /*ee4d0*/  ISETP.LT.AND P5, PT, R27, c[0x0][0x178], !P1 ;  /* 0x00005e001b007a0c */ /* 0x000fc40004fa1270 */
[----:B------:R-:W-:Y:S02]  /*ee4e0*/  ISETP.LT.AND P1, PT, R28, c[0x0][0x178], !P1 ;  /* 0x00005e001c007a0c */ /* 0x000fe40004f21270 */
[----:B------:R-:W-:Y:S01]  /*ee4f0*/  ISETP.LT.AND P2, PT, R29, c[0x0][0x178], !P6 ;  /* 0x00005e001d007a0c */ /* 0x000fe20007741270 */
[----:B------:R-:W-:-:S04]  /*ee500*/  IMAD.WIDE R22, R4, 0x2, R2 ;  /* 0x0000000204167825 */ /* 0x000fc800078e0202 */
[----:B------:R-:W-:-:S04]  /*ee510*/  IMAD.WIDE R24, R4, 0x2, R8 ;  /* 0x0000000204187825 */ /* 0x000fc800078e0208 */
[----:B--2---:R-:W-:Y:S04]  /*ee520*/  @P5 STG.E.U16 [R12.64], R0 ;  /* 0x000000000c005986 */ /* 0x004fe8000c101506 */
[----:B------:R-:W-:Y:S04]  /*ee530*/  @P1 STG.E.U16 [R18.64], R15 ;  /* 0x0000000f12001986 */ /* 0x000fe8000c101506 */
[----:B------:R0:W-:Y:S01]  /*ee540*/  @P2 STG.E.U16 [R22.64], R26 ;  /* 0x0000001a16002986 */ /* 0x0001e2000c101506 */
[----:B------:R-:W-:-:S03]  /*ee550*/  ISETP.LT.AND P5, PT, R27, c[0x0][0x178], !P6 ;  /* 0x00005e001b007a0c */ /* 0x000fc600077a1270 */
[----:B0-----:R-:W2:Y:S01]  /*ee560*/  LDL R26, [R1+0x1c0c] ;  /* 0x001c0c00011a7983 */ /* 0x001ea20000100800 */
[----:B------:R-:W-:-:S03]  /*ee570*/  ISETP.LT.AND P6, PT, R28, c[0x0][0x178], !P6 ;  /* 0x00005e001c007a0c */ /* 0x000fc600077c1270 */
[----:B------:R-:W-:Y:S01]  /*ee580*/  @P3 STG.E.U16 [R24.64], R17 ;  /* 0x0000001118003986 */ /* 0x000fe2000c101506 */
[----:B------:R-:W-:-:S03]  /*ee590*/  ISETP.LT.AND P3, PT, R29, c[0x0][0x178], !P4 ;  /* 0x00005e001d007a0c */ /* 0x000fc60006761270 */
[----:B------:R0:W-:Y:S01]  /*ee5a0*/  STL [R1+0x39b4], R25 ;  /* 0x0039b41901007387 */ /* 0x0001e20000100800 */
[----:B------:R-:W-:Y:S01]  /*ee5b0*/  PRMT R22, R0, 0x7632, R22 ;  /* 0x0000763200167816 */ /* 0x000fe20000000016 */
[C---:B------:R-:W-:Y:S01]  /*ee5c0*/  IMAD.WIDE R12, R4.reuse, 0x2, R10 ;  /* 0x00000002040c7825 */ /* 0x040fe200078e020a */
[C---:B------:R-:W-:Y:S01]  /*ee5d0*/  IADD3 R0, R4.reuse, c[0x0][0x198], RZ ;  /* 0x0000660004007a10 */ /* 0x040fe20007ffe0ff */
[----:B0-----:R-:W5:Y:S01]  /*ee5e0*/  LDL.LU R25, [R1+0x554] ;  /* 0x0005540001197983 */ /* 0x001f620000300800 */
[----:B------:R-:W-:Y:S01]  /*ee5f0*/  PRMT R17, R15, 0x7632, R17 ;  /* 0x000076320f117816 */ /* 0x000fe20000000011 */
[----:B------:R-:W-:Y:S02]  /*ee600*/  IMAD.WIDE R18, R4, 0x2, R20 ;  /* 0x0000000204127825 */ /* 0x000fe400078e0214 */
[----:B------:R0:W-:Y:S04]  /*ee610*/  @P5 STG.E.U16 [R12.64], R22 ;  /* 0x000000160c005986 */ /* 0x0001e8000c101506 */
[----:B------:R-:W5:Y:S04]  /*ee620*/  LDL.LU R15, [R1+0x3484] ;  /* 0x00348400010f7983 */ /* 0x000f680000300800 */
[----:B------:R1:W-:Y:S01]  /*ee630*/  @P6 STG.E.U16 [R18.64], R17 ;  /* 0x0000001112006986 */ /* 0x0003e2000c101506 */
[----:B0-----:R-:W-:-:S05]  /*ee640*/  IMAD.WIDE R12, R0, 0x2, R2 ;  /* 0x00000002000c7825 */ /* 0x001fca00078e0202 */
[----:B----4-:R0:W-:Y:S01]  /*ee650*/  @P3 STG.E.U16 [R12.64], R6 ;  /* 0x000000060c003986 */ /* 0x0101e2000c101506 */
[----:B-1----:R-:W-:-:S03]  /*ee660*/  PRMT R17, R6, 0x7632, R17 ;  /* 0x0000763206117816 */ /* 0x002fc60000000011 */
[----:B0-----:R-:W4:Y:S01]  /*ee670*/  LDL.LU R6, [R1+0x3488] ;  /* 0x0034880001067983 */ /* 0x001f220000300800 */
[----:B------:R-:W-:Y:S01]  /*ee680*/  ISETP.LT.AND P5, PT, R27, c[0x0][0x178], !P4 ;  /* 0x00005e001b007a0c */ /* 0x000fe200067a1270 */
[----:B------:R-:W-:Y:S01]  /*ee690*/  IMAD.WIDE R22, R0, 0x2, R8 ;  /* 0x0000000200167825 */ /* 0x000fe200078e0208 */
[----:B---3--:R-:W-:Y:S02]  /*ee6a0*/  ISETP.GE.AND P1, PT, R16, c[0x0][0x17c], PT ;  /* 0x00005f0010007a0c */ /* 0x008fe40003f26270 */
[C---:B------:R-:W-:Y:S01]  /*ee6b0*/  IADD3 R4, R0.reuse, c[0x0][0x198], RZ ;  /* 0x0000660000047a10 */ /* 0x040fe20007ffe0ff */
[C---:B------:R-:W-:Y:S01]  /*ee6c0*/  IMAD.WIDE R12, R0.reuse, 0x2, R10 ;  /* 0x00000002000c7825 */ /* 0x040fe200078e020a */
[----:B------:R-:W-:Y:S01]  /*ee6d0*/  ISETP.LT.AND P6, PT, R29, c[0x0][0x178], !P1 ;  /* 0x00005e001d007a0c */ /* 0x000fe20004fc1270 */
[----:B------:R-:W3:Y:S02]  /*ee6e0*/  LDL.LU R16, [R1+0x5b4] ;  /* 0x0005b40001107983 */ /* 0x000ee40000300800 */
[----:B------:R-:W-:Y:S01]  /*ee6f0*/  IMAD.WIDE R18, R0, 0x2, R20 ;  /* 0x0000000200127825 */ /* 0x000fe200078e0214 */
[----:B--2---:R-:W-:-:S02]  /*ee700*/  ISETP.LT.AND P2, PT, R26, c[0x0][0x178], !P4 ;  /* 0x00005e001a007a0c */ /* 0x004fc40006741270 */
[----:B------:R-:W-:-:S11]  /*ee710*/  ISETP.LT.AND P4, PT, R28, c[0x0][0x178], !P4 ;  /* 0x00005e001c007a0c */ /* 0x000fd60006781270 */
[----:B-----5:R0:W-:Y:S01]  /*ee720*/  @P2 STG.E.U16 [R22.64], R25 ;  /* 0x0000001916002986 */ /* 0x0201e2000c101506 */
[----:B------:R-:W-:Y:S02]  /*ee730*/  ISETP.LT.AND P2, PT, R26, c[0x0][0x178], !P1 ;  /* 0x00005e001a007a0c */ /* 0x000fe40004f41270 */
[----:B------:R-:W-:Y:S01]  /*ee740*/  PRMT R0, R25, 0x7632, R0 ;  /* 0x0000763219007816 */ /* 0x000fe20000000000 */
[----:B------:R1:W-:Y:S01]  /*ee750*/  @P5 STG.E.U16 [R12.64], R7 ;  /* 0x000000070c005986 */ /* 0x0003e2000c101506 */
[----:B------:R-:W-:Y:S01]  /*ee760*/  ISETP.GE.AND P3, PT, R15, c[0x0][0x17c], PT ;  /* 0x00005f000f007a0c */ /* 0x000fe20003f66270 */
[C---:B0-----:R-:W-:Y:S02]  /*ee770*/  IMAD.WIDE R22, R4.reuse, 0x2, R2 ;  /* 0x0000000204167825 */ /* 0x041fe400078e0202 */
[----:B------:R0:W-:Y:S02]  /*ee780*/  @P4 STG.E.U16 [R18.64], R5 ;  /* 0x0000000512004986 */ /* 0x0001e4000c101506 */
[----:B-1----:R-:W-:-:S02]  /*ee790*/  IMAD.WIDE R12, R4, 0x2, R8 ;  /* 0x00000002040c7825 */ /* 0x002fc400078e0208 */
[----:B------:R-:W2:Y:S04]  /*ee7a0*/  LDL.LU R15, [R1+0x574] ;  /* 0x00057400010f7983 */ /* 0x000ea80000300800 */
[----:B------:R1:W-:Y:S04]  /*ee7b0*/  @P6 STG.E.U16 [R22.64], R17 ;  /* 0x0000001116006986 */ /* 0x0003e8000c101506 */
[----:B------:R-:W5:Y:S01]  /*ee7c0*/  LDL.LU R25, [R1+0x39b4] ;  /* 0x0039b40001197983 */ /* 0x000f620000300800 */
[----:B0-----:R-:W-:-:S03]  /*ee7d0*/  PRMT R5, R7, 0x7632, R5 ;  /* 0x0000763207057816 */ /* 0x001fc60000000005 */
[----:B------:R0:W-:Y:S04]  /*ee7e0*/  @P2 STG.E.U16 [R12.64], R0 ;  /* 0x000000000c002986 */ /* 0x0001e8000c101506 */
[----:B-1----:R-:W2:Y:S01]  /*ee7f0*/  LDL.LU R23, [R1+0xb4] ;  /* 0x0000b40001177983 */ /* 0x002ea20000300800 */
[----:B----4-:R-:W-:Y:S01]  /*ee800*/  ISETP.GE.AND P2, PT, R6, c[0x0][0x17c], PT ;  /* 0x00005f0006007a0c */ /* 0x010fe20003f46270 */
[----:B------:R-:W-:Y:S02]  /*ee810*/  IMAD.MOV.U32 R6, RZ, RZ, R14 ;  /* 0x000000ffff067224 */ /* 0x000fe400078e000e */
[----:B------:R-:W4:Y:S04]  /*ee820*/  LDL.LU R22, [R1+0x348c] ;  /* 0x00348c0001167983 */ /* 0x000f280000300800 */
[----:B------:R-:W2:Y:S04]  /*ee830*/  LDL.LU R14, [R1+0x654] ;  /* 0x00065400010e7983 */ /* 0x000ea80000300800 */
[----:B------:R-:W2:Y:S01]  /*ee840*/  LDL.LU R7, [R1+0x604] ;  /* 0x0006040001077983 */ /* 0x000ea20000300800 */
[----:B------:R-:W-:Y:S01]  /*ee850*/  ISETP.LT.AND P5, PT, R27, c[0x0][0x178], !P1 ;  /* 0x00005e001b007a0c */ /* 0x000fe20004fa1270 */
[----:B------:R-:W-:Y:S01]  /*ee860*/  IMAD.WIDE R18, R4, 0x2, R10 ;  /* 0x0000000204127825 */ /* 0x000fe200078e020a */
[----:B------:R-:W-:-:S02]  /*ee870*/  ISETP.LT.AND P1, PT, R28, c[0x0][0x178], !P1 ;  /* 0x00005e001c007a0c */ /* 0x000fc40004f21270 */
[----:B------:R-:W-:Y:S02]  /*ee880*/  ISETP.LT.AND P6, PT, R29, c[0x0][0x178], !P3 ;  /* 0x00005e001d007a0c */ /* 0x000fe40005fc1270 */
[----:B0-----:R-:W-:Y:S02]  /*ee890*/  IADD3 R0, R4, c[0x0][0x198], RZ ;  /* 0x0000660004007a10 */ /* 0x001fe40007ffe0ff */
[----:B------:R-:W-:Y:S02]  /*ee8a0*/  ISETP.LT.AND P4, PT, R26, c[0x0][0x178], !P3 ;  /* 0x00005e001a007a0c */ /* 0x000fe40005f81270 */
[----:B------:R-:W-:Y:S01]  /*ee8b0*/  PRMT R17, R5, 0x7632, R17 ;  /* 0x0000763205117816 */ /* 0x000fe20000000011 */
[----:B--2---:R0:W-:Y:S04]  /*ee8c0*/  STL [R1+0x39b0], R7 ;  /* 0x0039b00701007387 */ /* 0x0041e80000100800 */
[----:B0-----:R-:W2:Y:S04]  /*ee8d0*/  LDL.LU R7, [R1+0xc4] ;  /* 0x0000c40001077983 */ /* 0x001ea80000300800 */
[----:B------:R0:W-:Y:S01]  /*ee8e0*/  @P5 STG.E.U16 [R18.64], R5 ;  /* 0x0000000512005986 */ /* 0x0001e2000c101506 */
[----:B------:R-:W-:-:S02]  /*ee8f0*/  ISETP.LT.AND P5, PT, R27, c[0x0][0x178], !P3 ;  /* 0x00005e001b007a0c */ /* 0x000fc40005fa1270 */
[----:B------:R-:W-:Y:S01]  /*ee900*/  ISETP.LT.AND P3, PT, R28, c[0x0][0x178], !P3 ;  /* 0x00005e001c007a0c */ /* 0x000fe20005f61270 */
[----:B------:R-:W-:-:S04]  /*ee910*/  IMAD.WIDE R12, R0, 0x2, R2 ;  /* 0x00000002000c7825 */ /* 0x000fc800078e0202 */
[----:B0-----:R-:W-:-:S04]  /*ee920*/  IMAD.WIDE R4, R4, 0x2, R20 ;  /* 0x0000000204047825 */ /* 0x001fc800078e0214 */
[----:B------:R-:W-:Y:S01]  /*ee930*/  IMAD.WIDE R18, R0, 0x2, R8 ;  /* 0x0000000200127825 */ /* 0x000fe200078e0208 */
[----:B------:R0:W-:Y:S04]  /*ee940*/  @P1 STG.E.U16 [R4.64], R17 ;  /* 0x0000001104001986 */ /* 0x0001e8000c101506 */
[----:B---3--:R1:W-:Y:S01]  /*ee950*/  @P6 STG.E.U16 [R12.64], R16 ;  /* 0x000000100c006986 */ /* 0x0083e2000c101506 */
[----:B----4-:R-:W-:-:S03]  /*ee960*/  ISETP.GE.AND P1, PT, R22, c[0x0][0x17c], PT ;  /* 0x00005f0016007a0c */ /* 0x010fc60003f26270 */
[----:B------:R-:W-:Y:S01]  /*ee970*/  @P4 STG.E.U16 [R18.64], R15 ;  /* 0x0000000f12004986 */ /* 0x000fe2000c101506 */
[C---:B0-----:R-:W-:Y:S01]  /*ee980*/  IMAD.WIDE R4, R0.reuse, 0x2, R10 ;  /* 0x0000000200047825 */ /* 0x041fe200078e020a */
[C---:B------:R-:W-:Y:S02]  /*ee990*/  IADD3 R17, R0.reuse, c[0x0][0x198], RZ ;  /* 0x0000660000117a10 */ /* 0x040fe40007ffe0ff */
[----:B------:R-:W3:Y:S01]  /*ee9a0*/  LDL.LU R22, [R1+0x3490] ;  /* 0x0034900001167983 */ /* 0x000ee20000300800 */
[----:B-1----:R-:W-:Y:S01]  /*ee9b0*/  IMAD.WIDE R12, R0, 0x2, R20 ;  /* 0x00000002000c7825 */ /* 0x002fe200078e0214 */
[----:B------:R-:W-:Y:S02]  /*ee9c0*/  PRMT R0, R16, 0x7632, R0 ;  /* 0x0000763210007816 */ /* 0x000fe40000000000 */
[----:B------:R-:W4:Y:S04]  /*ee9d0*/  LDL.LU R16, [R1+0x3494] ;  /* 0x0034940001107983 */ /* 0x000f280000300800 */
[----:B--2---:R-:W-:Y:S04]  /*ee9e0*/  @P5 STG.E.U16 [R4.64], R7 ;  /* 0x0000000704005986 */ /* 0x004fe8000c101506 */
[----:B------:R0:W-:Y:S02]  /*ee9f0*/  @P3 STG.E.U16 [R12.64], R23 ;  /* 0x000000170c003986 */ /* 0x0001e4000c101506 */
[----:B0-----:R-:W-:-:S02]  /*eea00*/  PRMT R12, R15, 0x7632, R12 ;  /* 0x000076320f0c7816 */ /* 0x001fc4000000000c */
[----:B------:R-:W2:Y:S01]  /*eea10*/  LDL.LU R15, [R1+0xa4] ;  /* 0x0000a400010f7983 */ /* 0x000ea20000300800 */
[----:B------:R-:W-:Y:S02]  /*eea20*/  PRMT R24, R7, 0x7632, R24 ;  /* 0x0000763207187816 */ /* 0x000fe40000000018 */
[----:B------:R-:W-:Y:S02]  /*eea30*/  ISETP.LT.AND P6, PT, R29, c[0x0][0x178], !P2 ;  /* 0x00005e001d007a0c */ /* 0x000fe400057c1270 */
[----:B------:R-:W-:Y:S01]  /*eea40*/  ISETP.LT.AND P4, PT, R26, c[0x0][0x178], !P2 ;  /* 0x00005e001a007a0c */ /* 0x000fe20005781270 */
[----:B------:R-:W-:Y:S01]  /*eea50*/  IMAD.WIDE R18, R17, 0x2, R2 ;  /* 0x0000000211127825 */ /* 0x000fe200078e0202 */
[----:B------:R-:W-:Y:S02]  /*eea60*/  ISETP.LT.AND P3, PT, R27, c[0x0][0x178], !P2 ;  /* 0x00005e001b007a0c */ /* 0x000fe40005761270 */
[----:B------:R-:W-:Y:S01]  /*eea70*/  ISETP.LT.AND P2, PT, R28, c[0x0][0x178], !P2 ;  /* 0x00005e001c007a0c */ /* 0x000fe20005741270 */
[----:B------:R-:W-:Y:S01]  /*eea80*/  IMAD.WIDE R4, R17, 0x2, R8 ;  /* 0x0000000211047825 */ /* 0x000fe200078e0208 */
[----:B------:R-:W-:-:S05]  /*eea90*/  ISETP.LT.AND P5, PT, R29, c[0x0][0x178], !P1 ;  /* 0x00005e001d007a0c */ /* 0x000fca0004fa1270 */
[----:B------:R-:W-:Y:S04]  /*eeaa0*/  @P6 STG.E.U16 [R18.64], R0 ;  /* 0x0000000012006986 */ /* 0x000fe8000c101506 */
[----:B--2---:R0:W-:Y:S04]  /*eeab0*/  STL [R1+0x39ac], R15 ;  /* 0x0039ac0f01007387 */ /* 0x0041e80000100800 */
[----:B0-----:R-:W2:Y:S04]  /*eeac0*/  LDL R15, [R1+0xd4] ;  /* 0x0000d400010f7983 */ /* 0x001ea80000100800 */
[----:B------:R-:W2:Y:S01]  /*eead0*/  LDL.LU R7, [R1+0x39b0] ;  /* 0x0039b00001077983 */ /* 0x000ea20000300800 */
[----:B------:R-:W-:-:S03]  /*eeae0*/  IADD3 R0, R17, c[0x0][0x198], RZ ;  /* 0x0000660011007a10 */ /* 0x000fc60007ffe0ff */
[----:B------:R0:W-:Y:S01]  /*eeaf0*/  @P4 STG.E.U16 [R4.64], R12 ;  /* 0x0000000c04004986 */ /* 0x0001e2000c101506 */
[----:B-----5:R-:W-:Y:S01]  /*eeb00*/  PRMT R25, R23, 0x7632, R25 ;  /* 0x0000763217197816 */ /* 0x020fe20000000019 */
[----:B------:R-:W-:Y:S01]  /*eeb10*/  IMAD.WIDE R18, R0, 0x2, R2 ;  /* 0x0000000200127825 */ /* 0x000fe200078e0202 */
[----:B------:R-:W-:-:S03]  /*eeb20*/  ISETP.LT.AND P4, PT, R26, c[0x0][0x178], !P1 ;  /* 0x00005e001a007a0c */ /* 0x000fc60004f81270 */
[----:B0-----:R-:W-:-:S04]  /*eeb30*/  IMAD.WIDE R4, R17, 0x2, R10 ;  /* 0x0000000211047825 */ /* 0x001fc800078e020a */
[----:B------:R-:W-:Y:S01]  /*eeb40*/  IMAD.WIDE R12, R17, 0x2, R20 ;  /* 0x00000002110c7825 */ /* 0x000fe200078e0214 */
[----:B------:R0:W-:Y:S04]  /*eeb50*/  @P3 STG.E.U16 [R4.64], R24 ;  /* 0x0000001804003986 */ /* 0x0001e8000c101506 */
[----:B------:R-:W-:Y:S04]  /*eeb60*/  @P2 STG.E.U16 [R12.64], R25 ;  /* 0x000000190c002986 */ /* 0x000fe8000c101506 */
[----:B------:R1:W-:Y:S01]  /*eeb70*/  @P5 STG.E.U16 [R18.64], R14 ;  /* 0x0000000e12005986 */ /* 0x0003e2000c101506 */
[----:B------:R-:W-:-:S02]  /*eeb80*/  ISETP.LT.AND P5, PT, R27, c[0x0][0x178], !P1 ;  /* 0x00005e001b007a0c */ /* 0x000fc40004fa1270 */
[----:B---3--:R-:W-:Y:S01]  /*eeb90*/  ISETP.GE.AND P6, PT, R22, c[0x0][0x17c], PT ;  /* 0x00005f0016007a0c */ /* 0x008fe20003fc6270 */
[----:B------:R-:W-:Y:S01]  /*eeba0*/  IMAD.WIDE R22, R0, 0x2, R8 ;  /* 0x0000000200167825 */ /* 0x000fe200078e0208 */
[----:B0-----:R-:W-:-:S03]  /*eebb0*/  PRMT R24, R14, 0x7632, R24 ;  /* 0x000076320e187816 */ /* 0x001fc60000000018 */
[C---:B------:R-:W-:Y:S01]  /*eebc0*/  IMAD.WIDE R4, R0.reuse, 0x2, R10 ;  /* 0x0000000200047825 */ /* 0x040fe200078e020a */
[C---:B------:R-:W-:Y:S01]  /*eebd0*/  IADD3 R17, R0.reuse, c[0x0][0x198], RZ ;  /* 0x0000660000117a10 */ /* 0x040fe20007ffe0ff */
[----:B-1----:R-:W3:Y:S02]  /*eebe0*/  LDL.LU R14, [R1+0x844] ;  /* 0x00084400010e7983 */ /* 0x002ee40000300800 */
[----:B------:R-:W-:Y:S02]  /*eebf0*/  IMAD.WIDE R12, R0, 0x2, R20 ;  /* 0x00000002000c7825 */ /* 0x000fe400078e0214 */
[----:B--2---:R0:W-:Y:S01]  /*eec00*/  @P4 STG.E.U16 [R22.64], R7 ;  /* 0x0000000716004986 */ /* 0x0041e2000c101506 */
[----:B----4-:R-:W-:Y:S02]  /*eec10*/  ISETP.GE.AND P4, PT, R16, c[0x0][0x17c], PT ;  /* 0x00005f0010007a0c */ /* 0x010fe40003f86270 */
[----:B------:R-:W-:Y:S01]  /*eec20*/  PRMT R25, R7, 0x7632, R25 ;  /* 0x0000763207197816 */ /* 0x000fe20000000019 */
[----:B------:R-:W2:Y:S04]  /*eec30*/  LDL.LU R16, [R1+0x834] ;  /* 0x0008340001107983 */ /* 0x000ea80000300800 */
[----:B------:R1:W-:Y:S04]  /*eec40*/  @P5 STG.E.U16 [R4.64], R15 ;  /* 0x0000000f04005986 */ /* 0x0003e8000c101506 */
[----:B0-----:R-:W4:Y:S04]  /*eec50*/  LDL.LU R7, [R1+0x64] ;  /* 0x0000640001077983 */ /* 0x001f280000300800 */
[----:B------:R-:W5:Y:S04]  /*eec60*/  LDL.LU R0, [R1+0x3498] ;  /* 0x0034980001007983 */ /* 0x000f680000300800 */
[----:B-1----:R-:W2:Y:S04]  /*eec70*/  LDL.LU R15, [R1+0x39ac] ;  /* 0x0039ac00010f7983 */ /* 0x002ea80000300800 */
[----:B------:R-:W3:Y:S01]  /*eec80*/  LDL.LU R5, [R1+0xd4] ;  /* 0x0000d40001057983 */ /* 0x000ee20000300800 */
[----:B------:R-:W-:-:S02]  /*eec90*/  ISETP.LT.AND P1, PT, R28, c[0x0][0x178], !P1 ;  /* 0x00005e001c007a0c */ /* 0x000fc40004f21270 */
[----:B------:R-:W-:Y:S01]  /*eeca0*/  ISETP.LT.AND P2, PT, R29, c[0x0][0x178], !P6 ;  /* 0x00005e001d007a0c */ /* 0x000fe20007741270 */
[C---:B------:R-:W-:Y:S01]  /*eecb0*/  IMAD.WIDE R18, R17.reuse, 0x2, R2 ;  /* 0x0000000211127825 */ /* 0x040fe200078e0202 */
[----:B------:R-:W-:Y:S01]  /*eecc0*/  STL [R1+0x39a8], R24 ;  /* 0x0039a81801007387 */ /* 0x000fe20000100800 */
[----:B------:R-:W-:Y:S02]  /*eecd0*/  ISETP.LT.AND P3, PT, R26, c[0x0][0x178], !P6 ;  /* 0x00005e001a007a0c */ /* 0x000fe40007761270 */
[----:B------:R-:W-:Y:S01]  /*eece0*/  IMAD.WIDE R22, R17, 0x2, R8 ;  /* 0x0000000211167825 */ /* 0x000fe200078e0208 */
[----:B------:R-:W-:Y:S02]  /*eecf0*/  ISETP.LT.AND P5, PT, R27, c[0x0][0x178], !P6 ;  /* 0x00005e001b007a0c */ /* 0x000fe400077a1270 */
[----:B------:R-:W-:-:S03]  /*eed00*/  ISETP.LT.AND P6, PT, R28, c[0x0][0x178], !P6 ;  /* 0x00005e001c007a0c */ /* 0x000fc600077c1270 */
[----:B--2---:R-:W-:Y:S04]  /*eed10*/  @P1 STG.E.U16 [R12.64], R15 ;  /* 0x0000000f0c001986 */ /* 0x004fe8000c101506 */
[----:B------:R0:W-:Y:S04]  /*eed20*/  @P2 STG.E.U16 [R18.64], R24 ;  /* 0x0000001812002986 */ /* 0x0001e8000c101506 */
[----:B0-----:R-:W2:Y:S04]  /*eed30*/  LDL.LU R24, [R1+0xe4] ;  /* 0x0000e40001187983 */ /* 0x001ea80000300800 */
[----:B------:R0:W-:Y:S04]  /*eed40*/  @P3 STG.E.U16 [R22.64], R25 ;  /* 0x0000001916003986 */ /* 0x0001e8000c101506 */
[----:B0-----:R-:W4:Y:S01]  /*eed50*/  LDL.LU R23, [R1+0x349c] ;  /* 0x00349c0001177983 */ /* 0x001f220000300800 */
[----:B---3--:R-:W-:Y:S01]  /*eed60*/  PRMT R18, R5, 0x7632, R18 ;  /* 0x0000763205127816 */ /* 0x008fe20000000012 */
[----:B------:R-:W-:Y:S01]  /*eed70*/  IMAD.WIDE R4, R17, 0x2, R10 ;  /* 0x0000000211047825 */ /* 0x000fe200078e020a */
[----:B------:R-:W-:-:S02]  /*eed80*/  ISETP.LT.AND P3, PT, R29, c[0x0][0x178], !P4 ;  /* 0x00005e001d007a0c */ /* 0x000fc40006761270 */
[----:B------:R-:W-:Y:S01]  /*eed90*/  ISETP.LT.AND P2, PT, R26, c[0x0][0x178], !P4 ;  /* 0x00005e001a007a0c */ /* 0x000fe20006741270 */
[----:B------:R-:W-:Y:S01]  /*eeda0*/  IMAD.WIDE R12, R17, 0x2, R20 ;  /* 0x00000002110c7825 */ /* 0x000fe200078e0214 */
[----:B-----5:R-:W-:Y:S02]  /*eedb0*/  ISETP.GE.AND P1, PT, R0, c[0x0][0x17c], PT ;  /* 0x00005f0000007a0c */ /* 0x020fe40003f26270 */
[----:B------:R-:W-:Y:S02]  /*eedc0*/  PRMT R22, R15, 0x7632, R22 ;  /* 0x000076320f167816 */ /* 0x000fe40000000016 */
[----:B------:R-:W-:Y:S01]  /*eedd0*/  IADD3 R0, R17, c[0x0][0x198], RZ ;  /* 0x0000660011007a10 */ /* 0x000fe20007ffe0ff */
[----:B------:R0:W-:Y:S01]  /*eede0*/  @P5 STG.E.U16 [R4.64], R18 ;  /* 0x0000001204005986 */ /* 0x0001e2000c101506 */
[----:B------:R-:W-:Y:S02]  /*eedf0*/  ISETP.LT.AND P5, PT, R27, c[0x0][0x178], !P4 ;  /* 0x00005e001b007a0c */ /* 0x000fe400067a1270 */
[----:B------:R-:W-:Y:S01]  /*eee00*/  ISETP.LT.AND P4, PT, R28, c[0x0][0x178], !P4 ;  /* 0x00005e001c007a0c */ /* 0x000fe20006781270 */
[----:B------:R1:W-:Y:S01]  /*eee10*/  @P6 STG.E.U16 [R12.64], R22 ;  /* 0x000000160c006986 */ /* 0x0003e2000c101506 */
[----:B------:R-:W-:-:S02]  /*eee20*/  ISETP.LT.AND P6, PT, R29, c[0x0][0x178], !P1 ;  /* 0x00005e001d007a0c */ /* 0x000fc40004fc1270 */
[C---:B------:R-:W-:Y:S01]  /*eee30*/  IADD3 R17, R0.reuse, c[0x0][0x198], RZ ;  /* 0x0000660000117a10 */ /* 0x040fe20007ffe0ff */
[----:B------:R-:W3:Y:S01]  /*eee40*/  LDL.LU R15, [R1+0x864] ;  /* 0x00086400010f7983 */ /* 0x000ee20000300800 */
[----:B0-----:R-:W-:-:S04]  /*eee50*/  IMAD.WIDE R4, R0, 0x2, R2 ;  /* 0x0000000200047825 */ /* 0x001fc800078e0202 */
[----:B------:R-:W-:Y:S01]  /*eee60*/  IMAD.WIDE R18, R0, 0x2, R8 ;  /* 0x0000000200127825 */ /* 0x000fe200078e0208 */
[----:B------:R0:W-:Y:S01]  /*eee70*/  @P3 STG.E.U16 [R4.64], R14 ;  /* 0x0000000e04003986 */ /* 0x0001e2000c101506 */
[----:B-1----:R-:W-:Y:S02]  /*eee80*/  PRMT R22, R14, 0x7632, R22 ;  /* 0x000076320e167816 */ /* 0x002fe40000000016 */
[C---:B------:R-:W-:Y:S01]  /*eee90*/  IMAD.WIDE R12, R0.reuse, 0x2, R20 ;  /* 0x00000002000c7825 */ /* 0x040fe200078e0214 */
[----:B------:R1:W-:Y:S03]  /*eeea0*/  @P2 STG.E.U16 [R18.64], R16 ;  /* 0x0000001012002986 */ /* 0x0003e6000c101506 */
[----:B0-----:R-:W-:Y:S01]  /*eeeb0*/  IMAD.WIDE R4, R0, 0x2, R10 ;  /* 0x0000000200047825 */ /* 0x001fe200078e020a */
[----:B------:R-:W5:Y:S03]  /*eeec0*/  LDL.LU R14, [R1+0x854] ;  /* 0x00085400010e7983 */ /* 0x000f660000300800 */
[----:B-1----:R-:W-:Y:S01]  /*eeed0*/  IMAD.WIDE R18, R17, 0x2, R2 ;  /* 0x0000000211127825 */ /* 0x002fe200078e0202 */
[----:B------:R-:W-:-:S02]  /*eeee0*/  ISETP.LT.AND P2, PT, R26, c[0x0][0x178], !P1 ;  /* 0x00005e001a007a0c */ /* 0x000fc40004f41270 */
[----:B------:R-:W-:Y:S01]  /*eeef0*/  PRMT R0, R16, 0x7632, R0 ;  /* 0x0000763210007816 */ /* 0x000fe20000000000 */
[----:B--2---:R-:W-:Y:S04]  /*eef00*/  @P5 STG.E.U16 [R4.64], R24 ;  /* 0x0000001804005986 */ /* 0x004fe8000c101506 */
[----:B----4-:R-:W-:Y:S01]  /*eef10*/  @P4 STG.E.U16 [R12.64], R7 ;  /* 0x000000070c004986 */ /* 0x010fe2000c101506 */
[----:B------:R-:W-:-:S03]  /*eef20*/  ISETP.LT.AND P5, PT, R27, c[0x0][0x178], !P1 ;  /* 0x00005e001b007a0c */ /* 0x000fc60004fa1270 */
[----:B------:R0:W-:Y:S01]  /*eef30*/  @P6 STG.E.U16 [R18.64], R22 ;  /* 0x0000001612006986 */ /* 0x0001e2000c101506 */
[----:B------:R-:W-:-:S03]  /*eef40*/  ISETP.LT.AND P1, PT, R28, c[0x0][0x178], !P1 ;  /* 0x00005e001c007a0c */ /* 0x000fc60004f21270 */
[----:B0-----:R-:W2:Y:S01]  /*eef50*/  LDL.LU R19, [R1+0x34a0] ;  /* 0x0034a00001137983 */ /* 0x001ea20000300800 */
[----:B------:R-:W-:Y:S01]  /*eef60*/  IMAD.WIDE R12, R17, 0x2, R8 ;  /* 0x00000002110c7825 */ /* 0x000fe200078e0208 */
[----:B------:R-:W-:Y:S02]  /*eef70*/  PRMT R18, R24, 0x7632, R18 ;  /* 0x0000763218127816 */ /* 0x000fe40000000012 */
[----:B------:R-:W-:Y:S01]  /*eef80*/  ISETP.GE.AND P3, PT, R23, c[0x0][0x17c], PT ;  /* 0x00005f0017007a0c */ /* 0x000fe20003f66270 */
[----:B------:R-:W-:Y:S01]  /*eef90*/  IMAD.WIDE R4, R17, 0x2, R10 ;  /* 0x0000000211047825 */ /* 0x000fe200078e020a */
[----:B------:R-:W4:Y:S04]  /*eefa0*/  LDL.LU R16, [R1+0x114] ;  /* 0x0001140001107983 */ /* 0x000f280000300800 */
[----:B------:R-:W4:Y:S01]  /*eefb0*/  LDL.LU R23, [R1+0x104] ;  /* 0x0001040001177983 */ /* 0x000f220000300800 */
[----:B------:R-:W-:-:S03]  /*eefc0*/  PRMT R22, R7, 0x7632, R22 ;  /* 0x0000763207167816 */ /* 0x000fc60000000016 */
[----:B------:R-:W-:Y:S04]  /*eefd0*/  @P2 STG.E.U16 [R12.64], R0 ;  /* 0x000000000c002986 */ /* 0x000fe8000c101506 */
[----:B------:R0:W-:Y:S01]  /*eefe0*/  @P5 STG.E.U16 [R4.64], R18 ;  /* 0x0000001204005986 */ /* 0x0001e2000c101506 */
[----:B------:R-:W-:-:S03]  /*eeff0*/  IMAD.MOV.U32 R7, RZ, RZ, R6 ;  /* 0x000000ffff077224 */ /* 0x000fc600078e0006 */
[----:B------:R-:W4:Y:S04]  /*ef000*/  LDL.LU R24, [R1+0x39a8] ;  /* 0x0039a80001187983 */ /* 0x000f280000300800 */
[----:B------:R-:W4:Y:S01]  /*ef010*/  LDL.LU R6, [R1+0x28] ;  /* 0x0000280001067983 */ /* 0x000f220000300800 */
[----:B0-----:R-:W-:-:S05]  /*ef020*/  IMAD.WIDE R4, R17, 0x2, R20 ;  /* 0x0000000211047825 */ /* 0x001fca00078e0214 */
[----:B------:R0:W-:Y:S04]  /*ef030*/  @P1 STG.E.U16 [R4.64], R22 ;  /* 0x0000001604001986 */ /* 0x0001e8000c101506 */
[----:B0-----:R-:W4:Y:S01]  /*ef040*/  LDL.LU R22, [R1+0x34a4] ;  /* 0x0034a40001167983 */ /* 0x001f220000300800 */
[----:B------:R-:W-:Y:S02]  /*ef050*/  ISETP.LT.AND P6, PT, R29, c[0x0][0x178], !P3 ;  /* 0x00005e001d007a0c */ /* 0x000fe40005fc1270 */
[----:B------:R-:W-:Y:S02]  /*ef060*/  ISETP.LT.AND P4, PT, R26, c[0x0][0x178], !P3 ;  /* 0x00005e001a007a0c */ /* 0x000fe40005f81270 */
[----:B------:R-:W-:Y:S02]  /*ef070*/  IADD3 R0, R17, c[0x0][0x198], RZ ;  /* 0x0000660011007a10 */ /* 0x000fe40007ffe0ff */
[----:B------:R-:W-:-:S02]  /*ef080*/  ISETP.LT.AND P5, PT, R27, c[0x0][0x178], !P3 ;  /* 0x00005e001b007a0c */ /* 0x000fc40005fa1270 */
[----:B------:R-:W-:Y:S01]  /*ef090*/  ISETP.LT.AND P3, PT, R28, c[0x0][0x178], !P3 ;  /* 0x00005e001c007a0c */ /* 0x000fe20005f61270 */
[C---:B------:R-:W-:Y:S01]  /*ef0a0*/  IMAD.WIDE R12, R0.reuse, 0x2, R2 ;  /* 0x00000002000c7825 */ /* 0x040fe200078e0202 */
[----:B------:R-:W-:-:S03]  /*ef0b0*/  IADD3 R17, R0, c[0x0][0x198], RZ ;  /* 0x0000660000117a10 */ /* 0x000fc60007ffe0ff */
[C---:B------:R-:W-:Y:S01]  /*ef0c0*/  IMAD.WIDE R4, R0.reuse, 0x2, R10 ;  /* 0x0000000200047825 */ /* 0x040fe200078e020a */
[----:B---3--:R0:W-:Y:S03]  /*ef0d0*/  @P6 STG.E.U16 [R12.64], R15 ;  /* 0x0000000f0c006986 */ /* 0x0081e6000c101506 */
[----:B0-----:R-:W-:Y:S01]  /*ef0e0*/  IMAD.WIDE R12, R0, 0x2, R20 ;  /* 0x00000002000c7825 */ /* 0x001fe200078e0214 */
[----:B--2---:R-:W-:-:S03]  /*ef0f0*/  ISETP.GE.AND P2, PT, R19, c[0x0][0x17c], PT ;  /* 0x00005f0013007a0c */ /* 0x004fc60003f46270 */
[----:B------:R-:W-:Y:S01]  /*ef100*/  IMAD.WIDE R18, R0, 0x2, R8 ;  /* 0x0000000200127825 */ /* 0x000fe200078e0208 */
[----:B------:R-:W-:-:S04]  /*ef110*/  ISETP.LT.AND P6, PT, R29, c[0x0][0x178], !P2 ;  /* 0x00005e001d007a0c */ /* 0x000fc800057c1270 */
[----:B-----5:R0:W-:Y:S01]  /*ef120*/  @P4 STG.E.U16 [R18.64], R14 ;  /* 0x0000000e12004986 */ /* 0x0201e2000c101506 */
[----:B------:R-:W-:-:S03]  /*ef130*/  ISETP.LT.AND P4, PT, R26, c[0x0][0x178], !P2 ;  /* 0x00005e001a007a0c */ /* 0x000fc60005781270 */
[----:B----4-:R1:W-:Y:S01]  /*ef140*/  @P5 STG.E.U16 [R4.64], R16 ;  /* 0x0000001004005986 */ /* 0x0103e2000c101506 */
[----:B------:R-:W-:-:S03]  /*ef150*/  PRMT R0, R15, 0x7632, R0 ;  /* 0x000076320f007816 */ /* 0x000fc60000000000 */
[----:B------:R2:W-:Y:S01]  /*ef160*/  @P3 STG.E.U16 [R12.64], R23 ;  /* 0x000000170c003986 */ /* 0x0005e2000c101506 */
[----:B------:R-:W-:Y:S01]  /*ef170*/  ISETP.LT.AND P3, PT, R27, c[0x0][0x178], !P2 ;  /* 0x00005e001b007a0c */ /* 0x000fe20005761270 */
[----:B0-----:R-:W-:-:S04]  /*ef180*/  IMAD.WIDE R18, R17, 0x2, R2 ;  /* 0x0000000211127825 */ /* 0x001fc800078e0202 */
[----:B-1----:R-:W-:Y:S01]  /*ef190*/  IMAD.WIDE R4, R17, 0x2, R8 ;  /* 0x0000000211047825 */ /* 0x002fe200078e0208 */
[----:B--2---:R-:W-:Y:S01]  /*ef1a0*/  PRMT R12, R14, 0x7632, R12 ;  /* 0x000076320e0c7816 */ /* 0x004fe2000000000c */
[----:B------:R-:W-:Y:S01]  /*ef1b0*/  @P6 STG.E.U16 [R18.64], R0 ;  /* 0x0000000012006986 */ /* 0x000fe2000c101506 */
[----:B------:R-:W-:-:S03]  /*ef1c0*/  PRMT R24, R16, 0x7632, R24 ;  /* 0x0000763210187816 */ /* 0x000fc60000000018 */
[----:B------:R0:W-:Y:S02]  /*ef1d0*/  @P4 STG.E.U16 [R4.64], R12 ;  /* 0x0000000c04004986 */ /* 0x0001e4000c101506 */
[----:B0-----:R-:W-:Y:S01]  /*ef1e0*/  IMAD.WIDE R4, R17, 0x2, R10 ;  /* 0x0000000211047825 */ /* 0x001fe200078e020a */
[----:B------:R-:W-:Y:S02]  /*ef1f0*/  ISETP.GE.AND P1, PT, R22, c[0x0][0x17c], PT ;  /* 0x00005f0016007a0c */ /* 0x000fe40003f26270 */
[----:B------:R-:W2:Y:S04]  /*ef200*/  LDL.LU R22, [R1+0x34a8] ;  /* 0x0034a80001167983 */ /* 0x000ea80000300800 */
[----:B------:R-:W3:Y:S04]  /*ef210*/  LDL.LU R14, [R1+0x18] ;  /* 0x00001800010e7983 */ /* 0x000ee80000300800 */
[----:B------:R-:W4:Y:S04]  /*ef220*/  LDL.LU R15, [R1+0x8] ;  /* 0x00000800010f7983 */ /* 0x000f280000300800 */
[----:B------:R-:W5:Y:S04]  /*ef230*/  LDL.LU R16, [R1+0x34ac] ;  /* 0x0034ac0001107983 */ /* 0x000f680000300800 */
[----:B------:R0:W-:Y:S04]  /*ef240*/  @P3 STG.E.U16 [R4.64], R24 ;  /* 0x0000001804003986 */ /* 0x0001e8000c101506 */
[----:B0-----:R-:W3:Y:S01]  /*ef250*/  LDL.LU R5, [R1+0x468] ;  /* 0x0004680001057983 */ /* 0x001ee20000300800 */
[----:B------:R-:W-:-:S02]  /*ef260*/  ISETP.LT.AND P2, PT, R28, c[0x0][0x178], !P2 ;  /* 0x00005e001c007a0c */ /* 0x000fc40005741270 */
[----:B------:R-:W-:Y:S02]  /*ef270*/  ISETP.LT.AND P5, PT, R29, c[0x0][0x178], !P1 ;  /* 0x00005e001d007a0c */ /* 0x000fe40004fa1270 */
[C---:B------:R-:W-:Y:S01]  /*ef280*/  IADD3 R0, R17.reuse, c[0x0][0x198], RZ ;  /* 0x0000660011007a10 */ /* 0x040fe20007ffe0ff */
[----:B------:R-:W-:Y:S01]  /*ef290*/  IMAD.WIDE R12, R17, 0x2, R20 ;  /* 0x00000002110c7825 */ /* 0x000fe200078e0214 */
[----:B------:R-:W-:-:S03]  /*ef2a0*/  PRMT R25, R23, 0x7632, R25 ;  /* 0x0000763217197816 */ /* 0x000fc60000000019 */
[----:B------:R-:W-:Y:S01]  /*ef2b0*/  IMAD.WIDE R18, R0, 0x2, R2 ;  /* 0x0000000200127825 */ /* 0x000fe200078e0202 */
[----:B------:R-:W-:-:S03]  /*ef2c0*/  ISETP.LT.AND P4, PT, R26, c[0x0][0x178], !P1 ;  /* 0x00005e001a007a0c */ /* 0x000fc60004f81270 */
[----:B------:R0:W-:Y:S01]  /*ef2d0*/  @P2 STG.E.U16 [R12.64], R25 ;  /* 0x000000190c002986 */ /* 0x0001e2000c101506 */
[C---:B------:R-:W-:Y:S01]  /*ef2e0*/  IADD3 R17, R0.reuse, c[0x0][0x198], RZ ;  /* 0x0000660000117a10 */ /* 0x040fe20007ffe0ff */
[----:B0-----:R-:W-:Y:S01]  /*ef2f0*/  IMAD.WIDE R12, R0, 0x2, R20 ;  /* 0x00000002000c7825 */ /* 0x001fe200078e0214 */
[----:B------:R-:W-:Y:S02]  /*ef300*/  PRMT R25, R6, 0x7632, R25 ;  /* 0x0000763206197816 */ /* 0x000fe40000000019 */
[----:B--2---:R-:W-:Y:S01]  /*ef310*/  ISETP.GE.AND P6, PT, R22, c[0x0][0x17c], PT ;  /* 0x00005f0016007a0c */ /* 0x004fe20003fc6270 */
[----:B------:R-:W-:-:S03]  /*ef320*/  IMAD.WIDE R22, R0, 0x2, R8 ;  /* 0x0000000200167825 */ /* 0x000fc600078e0208 */
[----:B------:R-:W-:Y:S02]  /*ef330*/  ISETP.LT.AND P2, PT, R29, c[0x0][0x178], !P6 ;  /* 0x00005e001d007a0c */ /* 0x000fe40007741270 */
[----:B------:R-:W-:Y:S01]  /*ef340*/  ISETP.LT.AND P3, PT, R26, c[0x0][0x178], !P6 ;  /* 0x00005e001a007a0c */ /* 0x000fe20007761270 */
[----:B---3--:R0:W-:Y:S01]  /*ef350*/  @P5 STG.E.U16 [R18.64], R5 ;  /* 0x0000000512005986 */ /* 0x0081e2000c101506 */
[----:B------:R-:W-:Y:S02]  /*ef360*/  ISETP.LT.AND P5, PT, R27, c[0x0][0x178], !P1 ;  /* 0x00005e001b007a0c */ /* 0x000fe40004fa1270 */
[----:B------:R-:W-:Y:S02]  /*ef370*/  ISETP.LT.AND P1, PT, R28, c[0x0][0x178], !P1 ;  /* 0x00005e001c007a0c */ /* 0x000fe40004f21270 */
[----:B------:R-:W-:Y:S01]  /*ef380*/  PRMT R24, R5, 0x7632, R24 ;  /* 0x0000763205187816 */ /* 0x000fe20000000018 */
[----:B------:R1:W-:Y:S01]  /*ef390*/  @P4 STG.E.U16 [R22.64], R6 ;  /* 0x0000000616004986 */ /* 0x0003e2000c101506 */
[----:B-----5:R-:W-:-:S03]  /*ef3a0*/  ISETP.GE.AND P4, PT, R16, c[0x0][0x17c], PT ;  /* 0x00005f0010007a0c */ /* 0x020fc60003f86270 */
[----:B------:R-:W2:Y:S01]  /*ef3b0*/  LDL.LU R28, [R1+0x4d8] ;  /* 0x0004d800011c7983 */ /* 0x000ea20000300800 */
[----:B0-----:R-:W-:-:S03]  /*ef3c0*/  IMAD.WIDE R4, R0, 0x2, R10 ;  /* 0x0000000200047825 */ /* 0x001fc600078e020a */
[----:B------:R-:W3:Y:S01]  /*ef3d0*/  LDL.LU R16, [R1+0x58] ;  /* 0x0000580001107983 */ /* 0x000ee20000300800 */
[----:B------:R-:W-:-:S03]  /*ef3e0*/  IMAD.WIDE R18, R17, 0x2, R2 ;  /* 0x0000000211127825 */ /* 0x000fc600078e0202 */
[----:B------:R-:W-:Y:S01]  /*ef3f0*/  @P5 STG.E.U16 [R4.64], R14 ;  /* 0x0000000e04005986 */ /* 0x000fe2000c101506 */
[----:B-1----:R-:W-:-:S03]  /*ef400*/  IMAD.WIDE R22, R17, 0x2, R8 ;  /* 0x0000000211167825 */ /* 0x002fc600078e0208 */
[----:B----4-:R-:W-:Y:S04]  /*ef410*/  @P1 STG.E.U16 [R12.64], R15 ;  /* 0x0000000f0c001986 */ /* 0x010fe8000c101506 */
[----:B------:R-:W4:Y:S04]  /*ef420*/  LDL.LU R6, [R1+0x48] ;  /* 0x0000480001067983 */ /* 0x000f280000300800 */
[----:B------:R-:W-:Y:S04]  /*ef430*/  @P2 STG.E.U16 [R18.64], R24 ;  /* 0x0000001812002986 */ /* 0x000fe8000c101506 */
[----:B------:R-:W5:Y:S04]  /*ef440*/  LDL.LU R0, [R1+0x34b0] ;  /* 0x0034b00001007983 */ /* 0x000f680000300800 */
[----:B------:R0:W-:Y:S04]  /*ef450*/  @P3 STG.E.U16 [R22.64], R25 ;  /* 0x0000001916003986 */ /* 0x0001e8000c101506 */
[----:B0-----:R-:W2:Y:S01]  /*ef460*/  LDL R25, [R1+0x1c14] ;  /* 0x001c140001197983 */ /* 0x001ea20000100800 */
[----:B------:R-:W-:-:S02]  /*ef470*/  PRMT R18, R14, 0x7632, R18 ;  /* 0x000076320e127816 */ /* 0x000fc40000000012 */
[----:B------:R-:W-:Y:S01]  /*ef480*/  PRMT R22, R15, 0x7632, R22 ;  /* 0x000076320f167816 */ /* 0x000fe20000000016 */
[----:B------:R-:W3:Y:S04]  /*ef490*/  LDL.LU R14, [R1+0x39a4] ;  /* 0x0039a400010e7983 */ /* 0x000ee80000300800 */
[----:B------:R-:W3:Y:S01]  /*ef4a0*/  LDL.LU R15, [R1+0x34b4] ;  /* 0x0034b400010f7983 */ /* 0x000ee20000300800 */
[----:B------:R-:W-:Y:S01]  /*ef4b0*/  ISETP.LT.AND P5, PT, R27, c[0x0][0x178], !P6 ;  /* 0x00005e001b007a0c */ /* 0x000fe200077a1270 */
[----:B------:R-:W-:Y:S01]  /*ef4c0*/  IMAD.WIDE R4, R17, 0x2, R10 ;  /* 0x0000000211047825 */ /* 0x000fe200078e020a */
[----:B------:R-:W-:Y:S02]  /*ef4d0*/  ISETP.LT.AND P3, PT, R29, c[0x0][0x178], !P4 ;  /* 0x00005e001d007a0c */ /* 0x000fe40006761270 */
[----:B------:R-:W-:Y:S01]  /*ef4e0*/  ISETP.LT.AND P2, PT, R26, c[0x0][0x178], !P4 ;  /* 0x00005e001a007a0c */ /* 0x000fe20006741270 */
[----:B------:R-:W-:-:S08]  /*ef4f0*/  IMAD.WIDE R12, R17, 0x2, R20 ;  /* 0x00000002110c7825 */ /* 0x000fd000078e0214 */
[----:B------:R0:W-:Y:S01]  /*ef500*/  @P5 STG.E.U16 [R4.64], R18 ;  /* 0x0000001204005986 */ /* 0x0001e2000c101506 */
[----:B------:R-:W-:Y:S02]  /*ef510*/  ISETP.LT.AND P5, PT, R27, c[0x0][0x178], !P4 ;  /* 0x00005e001b007a0c */ /* 0x000fe400067a1270 */
[----:B-----5:R-:W-:Y:S02]  /*ef520*/  ISETP.GE.AND P1, PT, R0, c[0x0][0x17c], PT ;  /* 0x00005f0000007a0c */ /* 0x020fe40003f26270 */
[----:B------:R-:W-:Y:S02]  /*ef530*/  IADD3 R0, R17, c[0x0][0x198], RZ ;  /* 0x0000660011007a10 */ /* 0x000fe40007ffe0ff */
[----:B--2---:R-:W-:-:S03]  /*ef540*/  ISETP.LT.AND P6, PT, R25, c[0x0][0x178], !P6 ;  /* 0x00005e0019007a0c */ /* 0x004fc600077c1270 */
[C---:B0-----:R-:W-:Y:S01]  /*ef550*/  IMAD.WIDE R4, R0.reuse, 0x2, R2 ;  /* 0x0000000200047825 */ /* 0x041fe200078e0202 */
[----:B------:R-:W-:Y:S02]  /*ef560*/  ISETP.LT.AND P4, PT, R25, c[0x0][0x178], !P4 ;  /* 0x00005e0019007a0c */ /* 0x000fe40006781270 */
[C---:B------:R-:W-:Y:S01]  /*ef570*/  IADD3 R17, R0.reuse, c[0x0][0x198], RZ ;  /* 0x0000660000117a10 */ /* 0x040fe20007ffe0ff */
[----:B------:R-:W-:-:S06]  /*ef580*/  IMAD.WIDE R18, R0, 0x2, R8 ;  /* 0x0000000200127825 */ /* 0x000fcc00078e0208 */
[----:B------:R0:W-:Y:S01]  /*ef590*/  @P6 STG.E.U16 [R12.64], R22 ;  /* 0x000000160c006986 */ /* 0x0001e2000c101506 */
[----:B------:R-:W-:-:S03]  /*ef5a0*/  ISETP.LT.AND P6, PT, R29, c[0x0][0x178], !P1 ;  /* 0x00005e001d007a0c */ /* 0x000fc60004fc1270 */
[----:B------:R1:W-:Y:S04]  /*ef5b0*/  @P3 STG.E.U16 [R4.64], R28 ;  /* 0x0000001c04003986 */ /* 0x0003e8000c101506 */
[----:B---3--:R2:W-:Y:S01]  /*ef5c0*/  @P2 STG.E.U16 [R18.64], R16 ;  /* 0x0000001012002986 */ /* 0x0085e2000c101506 */
[----:B0-----:R-:W-:Y:S01]  /*ef5d0*/  IMAD.WIDE R12, R0, 0x2, R20 ;  /* 0x00000002000c7825 */ /* 0x001fe200078e0214 */
[----:B------:R-:W-:-:S03]  /*ef5e0*/  PRMT R22, R28, 0x7632, R22 ;  /* 0x000076321c167816 */ /* 0x000fc60000000016 */
[----:B-1----:R-:W-:Y:S01]  /*ef5f0*/  IMAD.WIDE R4, R0, 0x2, R10 ;  /* 0x0000000200047825 */ /* 0x002fe200078e020a */
[----:B------:R-:W3:Y:S03]  /*ef600*/  LDL.LU R28, [R1+0x88] ;  /* 0x00008800011c7983 */ /* 0x000ee60000300800 */
[----:B--2---:R-:W-:Y:S01]  /*ef610*/  IMAD.WIDE R18, R17, 0x2, R2 ;  /* 0x0000000211127825 */ /* 0x004fe200078e0202 */
[----:B----4-:R-:W-:Y:S01]  /*ef620*/  @P5 STG.E.U16 [R4.64], R6 ;  /* 0x0000000604005986 */ /* 0x010fe2000c101506 */
[----:B------:R-:W-:-:S03]  /*ef630*/  ISETP.GE.AND P3, PT, R15, c[0x0][0x17c], PT ;  /* 0x00005f000f007a0c */ /* 0x000fc60003f66270 */
[----:B------:R-:W-:Y:S04]  /*ef640*/  @P4 STG.E.U16 [R12.64], R14 ;  /* 0x0000000e0c004986 */ /* 0x000fe8000c101506 */
[----:B------:R-:W2:Y:S04]  /*ef650*/  LDL.LU R15, [R1+0x34b8] ;  /* 0x0034b800010f7983 */ /* 0x000ea80000300800 */
[----:B------:R0:W-:Y:S04]  /*ef660*/  @P6 STG.E.U16 [R18.64], R22 ;  /* 0x0000001612006986 */ /* 0x0001e8000c101506 */
[----:B0-----:R-:W4:Y:S01]  /*ef670*/  LDL.LU R22, [R1+0x4e8] ;  /* 0x0004e80001167983 */ /* 0x001f220000300800 */
[----:B------:R-:W-:-:S03]  /*ef680*/  PRMT R14, R6, 0x7632, R14 ;  /* 0x00007632060e7816 */ /* 0x000fc6000000000e */
[----:B------:R-:W5:Y:S04]  /*ef690*/  LDL.LU R6, [R1+0x78] ;  /* 0x0000780001067983 */ /* 0x000f680000300800 */
[----:B------:R-:W5:Y:S01]  /*ef6a0*/  LDL.LU R23, [R1+0x38] ;  /* 0x0000380001177983 */ /* 0x000f620000300800 */
[----:B------:R-:W-:Y:S02]  /*ef6b0*/  ISETP.LT.AND P2, PT, R26, c[0x0][0x178], !P1 ;  /* 0x00005e001a007a0c */ /* 0x000fe40004f41270 */
[----:B------:R-:W-:Y:S01]  /*ef6c0*/  ISETP.LT.AND P5, PT, R27, c[0x0][0x178], !P1 ;  /* 0x00005e001b007a0c */ /* 0x000fe20004fa1270 */
[----:B------:R-:W-:Y:S01]  /*ef6d0*/  IMAD.WIDE R12, R17, 0x2, R8 ;  /* 0x00000002110c7825 */ /* 0x000fe200078e0208 */
[----:B------:R-:W-:Y:S02]  /*ef6e0*/  PRMT R0, R16, 0x7632, R0 ;  /* 0x0000763210007816 */ /* 0x000fe40000000000 */
[----:B------:R-:W-:Y:S01]  /*ef6f0*/  ISETP.LT.AND P1, PT, R25, c[0x0][0x178], !P1 ;  /* 0x00005e0019007a0c */ /* 0x000fe20004f21270 */
[----:B------:R-:W-:Y:S01]  /*ef700*/  IMAD.WIDE R4, R17, 0x2, R10 ;  /* 0x0000000211047825 */ /* 0x000fe200078e020a */
[----:B------:R-:W-:Y:S01]  /*ef710*/  ISETP.LT.AND P6, PT, R29, c[0x0][0x178], !P3 ;  /* 0x00005e001d007a0c */ /* 0x000fe20005fc1270 */
[----:B------:R-:W5:Y:S01]  /*ef720*/  LDL.LU R16, [R1+0x568] ;  /* 0x0005680001107983 */ /* 0x000f620000300800 */
[----:B------:R-:W-:-:S03]  /*ef730*/  ISETP.LT.AND P4, PT, R26, c[0x0][0x178], !P3 ;  /* 0x00005e001a007a0c */ /* 0x000fc60005f81270 */
[----:B------:R0:W-:Y:S04]  /*ef740*/  @P2 STG.E.U16 [R12.64], R0 ;  /* 0x000000000c002986 */ /* 0x0001e8000c101506 */
[----:B------:R1:W-:Y:S01]  /*ef750*/  @P5 STG.E.U16 [R4.64], R14 ;  /* 0x0000000e04005986 */ /* 0x0003e2000c101506 */
[C---:B0-----:R-:W-:Y:S02]  /*ef760*/  IADD3 R0, R17.reuse, c[0x0][0x198], RZ ;  /* 0x0000660011007a10 */ /* 0x041fe40007ffe0ff */
[----:B-1----:R-:W-:Y:S01]  /*ef770*/  PRMT R14, R14, 0x7632, R14 ;  /* 0x000076320e0e7816 */ /* 0x002fe2000000000e */
[----:B------:R-:W-:-:S04]  /*ef780*/  IMAD.WIDE R4, R17, 0x2, R20 ;  /* 0x0000000211047825 */ /* 0x000fc800078e0214 */
[C---:B------:R-:W-:Y:S01]  /*ef790*/  IMAD.WIDE R12, R0.reuse, 0x2, R2 ;  /* 0x00000002000c7825 */ /* 0x040fe200078e0202 */
[----:B------:R0:W-:Y:S03]  /*ef7a0*/  @P1 STG.E.U16 [R4.64], R14 ;  /* 0x0000000e04001986 */ /* 0x0001e6000c101506 */
[C---:B------:R-:W-:Y:S01]  /*ef7b0*/  IMAD.WIDE R18, R0.reuse, 0x2, R8 ;  /* 0x0000000200127825 */ /* 0x040fe200078e0208 */
[----:B------:R-:W-:Y:S02]  /*ef7c0*/  ISETP.LT.AND P5, PT, R27, c[0x0][0x178], !P3 ;  /* 0x00005e001b007a0c */ /* 0x000fe40005fa1270 */
[----:B------:R-:W-:Y:S02]  /*ef7d0*/  ISETP.LT.AND P3, PT, R25, c[0x0][0x178], !P3 ;  /* 0x00005e0019007a0c */ /* 0x000fe40005f61270 */
[C---:B0-----:R-:W-:Y:S01]  /*ef7e0*/  IADD3 R14, R0.reuse, c[0x0][0x198], RZ ;  /* 0x00006600000e7a10 */ /* 0x041fe20007ffe0ff */
[----:B------:R-:W-:Y:S01]  /*ef7f0*/  IMAD.WIDE R4, R0, 0x2, R10 ;  /* 0x0000000200047825 */ /* 0x000fe200078e020a */
[----:B--2---:R-:W-:-:S02]  /*ef800*/  ISETP.GE.AND P2, PT, R15, c[0x0][0x17c], PT ;  /* 0x00005f000f007a0c */ /* 0x004fc40003f46270 */
[----:B------:R-:W2:Y:S04]  /*ef810*/  LDL.LU R15, [R1+0x558] ;  /* 0x00055800010f7983 */ /* 0x000ea80000300800 */
[----:B----4-:R-:W-:Y:S04]  /*ef820*/  @P6 STG.E.U16 [R12.64], R22 ;  /* 0x000000160c006986 */ /* 0x010fe8000c101506 */
[----:B---3--:R0:W-:Y:S04]  /*ef830*/  @P4 STG.E.U16 [R18.64], R28 ;  /* 0x0000001c12004986 */ /* 0x0081e8000c101506 */
[----:B0-----:R-:W3:Y:S01]  /*ef840*/  LDL.LU R19, [R1+0x34bc] ;  /* 0x0034bc0001137983 */ /* 0x001ee20000300800 */
[----:B------:R-:W-:Y:S01]  /*ef850*/  IMAD.WIDE R12, R0, 0x2, R20 ;  /* 0x00000002000c7825 */ /* 0x000fe200078e0214 */
[----:B------:R-:W-:-:S02]  /*ef860*/  PRMT R0, R22, 0x7632, R0 ;  /* 0x0000763216007816 */ /* 0x000fc40000000000 */
[----:B------:R-:W4:Y:S04]  /*ef870*/  LDL.LU R22, [R1+0x34c0] ;  /* 0x0034c00001167983 */ /* 0x000f280000300800 */
[----:B-----5:R-:W-:Y:S04]  /*ef880*/  @P5 STG.E.U16 [R4.64], R6 ;  /* 0x0000000604005986 */ /* 0x020fe8000c101506 */
[----:B------:R0:W-:Y:S02]  /*ef890*/  @P3 STG.E.U16 [R12.64], R23 ;  /* 0x000000170c003986 */ /* 0x0001e4000c101506 */
[----:B0-----:R-:W-:-:S02]  /*ef8a0*/  PRMT R12, R28, 0x7632, R12 ;  /* 0x000076321c0c7816 */ /* 0x001fc4000000000c */
[----:B------:R-:W5:Y:S01]  /*ef8b0*/  LDL.LU R28, [R1+0x34c4] ;  /* 0x0034c400011c7983 */ /* 0x000f620000300800 */
[----:B------:R-:W-:Y:S02]  /*ef8c0*/  ISETP.LT.AND P6, PT, R29, c[0x0][0x178], !P2 ;  /* 0x00005e001d007a0c */ /* 0x000fe400057c1270 */
[----:B------:R-:W-:Y:S01]  /*ef8d0*/  ISETP.LT.AND P4, PT, R26, c[0x0][0x178], !P2 ;  /* 0x00005e001a007a0c */ /* 0x000fe20005781270 */
[----:B------:R-:W-:Y:S01]  /*ef8e0*/  IMAD.WIDE R4, R14, 0x2, R8 ;  /* 0x000000020e047825 */ /* 0x000fe200078e0208 */
[----:B------:R-:W-:Y:S02]  /*ef8f0*/  ISETP.LT.AND P3, PT, R27, c[0x0][0x178], !P2 ;  /* 0x00005e001b007a0c */ /* 0x000fe40005761270 */
[----:B------:R-:W-:Y:S02]  /*ef900*/  ISETP.LT.AND P2, PT, R25, c[0x0][0x178], !P2 ;  /* 0x00005e0019007a0c */ /* 0x000fe40005741270 */
[----:B------:R-:W-:Y:S02]  /*ef910*/  PRMT R17, R6, 0x7632, R17 ;  /* 0x0000763206117816 */ /* 0x000fe40000000011 */
[----:B------:R-:W-:Y:S01]  /*ef920*/  PRMT R24, R23, 0x7632, R24 ;  /* 0x0000763217187816 */ /* 0x000fe20000000018 */
[----:B------:R-:W2:Y:S01]  /*ef930*/  LDL.LU R6, [R1+0x39a0] ;  /* 0x0039a00001067983 */ /* 0x000ea20000300800 */
[----:B---3--:R-:W-:Y:S01]  /*ef940*/  ISETP.GE.AND P1, PT, R19, c[0x0][0x17c], PT ;  /* 0x00005f0013007a0c */ /* 0x008fe20003f26270 */
[----:B------:R-:W-:-:S03]  /*ef950*/  IMAD.WIDE R18, R14, 0x2, R2 ;  /* 0x000000020e127825 */ /* 0x000fc600078e0202 */
[----:B------:R-:W-:Y:S02]  /*ef960*/  ISETP.LT.AND P5, PT, R29, c[0x0][0x178], !P1 ;  /* 0x00005e001d007a0c */ /* 0x000fe40004fa1270 */
[----:B------:R0:W-:Y:S04]  /*ef970*/  @P6 STG.E.U16 [R18.64], R0 ;  /* 0x0000000012006986 */ /* 0x0001e8000c101506 */
[----:B------:R1:W-:Y:S01]  /*ef980*/  @P4 STG.E.U16 [R4.64], R12 ;  /* 0x0000000c04004986 */ /* 0x0003e2000c101506 */
[----:B------:R-:W-:Y:S02]  /*ef990*/  ISETP.LT.AND P4, PT, R26, c[0x0][0x178], !P1 ;  /* 0x00005e001a007a0c */ /* 0x000fe40004f81270 */
[----:B----4-:R-:W-:Y:S02]  /*ef9a0*/  ISETP.GE.AND P6, PT, R22, c[0x0][0x17c], PT ;  /* 0x00005f0016007a0c */ /* 0x010fe40003fc6270 */
[C---:B0-----:R-:W-:Y:S01]  /*ef9b0*/  IADD3 R0, R14.reuse, c[0x0][0x198], RZ ;  /* 0x000066000e007a10 */ /* 0x041fe20007ffe0ff */
[----:B-1----:R-:W-:-:S04]  /*ef9c0*/  IMAD.WIDE R4, R14, 0x2, R10 ;  /* 0x000000020e047825 */ /* 0x002fc800078e020a */
[----:B------:R-:W-:Y:S01]  /*ef9d0*/  IMAD.WIDE R12, R14, 0x2, R20 ;  /* 0x000000020e0c7825 */ /* 0x000fe200078e0214 */
[----:B------:R-:W-:Y:S03]  /*ef9e0*/  @P3 STG.E.U16 [R4.64], R17 ;  /* 0x0000001104003986 */ /* 0x000fe6000c101506 */
[C---:B------:R-:W-:Y:S01]  /*ef9f0*/  IMAD.WIDE R18, R0.reuse, 0x2, R2 ;  /* 0x0000000200127825 */ /* 0x040fe200078e0202 */
[----:B------:R0:W-:Y:S03]  /*efa00*/  @P2 STG.E.U16 [R12.64], R24 ;  /* 0x000000180c002986 */ /* 0x0001e6000c101506 */
[----:B------:R-:W-:Y:S01]  /*efa10*/  IMAD.WIDE R22, R0, 0x2, R8 ;  /* 0x0000000200167825 */ /* 0x000fe200078e0208 */
[----:B------:R-:W-:Y:S01]  /*efa20*/  @P5 STG.E.U16 [R18.64], R16 ;  /* 0x0000001012005986 */ /* 0x000fe2000c101506 */
[----:B------:R-:W-:-:S03]  /*efa30*/  ISETP.LT.AND P2, PT, R29, c[0x0][0x178], !P6 ;  /* 0x00005e001d007a0c */ /* 0x000fc60007741270 */
[----:B--2---:R1:W-:Y:S01]  /*efa40*/  @P4 STG.E.U16 [R22.64], R15 ;  /* 0x0000000f16004986 */ /* 0x0043e2000c101506 */
[----:B-----5:R-:W-:Y:S02]  /*efa50*/  ISETP.GE.AND P4, PT, R28, c[0x0][0x17c], PT ;  /* 0x00005f001c007a0c */ /* 0x020fe40003f86270 */
[----:B0-----:R-:W-:Y:S01]  /*efa60*/  PRMT R24, R15, 0x7632, R24 ;  /* 0x000076320f187816 */ /* 0x001fe20000000018 */
[----:B------:R-:W-:Y:S01]  /*efa70*/  IMAD.WIDE R4, R0, 0x2, R10 ;  /* 0x0000000200047825 */ /* 0x000fe200078e020a */
[----:B------:R-:W-:Y:S02]  /*efa80*/  PRMT R17, R16, 0x7632, R17 ;  /* 0x0000763210117816 */ /* 0x000fe40000000011 */
[C---:B------:R-:W-:Y:S01]  /*efa90*/  IADD3 R14, R0.reuse, c[0x0][0x198], RZ ;  /* 0x00006600000e7a10 */ /* 0x040fe20007ffe0ff */
[----:B------:R-:W-:Y:S01]  /*efaa0*/  IMAD.WIDE R12, R0, 0x2, R20 ;  /* 0x00000002000c7825 */ /* 0x000fe200078e0214 */
[----:B-1----:R-:W2:Y:S04]  /*efab0*/  LDL.LU R15, [R1+0x34c8] ;  /* 0x0034c800010f7983 */ /* 0x002ea80000300800 */
[----:B------:R-:W3:Y:S04]  /*efac0*/  LDL.LU R29, [R1+0x5b8] ;  /* 0x0005b800011d7983 */ /* 0x000ee80000300800 */
[----:B------:R-:W4:Y:S04]  /*efad0*/  LDL.LU R28, [R1+0xc8] ;  /* 0x0000c800011c7983 */ /* 0x000f280000300800 */
        /* <DEDUP_REMOVED lines=9> */
[----:B------:R-:W-:Y:S04]  /*efb70*/  @P2 STG.E.U16 [R18.64], R17 ;  /* 0x0000001112002986 */ /* 0x000fe8000c101506 */
[----:B------:R0:W-:Y:S04]  /*efb80*/  @P3 STG.E.U16 [R22.64], R24 ;  /* 0x0000001816003986 */ /* 0x0001e8000c101506 */
[----:B0-----:R-:W2:Y:S04]  /*efb90*/  LDL.LU R23, [R1+0x578] ;  /* 0x0005780001177983 */ /* 0x001ea80000300800 */
[----:B------:R0:W-:Y:S04]  /*efba0*/  STL [R1+0x3860], R24 ;  /* 0x0038601801007387 */ /* 0x0001e80000100800 */
[----:B0-----:R-:W2:Y:S01]  /*efbb0*/  LDL R24, [R1+0x1be4] ;  /* 0x001be40001187983 */ /* 0x001ea20000100800 */
[----:B------:R-:W-:-:S02]  /*efbc0*/  ISETP.LT.AND P5, PT, R27, c[0x0][0x178], !P6 ;  /* 0x00005e001b007a0c */ /* 0x000fc400077a1270 */
[----:B------:R-:W-:Y:S01]  /*efbd0*/  ISETP.LT.AND P6, PT, R25, c[0x0][0x178], !P6 ;  /* 0x00005e0019007a0c */ /* 0x000fe200077c1270 */
[----:B------:R-:W-:Y:S01]  /*efbe0*/  IMAD.WIDE R12, R14, 0x2, R10 ;  /* 0x000000020e0c7825 */ /* 0x000fe200078e020a */
[----:B------:R-:W-:Y:S02]  /*efbf0*/  PRMT R17, R0, 0x7632, R17 ;  /* 0x0000763200117816 */ /* 0x000fe40000000011 */
[C---:B------:R-:W-:Y:S01]  /*efc00*/  IADD3 R0, R14.reuse, c[0x0][0x198], RZ ;  /* 0x000066000e007a10 */ /* 0x040fe20007ffe0ff */
[----:B------:R-:W-:Y:S01]  /*efc10*/  IMAD.WIDE R4, R14, 0x2, R20 ;  /* 0x000000020e047825 */ /* 0x000fe200078e0214 */
[----:B------:R-:W-:-:S05]  /*efc20*/  PRMT R6, R6, 0x7632, R6 ;  /* 0x0000763206067816 */ /* 0x000fca0000000006 */
[----:B------:R0:W-:Y:S01]  /*efc30*/  @P5 STG.E.U16 [R12.64], R17 ;  /* 0x000000110c005986 */ /* 0x0001e2000c101506 */
[----:B------:R-:W-:Y:S02]  /*efc40*/  ISETP.GE.AND P1, PT, R15, c[0x0][0x17c], PT ;  /* 0x00005f000f007a0c */ /* 0x000fe40003f26270 */
[----:B---3--:R-:W-:Y:S01]  /*efc50*/  PRMT R14, R29, 0x7632, R14 ;  /* 0x000076321d0e7816 */ /* 0x008fe2000000000e */
[----:B------:R-:W-:Y:S04]  /*efc60*/  @P6 STG.E.U16 [R4.64], R6 ;  /* 0x0000000604006986 */ /* 0x000fe8000c101506 */
[----:B------:R-:W3:Y:S01]  /*efc70*/  LDL.LU R15, [R1+0x34cc] ;  /* 0x0034cc00010f7983 */ /* 0x000ee20000300800 */
[----:B0-----:R-:W-:Y:S01]  /*efc80*/  IMAD.WIDE R12, R0, 0x2, R2 ;  /* 0x00000002000c7825 */ /* 0x001fe200078e0202 */
[----:B--2---:R-:W-:-:S13]  /*efc90*/  ISETP.LT.AND P3, PT, R24, c[0x0][0x178], !P4 ;  /* 0x00005e0018007a0c */ /* 0x004fda0006761270 */
[----:B------:R0:W-:Y:S04]  /*efca0*/  @P3 STG.E.U16 [R12.64], R29 ;  /* 0x0000001d0c003986 */ /* 0x0001e8000c101506 */
[----:B0-----:R-:W2:Y:S04]  /*efcb0*/  LDL.LU R29, [R1+0x658] ;  /* 0x00065800011d7983 */ /* 0x001ea80000300800 */
[----:B------:R-:W2:Y:S01]  /*efcc0*/  LDL.LU R22, [R1+0x34d0] ;  /* 0x0034d00001167983 */ /* 0x000ea20000300800 */
[----:B------:R-:W-:Y:S02]  /*efcd0*/  ISETP.LT.AND P2, PT, R26, c[0x0][0x178], !P4 ;  /* 0x00005e001a007a0c */ /* 0x000fe40006741270 */
[----:B------:R-:W-:Y:S01]  /*efce0*/  ISETP.LT.AND P5, PT, R27, c[0x0][0x178], !P4 ;  /* 0x00005e001b007a0c */ /* 0x000fe200067a1270 */
[----:B------:R-:W-:Y:S01]  /*efcf0*/  IMAD.WIDE R18, R0, 0x2, R8 ;  /* 0x0000000200127825 */ /* 0x000fe200078e0208 */
[----:B------:R-:W-:-:S02]  /*efd00*/  ISETP.LT.AND P4, PT, R25, c[0x0][0x178], !P4 ;  /* 0x00005e0019007a0c */ /* 0x000fc40006781270 */
[----:B------:R-:W-:Y:S01]  /*efd10*/  ISETP.LT.AND P6, PT, R24, c[0x0][0x178], !P1 ;  /* 0x00005e0018007a0c */ /* 0x000fe20004fc1270 */
[C---:B------:R-:W-:Y:S01]  /*efd20*/  IMAD.WIDE R4, R0.reuse, 0x2, R10 ;  /* 0x0000000200047825 */ /* 0x040fe200078e020a */
[----:B------:R-:W-:-:S05]  /*efd30*/  IADD3 R6, R0, c[0x0][0x198], RZ ;  /* 0x0000660000067a10 */ /* 0x000fca0007ffe0ff */
[----:B------:R0:W-:Y:S01]  /*efd40*/  @P2 STG.E.U16 [R18.64], R23 ;  /* 0x0000001712002986 */ /* 0x0001e2000c101506 */
[----:B------:R-:W-:Y:S01]  /*efd50*/  ISETP.LT.AND P2, PT, R26, c[0x0][0x178], !P1 ;  /* 0x00005e001a007a0c */ /* 0x000fe20004f41270 */
[----:B------:R-:W-:Y:S02]  /*efd60*/  IMAD.WIDE R12, R0, 0x2, R20 ;  /* 0x00000002000c7825 */ /* 0x000fe400078e0214 */
[----:B----4-:R1:W-:Y:S01]  /*efd70*/  @P5 STG.E.U16 [R4.64], R28 ;  /* 0x0000001c04005986 */ /* 0x0103e2000c101506 */
[----:B------:R-:W-:Y:S02]  /*efd80*/  ISETP.LT.AND P5, PT, R27, c[0x0][0x178], !P1 ;  /* 0x00005e001b007a0c */ /* 0x000fe40004fa1270 */
[----:B------:R-:W-:Y:S01]  /*efd90*/  PRMT R0, R23, 0x7632, R0 ;  /* 0x0000763217007816 */ /* 0x000fe20000000000 */
[----:B-----5:R4:W-:Y:S01]  /*efda0*/  @P4 STG.E.U16 [R12.64], R16 ;  /* 0x000000100c004986 */ /* 0x0209e2000c101506 */
[----:B0-----:R-:W-:-:S04]  /*efdb0*/  IMAD.WIDE R18, R6, 0x2, R2 ;  /* 0x0000000206127825 */ /* 0x001fc800078e0202 */
[C---:B-1----:R-:W-:Y:S01]  /*efdc0*/  IMAD.WIDE R4, R6.reuse, 0x2, R8 ;  /* 0x0000000206047825 */ /* 0x042fe200078e0208 */
[----:B------:R0:W-:Y:S01]  /*efdd0*/  @P6 STG.E.U16 [R18.64], R14 ;  /* 0x0000000e12006986 */ /* 0x0001e2000c101506 */
[----:B---3--:R-:W-:Y:S02]  /*efde0*/  ISETP.GE.AND P3, PT, R15, c[0x0][0x17c], PT ;  /* 0x00005f000f007a0c */ /* 0x008fe40003f66270 */
[----:B----4-:R-:W-:Y:S01]  /*efdf0*/  IMAD.WIDE R12, R6, 0x2, R10 ;  /* 0x00000002060c7825 */ /* 0x010fe200078e020a */
[----:B------:R-:W3:Y:S04]  /*efe00*/  LDL.LU R15, [R1+0x608] ;  /* 0x00060800010f7983 */ /* 0x000ee80000300800 */
[----:B------:R-:W-:Y:S01]  /*efe10*/  @P2 STG.E.U16 [R4.64], R0 ;  /* 0x0000000004002986 */ /* 0x000fe2000c101506 */
[----:B0-----:R-:W-:-:S03]  /*efe20*/  PRMT R14, R28, 0x7632, R14 ;  /* 0x000076321c0e7816 */ /* 0x001fc6000000000e */
[----:B------:R-:W4:Y:S04]  /*efe30*/  LDL.LU R23, [R1+0xa8] ;  /* 0x0000a80001177983 */ /* 0x000f280000300800 */
[----:B------:R0:W-:Y:S02]  /*efe40*/  @P5 STG.E.U16 [R12.64], R14 ;  /* 0x0000000e0c005986 */ /* 0x0001e4000c101506 */
[----:B0-----:R-:W-:Y:S02]  /*efe50*/  PRMT R14, R16, 0x7632, R14 ;  /* 0x00007632100e7816 */ /* 0x001fe4000000000e */
[----:B--2---:R-:W-:Y:S02]  /*efe60*/  ISETP.GE.AND P2, PT, R22, c[0x0][0x17c], PT ;  /* 0x00005f0016007a0c */ /* 0x004fe40003f46270 */
[----:B------:R-:W2:Y:S04]  /*efe70*/  LDL.LU R22, [R1+0x34d4] ;  /* 0x0034d40001167983 */ /* 0x000ea80000300800 */
[----:B------:R-:W5:Y:S04]  /*efe80*/  LDL.LU R28, [R1+0x848] ;  /* 0x00084800011c7983 */ /* 0x000f680000300800 */
[----:B------:R-:W2:Y:S01]  /*efe90*/  LDL.LU R16, [R1+0x838] ;  /* 0x0008380001107983 */ /* 0x000ea20000300800 */
[----:B------:R-:W-:-:S02]  /*efea0*/  ISETP.LT.AND P1, PT, R25, c[0x0][0x178], !P1 ;  /* 0x00005e0019007a0c */ /* 0x000fc40004f21270 */
[----:B------:R-:W-:Y:S02]  /*efeb0*/  ISETP.LT.AND P6, PT, R24, c[0x0][0x178], !P3 ;  /* 0x00005e0018007a0c */ /* 0x000fe40005fc1270 */
[----:B------:R-:W-:Y:S02]  /*efec0*/  IADD3 R0, R6, c[0x0][0x198], RZ ;  /* 0x0000660006007a10 */ /* 0x000fe40007ffe0ff */
[----:B------:R-:W-:Y:S02]  /*efed0*/  ISETP.LT.AND P4, PT, R26, c[0x0][0x178], !P3 ;  /* 0x00005e001a007a0c */ /* 0x000fe40005f81270 */
[----:B------:R-:W-:Y:S01]  /*efee0*/  ISETP.LT.AND P5, PT, R27, c[0x0][0x178], !P3 ;  /* 0x00005e001b007a0c */ /* 0x000fe20005fa1270 */
[----:B------:R-:W-:Y:S01]  /*efef0*/  IMAD.WIDE R4, R6, 0x2, R20 ;  /* 0x0000000206047825 */ /* 0x000fe200078e0214 */
[----:B------:R-:W-:Y:S01]  /*eff00*/  ISETP.LT.AND P3, PT, R25, c[0x0][0x178], !P3 ;  /* 0x00005e0019007a0c */ /* 0x000fe20005f61270 */
[----:B--2---:R0:W-:Y:S04]  /*eff10*/  STL [R1+0x399c], R16 ;  /* 0x00399c1001007387 */ /* 0x0041e80000100800 */
[----:B0-----:R-:W2:Y:S01]  /*eff20*/  LDL.LU R16, [R1+0xd8] ;  /* 0x0000d80001107983 */ /* 0x001ea20000300800 */
[----:B------:R-:W-:-:S03]  /*eff30*/  IMAD.WIDE R12, R0, 0x2, R2 ;  /* 0x00000002000c7825 */ /* 0x000fc600078e0202 */
[----:B------:R0:W-:Y:S01]  /*eff40*/  @P1 STG.E.U16 [R4.64], R14 ;  /* 0x0000000e04001986 */ /* 0x0001e2000c101506 */
[----:B------:R-:W-:-:S03]  /*eff50*/  IMAD.WIDE R18, R0, 0x2, R8 ;  /* 0x0000000200127825 */ /* 0x000fc600078e0208 */
[----:B------:R1:W-:Y:S04]  /*eff60*/  @P6 STG.E.U16 [R12.64], R29 ;  /* 0x0000001d0c006986 */ /* 0x0003e8000c101506 */
[----:B---3--:R-:W-:Y:S01]  /*eff70*/  @P4 STG.E.U16 [R18.64], R15 ;  /* 0x0000000f12004986 */ /* 0x008fe2000c101506 */
[----:B0-----:R-:W-:-:S04]  /*eff80*/  IMAD.WIDE R4, R0, 0x2, R10 ;  /* 0x0000000200047825 */ /* 0x001fc800078e020a */
[----:B-1----:R-:W-:Y:S01]  /*eff90*/  IMAD.WIDE R12, R0, 0x2, R20 ;  /* 0x00000002000c7825 */ /* 0x002fe200078e0214 */
[----:B--2---:R-:W-:Y:S04]  /*effa0*/  @P5 STG.E.U16 [R4.64], R16 ;  /* 0x0000001004005986 */ /* 0x004fe8000c101506 */
[----:B----4-:R0:W-:Y:S04]  /*effb0*/  @P3 STG.E.U16 [R12.64], R23 ;  /* 0x000000170c003986 */ /* 0x0101e8000c101506 */
[----:B0-----:R-:W2:Y:S01]  /*effc0*/  LDL R13, [R1+0x1c14] ;  /* 0x001c1400010d7983 */ /* 0x001ea20000100800 */
[----:B------:R-:W-:-:S02]  /*effd0*/  ISETP.LT.AND P6, PT, R24, c[0x0][0x178], !P2 ;  /* 0x00005e0018007a0c */ /* 0x000fc400057c1270 */
[----:B------:R-:W-:Y:S02]  /*effe0*/  ISETP.LT.AND P4, PT, R26, c[0x0][0x178], !P2 ;  /* 0x00005e001a007a0c */ /* 0x000fe40005781270 */
[----:B------:R-:W-:Y:S02]  /*efff0*/  IADD3 R6, R0, c[0x0][0x198], RZ ;  /* 0x0000660000067a10 */ /* 0x000fe40007ffe0ff */
[----:B------:R-:W-:Y:S02]  /*f0000*/  PRMT R0, R29, 0x7632, R0 ;  /* 0x000076321d007816 */ /* 0x000fe40000000000 */
[----:B------:R-:W-:Y:S01]  /*f0010*/  PRMT R12, R15, 0x7632, R12 ;  /* 0x000076320f0c7816 */ /* 0x000fe2000000000c */
[----:B------:R-:W-:Y:S01]  /*f0020*/  IMAD.WIDE R18, R6, 0x2, R2 ;  /* 0x0000000206127825 */ /* 0x000fe200078e0202 */
[----:B------:R-:W-:Y:S02]  /*f0030*/  ISETP.GE.AND P1, PT, R22, c[0x0][0x17c], PT ;  /* 0x00005f0016007a0c */ /* 0x000fe40003f26270 */
[----:B------:R-:W3:Y:S01]  /*f0040*/  LDL.LU R22, [R1+0x34d8] ;  /* 0x0034d80001167983 */ /* 0x000ee20000300800 */
[----:B------:R-:W-:Y:S01]  /*f0050*/  IMAD.WIDE R4, R6, 0x2, R8 ;  /* 0x0000000206047825 */ /* 0x000fe200078e0208 */
[----:B------:R-:W-:-:S02]  /*f0060*/  ISETP.LT.AND P3, PT, R27, c[0x0][0x178], !P2 ;  /* 0x00005e001b007a0c */ /* 0x000fc40005761270 */
[----:B------:R-:W4:Y:S01]  /*f0070*/  LDL.LU R29, [R1+0x34dc] ;  /* 0x0034dc00011d7983 */ /* 0x000f220000300800 */
[----:B------:R-:W-:-:S03]  /*f0080*/  PRMT R14, R16, 0x7632, R14 ;  /* 0x00007632100e7816 */ /* 0x000fc6000000000e */
[----:B------:R-:W4:Y:S04]  /*f0090*/  LDL.LU R15, [R1+0xe8] ;  /* 0x0000e800010f7983 */ /* 0x000f280000300800 */
[----:B------:R0:W-:Y:S04]  /*f00a0*/  @P6 STG.E.U16 [R18.64], R0 ;  /* 0x0000000012006986 */ /* 0x0001e8000c101506 */
[----:B------:R-:W4:Y:S04]  /*f00b0*/  LDL.LU R25, [R1+0x68] ;  /* 0x0000680001197983 */ /* 0x000f280000300800 */
[----:B------:R1:W-:Y:S01]  /*f00c0*/  @P4 STG.E.U16 [R4.64], R12 ;  /* 0x0000000c04004986 */ /* 0x0003e2000c101506 */
[----:B0-----:R-:W-:-:S03]  /*f00d0*/  IADD3 R0, R6, c[0x0][0x198], RZ ;  /* 0x0000660006007a10 */ /* 0x001fc60007ffe0ff */
[----:B------:R-:W4:Y:S01]  /*f00e0*/  LDL.LU R16, [R1+0x399c] ;  /* 0x00399c0001107983 */ /* 0x000f220000300800 */
[----:B-1----:R-:W-:Y:S01]  /*f00f0*/  IMAD.WIDE R4, R6, 0x2, R10 ;  /* 0x0000000206047825 */ /* 0x002fe200078e020a */
[----:B--2---:R-:W-:-:S03]  /*f0100*/  ISETP.LT.AND P2, PT, R13, c[0x0][0x178], !P2 ;  /* 0x00005e000d007a0c */ /* 0x004fc60005741270 */
[----:B------:R-:W-:Y:S02]  /*f0110*/  IMAD.WIDE R12, R6, 0x2, R20 ;  /* 0x00000002060c7825 */ /* 0x000fe400078e0214 */
[----:B------:R-:W2:Y:S01]  /*f0120*/  LDL R6, [R1+0x1c14] ;  /* 0x001c140001067983 */ /* 0x000ea20000100800 */
[----:B------:R-:W-:Y:S02]  /*f0130*/  ISETP.LT.AND P6, PT, R24, c[0x0][0x178], !P1 ;  /* 0x00005e0018007a0c */ /* 0x000fe40004fc1270 */
[----:B------:R-:W-:Y:S01]  /*f0140*/  PRMT R17, R23, 0x7632, R17 ;  /* 0x0000763217117816 */ /* 0x000fe20000000011 */
[----:B------:R-:W-:Y:S01]  /*f0150*/  IMAD.WIDE R18, R0, 0x2, R2 ;  /* 0x0000000200127825 */ /* 0x000fe200078e0202 */
[----:B------:R-:W-:Y:S01]  /*f0160*/  ISETP.LT.AND P4, PT, R26, c[0x0][0x178], !P1 ;  /* 0x00005e001a007a0c */ /* 0x000fe20004f81270 */
[----:B------:R0:W-:Y:S01]  /*f0170*/  @P3 STG.E.U16 [R4.64], R14 ;  /* 0x0000000e04003986 */ /* 0x0001e2000c101506 */
[----:B---3--:R-:W-:-:S03]  /*f0180*/  ISETP.GE.AND P5, PT, R22, c[0x0][0x17c], PT ;  /* 0x00005f0016007a0c */ /* 0x008fc60003fa6270 */
[----:B------:R1:W-:Y:S01]  /*f0190*/  @P2 STG.E.U16 [R12.64], R17 ;  /* 0x000000110c002986 */ /* 0x0003e2000c101506 */
[----:B------:R-:W-:Y:S02]  /*f01a0*/  ISETP.LT.AND P2, PT, R27, c[0x0][0x178], !P1 ;  /* 0x00005e001b007a0c */ /* 0x000fe40004f41270 */
[----:B------:R-:W-:Y:S01]  /*f01b0*/  ISETP.LT.AND P3, PT, R24, c[0x0][0x178], !P5 ;  /* 0x00005e0018007a0c */ /* 0x000fe20006f61270 */
[----:B-----5:R3:W-:Y:S01]  /*f01c0*/  @P6 STG.E.U16 [R18.64], R28 ;  /* 0x0000001c12006986 */ /* 0x0207e2000c101506 */
[----:B------:R-:W-:Y:S01]  /*f01d0*/  ISETP.LT.AND P6, PT, R26, c[0x0][0x178], !P5 ;  /* 0x00005e001a007a0c */ /* 0x000fe20006fc1270 */
[----:B------:R-:W-:Y:S01]  /*f01e0*/  IMAD.WIDE R22, R0, 0x2, R8 ;  /* 0x0000000200167825 */ /* 0x000fe200078e0208 */
[----:B0-----:R-:W-:-:S03]  /*f01f0*/  PRMT R14, R28, 0x7632, R14 ;  /* 0x000076321c0e7816 */ /* 0x001fc6000000000e */
[----:B------:R-:W-:-:S04]  /*f0200*/  IMAD.WIDE R4, R0, 0x2, R10 ;  /* 0x0000000200047825 */ /* 0x000fc800078e020a */
[----:B-1----:R-:W-:Y:S01]  /*f0210*/  IMAD.WIDE R12, R0, 0x2, R20 ;  /* 0x00000002000c7825 */ /* 0x002fe200078e0214 */
[----:B---3--:R-:W3:Y:S04]  /*f0220*/  LDL.LU R28, [R1+0x868] ;  /* 0x00086800011c7983 */ /* 0x008ee80000300800 */
[----:B----4-:R0:W-:Y:S01]  /*f0230*/  @P4 STG.E.U16 [R22.64], R16 ;  /* 0x0000001016004986 */ /* 0x0101e2000c101506 */
[----:B------:R-:W-:Y:S02]  /*f0240*/  PRMT R17, R16, 0x7632, R17 ;  /* 0x0000763210117816 */ /* 0x000fe40000000011 */
[----:B------:R-:W-:Y:S01]  /*f0250*/  ISETP.GE.AND P4, PT, R29, c[0x0][0x17c], PT ;  /* 0x00005f001d007a0c */ /* 0x000fe20003f86270 */
[----:B------:R-:W-:Y:S01]  /*f0260*/  IMAD.MOV.U32 R29, RZ, RZ, R7 ;  /* 0x000000ffff1d7224 */ /* 0x000fe200078e0007 */
[----:B------:R-:W-:Y:S04]  /*f0270*/  @P2 STG.E.U16 [R4.64], R15 ;  /* 0x0000000f04002986 */ /* 0x000fe8000c101506 */
[----:B0-----:R-:W4:Y:S04]  /*f0280*/  LDL.LU R16, [R1+0x858] ;  /* 0x0008580001107983 */ /* 0x001f280000300800 */
[----:B------:R-:W5:Y:S01]  /*f0290*/  LDL.LU R7, [R1+0x118] ;  /* 0x0001180001077983 */ /* 0x000f620000300800 */
[----:B--2---:R-:W-:-:S02]  /*f02a0*/  ISETP.LT.AND P1, PT, R6, c[0x0][0x178], !P1 ;  /* 0x00005e0006007a0c */ /* 0x004fc40004f21270 */
[----:B------:R-:W-:Y:S02]  /*f02b0*/  IADD3 R6, R0, c[0x0][0x198], RZ ;  /* 0x0000660000067a10 */ /* 0x000fe40007ffe0ff */
[----:B------:R-:W2:Y:S03]  /*f02c0*/  LDL.LU R0, [R1+0x34e0] ;  /* 0x0034e00001007983 */ /* 0x000ea60000300800 */
[----:B------:R-:W-:-:S04]  /*f02d0*/  IMAD.WIDE R18, R6, 0x2, R2 ;  /* 0x0000000206127825 */ /* 0x000fc800078e0202 */
[----:B------:R-:W-:Y:S02]  /*f02e0*/  IMAD.WIDE R22, R6, 0x2, R8 ;  /* 0x0000000206167825 */ /* 0x000fe400078e0208 */
[----:B------:R-:W-:Y:S04]  /*f02f0*/  @P1 STG.E.U16 [R12.64], R25 ;  /* 0x000000190c001986 */ /* 0x000fe8000c101506 */
[----:B------:R-:W-:Y:S04]  /*f0300*/  @P3 STG.E.U16 [R18.64], R14 ;  /* 0x0000000e12003986 */ /* 0x000fe8000c101506 */
[----:B------:R-:W-:Y:S04]  /*f0310*/  @P6 STG.E.U16 [R22.64], R17 ;  /* 0x0000001116006986 */ /* 0x000fe8000c101506 */
[----:B------:R0:W-:Y:S04]  /*f0320*/  STL [R1+0x3994], R22 ;  /* 0x0039941601007387 */ /* 0x0001e80000100800 */
[----:B0-----:R-:W3:Y:S04]  /*f0330*/  LDL.LU R22, [R1+0x108] ;  /* 0x0001080001167983 */ /* 0x001ee80000300800 */
[----:B------:R0:W-:Y:S04]  /*f0340*/  STL [R1+0x3864], R23 ;  /* 0x0038641701007387 */ /* 0x0001e80000100800 */
[----:B0-----:R-:W3:Y:S01]  /*f0350*/  LDL R23, [R1+0x1c14] ;  /* 0x001c140001177983 */ /* 0x001ee20000100800 */
[----:B------:R-:W-:-:S02]  /*f0360*/  PRMT R17, R15, 0x7632, R17 ;  /* 0x000076320f117816 */ /* 0x000fc40000000011 */
[----:B------:R-:W-:Y:S01]  /*f0370*/  PRMT R14, R25, 0x7632, R14 ;  /* 0x00007632190e7816 */ /* 0x000fe2000000000e */
[----:B------:R-:W4:Y:S04]  /*f0380*/  LDL.LU R15, [R1+0x3998] ;  /* 0x00399800010f7983 */ /* 0x000f280000300800 */
[----:B------:R-:W4:Y:S01]  /*f0390*/  LDL.LU R25, [R1+0x34e4] ;  /* 0x0034e40001197983 */ /* 0x000f220000300800 */
[----:B------:R-:W-:Y:S01]  /*f03a0*/  ISETP.LT.AND P2, PT, R27, c[0x0][0x178], !P5 ;  /* 0x00005e001b007a0c */ /* 0x000fe20006f41270 */
[----:B------:R-:W-:Y:S01]  /*f03b0*/  IMAD.WIDE R12, R6, 0x2, R10 ;  /* 0x00000002060c7825 */ /* 0x000fe200078e020a */
[----:B------:R-:W-:Y:S02]  /*f03c0*/  ISETP.LT.AND P6, PT, R24, c[0x0][0x178], !P4 ;  /* 0x00005e0018007a0c */ /* 0x000fe400067c1270 */
[----:B------:R-:W-:Y:S01]  /*f03d0*/  ISETP.LT.AND P1, PT, R26, c[0x0][0x178], !P4 ;  /* 0x00005e001a007a0c */ /* 0x000fe20006721270 */
[----:B------:R-:W-:-:S08]  /*f03e0*/  IMAD.WIDE R4, R6, 0x2, R20 ;  /* 0x0000000206047825 */ /* 0x000fd000078e0214 */
[----:B------:R0:W-:Y:S01]  /*f03f0*/  @P2 STG.E.U16 [R12.64], R17 ;  /* 0x000000110c002986 */ /* 0x0001e2000c101506 */
[----:B------:R-:W-:Y:S02]  /*f0400*/  ISETP.LT.AND P2, PT, R27, c[0x0][0x178], !P4 ;  /* 0x00005e001b007a0c */ /* 0x000fe40006741270 */
[----:B--2---:R-:W-:Y:S02]  /*f0410*/  ISETP.GE.AND P3, PT, R0, c[0x0][0x17c], PT ;  /* 0x00005f0000007a0c */ /* 0x004fe40003f66270 */
[----:B------:R-:W-:-:S05]  /*f0420*/  IADD3 R0, R6, c[0x0][0x198], RZ ;  /* 0x0000660006007a10 */ /* 0x000fca0007ffe0ff */
[C---:B0-----:R-:W-:Y:S01]  /*f0430*/  IMAD.WIDE R12, R0.reuse, 0x2, R2 ;  /* 0x00000002000c7825 */ /* 0x041fe200078e0202 */
[----:B------:R-:W-:-:S03]  /*f0440*/  IADD3 R6, R0, c[0x0][0x198], RZ ;  /* 0x0000660000067a10 */ /* 0x000fc60007ffe0ff */
[----:B------:R-:W-:Y:S01]  /*f0450*/  IMAD.WIDE R18, R0, 0x2, R8 ;  /* 0x0000000200127825 */ /* 0x000fe200078e0208 */
[C---:B---3--:R-:W-:Y:S02]  /*f0460*/  ISETP.LT.AND P5, PT, R23.reuse, c[0x0][0x178], !P5 ;  /* 0x00005e0017007a0c */ /* 0x048fe40006fa1270 */
[----:B------:R-:W-:-:S11]  /*f0470*/  ISETP.LT.AND P4, PT, R23, c[0x0][0x178], !P4 ;  /* 0x00005e0017007a0c */ /* 0x000fd60006781270 */
[----:B------:R0:W-:Y:S01]  /*f0480*/  @P5 STG.E.U16 [R4.64], R14 ;  /* 0x0000000e04005986 */ /* 0x0001e2000c101506 */
[----:B------:R-:W-:-:S03]  /*f0490*/  ISETP.LT.AND P5, PT, R24, c[0x0][0x178], !P3 ;  /* 0x00005e0018007a0c */ /* 0x000fc60005fa1270 */
[----:B------:R1:W-:Y:S04]  /*f04a0*/  @P6 STG.E.U16 [R12.64], R28 ;  /* 0x0000001c0c006986 */ /* 0x0003e8000c101506 */
[----:B----4-:R2:W-:Y:S01]  /*f04b0*/  @P1 STG.E.U16 [R18.64], R16 ;  /* 0x0000001012001986 */ /* 0x0105e2000c101506 */
[----:B0-----:R-:W-:Y:S01]  /*f04c0*/  IMAD.WIDE R4, R0, 0x2, R10 ;  /* 0x0000000200047825 */ /* 0x001fe200078e020a */
[----:B------:R-:W-:-:S03]  /*f04d0*/  PRMT R14, R28, 0x7632, R14 ;  /* 0x000076321c0e7816 */ /* 0x000fc6000000000e */
[----:B-1----:R-:W-:Y:S01]  /*f04e0*/  IMAD.WIDE R12, R0, 0x2, R20 ;  /* 0x00000002000c7825 */ /* 0x002fe200078e0214 */
[----:B-----5:R-:W-:Y:S03]  /*f04f0*/  @P2 STG.E.U16 [R4.64], R7 ;  /* 0x0000000704002986 */ /* 0x020fe6000c101506 */
[----:B--2---:R-:W-:Y:S01]  /*f0500*/  IMAD.WIDE R18, R6, 0x2, R2 ;  /* 0x0000000206127825 */ /* 0x004fe200078e0202 */
[----:B------:R-:W-:Y:S01]  /*f0510*/  @P4 STG.E.U16 [R12.64], R22 ;  /* 0x000000160c004986 */ /* 0x000fe2000c101506 */
[----:B------:R-:W-:-:S03]  /*f0520*/  ISETP.GE.AND P2, PT, R25, c[0x0][0x17c], PT ;  /* 0x00005f0019007a0c */ /* 0x000fc60003f46270 */
[----:B------:R0:W-:Y:S04]  /*f0530*/  @P5 STG.E.U16 [R18.64], R14 ;  /* 0x0000000e12005986 */ /* 0x0001e8000c101506 */
[----:B------:R-:W2:Y:S01]  /*f0540*/  LDL.LU R28, [R1+0x2c] ;  /* 0x00002c00011c7983 */ /* 0x000ea20000300800 */
[----:B0-----:R-:W-:Y:S01]  /*f0550*/  PRMT R14, R7, 0x7632, R14 ;  /* 0x00007632070e7816 */ /* 0x001fe2000000000e */
[----:B------:R-:W-:Y:S02]  /*f0560*/  IMAD.MOV.U32 R19, RZ, RZ, R29 ;  /* 0x000000ffff137224 */ /* 0x000fe400078e001d */
[----:B------:R-:W3:Y:S04]  /*f0570*/  LDL.LU R7, [R1+0x1c] ;  /* 0x00001c0001077983 */ /* 0x000ee80000300800 */
[----:B------:R-:W4:Y:S04]  /*f0580*/  LDL.LU R29, [R1+0x34e8] ;  /* 0x0034e800011d7983 */ /* 0x000f280000300800 */
[----:B------:R-:W5:Y:S01]  /*f0590*/  LDL.LU R25, [R1+0x34ec] ;  /* 0x0034ec0001197983 */ /* 0x000f620000300800 */
[----:B------:R-:W-:Y:S01]  /*f05a0*/  PRMT R0, R16, 0x7632, R0 ;  /* 0x0000763210007816 */ /* 0x000fe20000000000 */
[----:B------:R-:W-:-:S02]  /*f05b0*/  IMAD.MOV.U32 R16, RZ, RZ, R15 ;  /* 0x000000ffff107224 */ /* 0x000fc400078e000f */
[----:B------:R-:W4:Y:S01]  /*f05c0*/  LDL.LU R15, [R1+0xc] ;  /* 0x00000c00010f7983 */ /* 0x000f220000300800 */
[----:B------:R-:W-:Y:S02]  /*f05d0*/  ISETP.LT.AND P1, PT, R26, c[0x0][0x178], !P3 ;  /* 0x00005e001a007a0c */ /* 0x000fe40005f21270 */
[----:B------:R-:W-:Y:S01]  /*f05e0*/  ISETP.LT.AND P6, PT, R27, c[0x0][0x178], !P3 ;  /* 0x00005e001b007a0c */ /* 0x000fe20005fc1270 */
[----:B------:R-:W-:Y:S01]  /*f05f0*/  IMAD.WIDE R4, R6, 0x2, R8 ;  /* 0x0000000206047825 */ /* 0x000fe200078e0208 */
[----:B------:R-:W-:Y:S02]  /*f0600*/  ISETP.LT.AND P3, PT, R23, c[0x0][0x178], !P3 ;  /* 0x00005e0017007a0c */ /* 0x000fe40005f61270 */
[----:B------:R-:W-:Y:S01]  /*f0610*/  ISETP.LT.AND P4, PT, R24, c[0x0][0x178], !P2 ;  /* 0x00005e0018007a0c */ /* 0x000fe20005781270 */
[----:B------:R-:W-:Y:S01]  /*f0620*/  IMAD.WIDE R12, R6, 0x2, R10 ;  /* 0x00000002060c7825 */ /* 0x000fe200078e020a */
[----:B------:R-:W-:-:S05]  /*f0630*/  ISETP.LT.AND P5, PT, R26, c[0x0][0x178], !P2 ;  /* 0x00005e001a007a0c */ /* 0x000fca00057a1270 */
[----:B------:R0:W-:Y:S04]  /*f0640*/  @P1 STG.E.U16 [R4.64], R0 ;  /* 0x0000000004001986 */ /* 0x0001e8000c101506 */
[----:B------:R1:W-:Y:S01]  /*f0650*/  @P6 STG.E.U16 [R12.64], R14 ;  /* 0x0000000e0c006986 */ /* 0x0003e2000c101506 */
[----:B------:R-:W-:Y:S02]  /*f0660*/  ISETP.LT.AND P6, PT, R27, c[0x0][0x178], !P2 ;  /* 0x00005e001b007a0c */ /* 0x000fe400057c1270 */
[C---:B0-----:R-:W-:Y:S01]  /*f0670*/  IADD3 R0, R6.reuse, c[0x0][0x198], RZ ;  /* 0x0000660006007a10 */ /* 0x041fe20007ffe0ff */
[----:B------:R-:W-:Y:S01]  /*f0680*/  IMAD.WIDE R4, R6, 0x2, R20 ;  /* 0x0000000206047825 */ /* 0x000fe200078e0214 */
[----:B-1----:R-:W-:-:S03]  /*f0690*/  PRMT R14, R22, 0x7632, R14 ;  /* 0x00007632160e7816 */ /* 0x002fc6000000000e */
[----:B------:R-:W-:Y:S01]  /*f06a0*/  IMAD.MOV.U32 R6, RZ, RZ, R19 ;  /* 0x000000ffff067224 */ /* 0x000fe200078e0013 */
[----:B------:R-:W-:Y:S01]  /*f06b0*/  ISETP.LT.AND P2, PT, R23, c[0x0][0x178], !P2 ;  /* 0x00005e0017007a0c */ /* 0x000fe20005741270 */
[C---:B------:R-:W-:Y:S01]  /*f06c0*/  IMAD.WIDE R12, R0.reuse, 0x2, R2 ;  /* 0x00000002000c7825 */ /* 0x040fe200078e0202 */
[----:B------:R-:W4:Y:S03]  /*f06d0*/  LDL.LU R22, [R1+0x3994] ;  /* 0x0039940001167983 */ /* 0x000f260000300800 */
[C---:B------:R-:W-:Y:S01]  /*f06e0*/  IMAD.WIDE R18, R0.reuse, 0x2, R8 ;  /* 0x0000000200127825 */ /* 0x040fe200078e0208 */
[----:B------:R0:W-:Y:S04]  /*f06f0*/  @P3 STG.E.U16 [R4.64], R14 ;  /* 0x0000000e04003986 */ /* 0x0001e8000c101506 */
[----:B------:R1:W-:Y:S01]  /*f0700*/  @P4 STG.E.U16 [R12.64], R6 ;  /* 0x000000060c004986 */ /* 0x0003e2000c101506 */
[----:B0-----:R-:W-:-:S04]  /*f0710*/  IMAD.WIDE R4, R0, 0x2, R10 ;  /* 0x0000000200047825 */ /* 0x001fc800078e020a */
[----:B-1----:R-:W-:Y:S01]  /*f0720*/  IMAD.MOV.U32 R13, RZ, RZ, R6 ;  /* 0x000000ffff0d7224 */ /* 0x002fe200078e0006 */
[----:B------:R-:W-:-:S04]  /*f0730*/  IADD3 R6, R0, c[0x0][0x198], RZ ;  /* 0x0000660000067a10 */ /* 0x000fc80007ffe0ff */
[----:B------:R-:W-:Y:S01]  /*f0740*/  PRMT R17, R13, 0x7632, R17 ;  /* 0x000076320d117816 */ /* 0x000fe20000000011 */
[----:B------:R-:W-:Y:S01]  /*f0750*/  IMAD.WIDE R12, R6, 0x2, R2 ;  /* 0x00000002060c7825 */ /* 0x000fe200078e0202 */
[----:B--2---:R-:W-:Y:S01]  /*f0760*/  @P5 STG.E.U16 [R18.64], R28 ;  /* 0x0000001c12005986 */ /* 0x004fe2000c101506 */
[----:B------:R-:W-:Y:S02]  /*f0770*/  PRMT R14, R28, 0x7632, R14 ;  /* 0x000076321c0e7816 */ /* 0x000fe4000000000e */
[----:B-----5:R-:W-:Y:S01]  /*f0780*/  ISETP.GE.AND P3, PT, R25, c[0x0][0x17c], PT ;  /* 0x00005f0019007a0c */ /* 0x020fe20003f66270 */
[----:B---3--:R0:W-:Y:S03]  /*f0790*/  @P6 STG.E.U16 [R4.64], R7 ;  /* 0x0000000704006986 */ /* 0x0081e6000c101506 */
[----:B------:R-:W-:Y:S01]  /*f07a0*/  ISETP.LT.AND P5, PT, R24, c[0x0][0x178], !P3 ;  /* 0x00005e0018007a0c */ /* 0x000fe20005fa1270 */
[----:B------:R-:W2:Y:S01]  /*f07b0*/  LDL.LU R25, [R1+0x4dc] ;  /* 0x0004dc0001197983 */ /* 0x000ea20000300800 */
[----:B----4-:R-:W-:-:S03]  /*f07c0*/  ISETP.GE.AND P1, PT, R29, c[0x0][0x17c], PT ;  /* 0x00005f001d007a0c */ /* 0x010fc60003f26270 */
[----:B------:R-:W3:Y:S01]  /*f07d0*/  LDL.LU R29, [R1+0x5c] ;  /* 0x00005c00011d7983 */ /* 0x000ee20000300800 */
[----:B0-----:R-:W-:-:S03]  /*f07e0*/  IMAD.WIDE R4, R0, 0x2, R20 ;  /* 0x0000000200047825 */ /* 0x001fc600078e0214 */
[----:B------:R-:W4:Y:S01]  /*f07f0*/  LDL.LU R28, [R1+0x4c] ;  /* 0x00004c00011c7983 */ /* 0x000f220000300800 */
[----:B------:R-:W-:-:S03]  /*f0800*/  PRMT R0, R7, 0x7632, R0 ;  /* 0x0000763207007816 */ /* 0x000fc60000000000 */
[----:B------:R-:W-:Y:S04]  /*f0810*/  @P2 STG.E.U16 [R4.64], R15 ;  /* 0x0000000f04002986 */ /* 0x000fe8000c101506 */
[----:B------:R-:W5:Y:S04]  /*f0820*/  LDL.LU R7, [R1+0x3990] ;  /* 0x0039900001077983 */ /* 0x000f680000300800 */
[----:B------:R0:W-:Y:S04]  /*f0830*/  @P5 STG.E.U16 [R12.64], R17 ;  /* 0x000000110c005986 */ /* 0x0001e8000c101506 */
[----:B0-----:R-:W2:Y:S01]  /*f0840*/  LDL.LU R13, [R1+0x34f0] ;  /* 0x0034f000010d7983 */ /* 0x001ea20000300800 */
[----:B------:R-:W-:Y:S01]  /*f0850*/  ISETP.LT.AND P4, PT, R26, c[0x0][0x178], !P3 ;  /* 0x00005e001a007a0c */ /* 0x000fe20005f81270 */
[----:B------:R-:W-:Y:S01]  /*f0860*/  IMAD.WIDE R18, R6, 0x2, R8 ;  /* 0x0000000206127825 */ /* 0x000fe200078e0208 */
[----:B------:R-:W-:-:S02]  /*f0870*/  PRMT R17, R15, 0x7632, R17 ;  /* 0x000076320f117816 */ /* 0x000fc40000000011 */
[----:B------:R-:W3:Y:S01]  /*f0880*/  LDL.LU R15, [R1+0x398c] ;  /* 0x00398c00010f7983 */ /* 0x000ee20000300800 */
[----:B------:R-:W-:-:S08]  /*f0890*/  IMAD.WIDE R4, R6, 0x2, R10 ;  /* 0x0000000206047825 */ /* 0x000fd000078e020a */
[----:B------:R0:W-:Y:S02]  /*f08a0*/  @P4 STG.E.U16 [R18.64], R14 ;  /* 0x0000000e12004986 */ /* 0x0001e4000c101506 */
[C---:B0-----:R-:W-:Y:S02]  /*f08b0*/  IADD3 R14, R6.reuse, c[0x0][0x198], RZ ;  /* 0x00006600060e7a10 */ /* 0x041fe40007ffe0ff */
[----:B------:R-:W-:Y:S02]  /*f08c0*/  ISETP.LT.AND P6, PT, R27, c[0x0][0x178], !P3 ;  /* 0x00005e001b007a0c */ /* 0x000fe40005fc1270 */
[----:B--2---:R-:W-:Y:S01]  /*f08d0*/  ISETP.GE.AND P5, PT, R13, c[0x0][0x17c], PT ;  /* 0x00005f000d007a0c */ /* 0x004fe20003fa6270 */
[----:B------:R-:W-:Y:S02]  /*f08e0*/  IMAD.WIDE R12, R6, 0x2, R20 ;  /* 0x00000002060c7825 */ /* 0x000fe400078e0214 */
[----:B------:R-:W2:Y:S01]  /*f08f0*/  LDL.LU R6, [R1+0x34f4] ;  /* 0x0034f40001067983 */ /* 0x000ea20000300800 */
[----:B------:R-:W-:-:S02]  /*f0900*/  ISETP.LT.AND P3, PT, R23, c[0x0][0x178], !P3 ;  /* 0x00005e0017007a0c */ /* 0x000fc40005f61270 */
[----:B------:R-:W-:-:S05]  /*f0910*/  ISETP.LT.AND P4, PT, R24, c[0x0][0x178], !P1 ;  /* 0x00005e0018007a0c */ /* 0x000fca0004f81270 */
[----:B------:R0:W-:Y:S01]  /*f0920*/  @P6 STG.E.U16 [R4.64], R0 ;  /* 0x0000000004006986 */ /* 0x0001e2000c101506 */
[----:B------:R-:W-:Y:S02]  /*f0930*/  ISETP.LT.AND P2, PT, R26, c[0x0][0x178], !P1 ;  /* 0x00005e001a007a0c */ /* 0x000fe40004f41270 */
[----:B------:R-:W-:Y:S01]  /*f0940*/  ISETP.LT.AND P6, PT, R27, c[0x0][0x178], !P1 ;  /* 0x00005e001b007a0c */ /* 0x000fe20004fc1270 */
[----:B------:R-:W-:Y:S01]  /*f0950*/  IMAD.WIDE R18, R14, 0x2, R8 ;  /* 0x000000020e127825 */ /* 0x000fe200078e0208 */
[----:B------:R-:W-:-:S03]  /*f0960*/  ISETP.LT.AND P1, PT, R23, c[0x0][0x178], !P1 ;  /* 0x00005e0017007a0c */ /* 0x000fc60004f21270 */
[----:B0-----:R-:W-:Y:S01]  /*f0970*/  IMAD.WIDE R4, R14, 0x2, R2 ;  /* 0x000000020e047825 */ /* 0x001fe200078e0202 */
[----:B------:R-:W-:Y:S04]  /*f0980*/  @P3 STG.E.U16 [R12.64], R17 ;  /* 0x000000110c003986 */ /* 0x000fe8000c101506 */
[----:B------:R0:W-:Y:S01]  /*f0990*/  @P4 STG.E.U16 [R4.64], R25 ;  /* 0x0000001904004986 */ /* 0x0001e2000c101506 */
[----:B------:R-:W-:-:S03]  /*f09a0*/  PRMT R0, R25, 0x7632, R0 ;  /* 0x0000763219007816 */ /* 0x000fc60000000000 */
[----:B---3--:R1:W-:Y:S01]  /*f09b0*/  @P2 STG.E.U16 [R18.64], R29 ;  /* 0x0000001d12002986 */ /* 0x0083e2000c101506 */
[----:B------:R-:W-:Y:S01]  /*f09c0*/  PRMT R22, R29, 0x7632, R22 ;  /* 0x000076321d167816 */ /* 0x000fe20000000016 */
[----:B0-----:R-:W-:Y:S02]  /*f09d0*/  IMAD.WIDE R4, R14, 0x2, R10 ;  /* 0x000000020e047825 */ /* 0x001fe400078e020a */
[----:B------:R-:W3:Y:S04]  /*f09e0*/  LDL.LU R25, [R1+0x4ec] ;  /* 0x0004ec0001197983 */ /* 0x000ee80000300800 */
[----:B----4-:R0:W-:Y:S01]  /*f09f0*/  @P6 STG.E.U16 [R4.64], R28 ;  /* 0x0000001c04006986 */ /* 0x0101e2000c101506 */
[----:B------:R-:W-:-:S03]  /*f0a00*/  PRMT R17, R15, 0x7632, R17 ;  /* 0x000076320f117816 */ /* 0x000fc60000000011 */
[----:B-1----:R-:W4:Y:S01]  /*f0a10*/  LDL.LU R29, [R1+0x8c] ;  /* 0x00008c00011d7983 */ /* 0x002f220000300800 */
[----:B0-----:R-:W-:-:S05]  /*f0a20*/  IMAD.WIDE R4, R14, 0x2, R20 ;  /* 0x000000020e047825 */ /* 0x001fca00078e0214 */
[----:B------:R0:W-:Y:S01]  /*f0a30*/  @P1 STG.E.U16 [R4.64], R15 ;  /* 0x0000000f04001986 */ /* 0x0001e2000c101506 */
[----:B--2---:R-:W-:Y:S02]  /*f0a40*/  ISETP.GE.AND P3, PT, R6, c[0x0][0x17c], PT ;  /* 0x00005f0006007a0c */ /* 0x004fe40003f66270 */
[----:B------:R-:W-:Y:S02]  /*f0a50*/  IADD3 R6, R14, c[0x0][0x198], RZ ;  /* 0x000066000e067a10 */ /* 0x000fe40007ffe0ff */
[----:B------:R-:W-:Y:S02]  /*f0a60*/  PRMT R14, R28, 0x7632, R14 ;  /* 0x000076321c0e7816 */ /* 0x000fe4000000000e */
[----:B------:R-:W2:Y:S04]  /*f0a70*/  LDL.LU R28, [R1+0x7c] ;  /* 0x00007c00011c7983 */ /* 0x000ea80000300800 */
[----:B0-----:R-:W5:Y:S01]  /*f0a80*/  LDL.LU R15, [R1+0x34fc] ;  /* 0x0034fc00010f7983 */ /* 0x001f620000300800 */
[----:B------:R-:W-:-:S02]  /*f0a90*/  ISETP.LT.AND P2, PT, R24, c[0x0][0x178], !P3 ;  /* 0x00005e0018007a0c */ /* 0x000fc40005f41270 */
[----:B------:R-:W-:Y:S01]  /*f0aa0*/  ISETP.LT.AND P4, PT, R26, c[0x0][0x178], !P3 ;  /* 0x00005e001a007a0c */ /* 0x000fe20005f81270 */
[----:B------:R-:W-:-:S04]  /*f0ab0*/  IMAD.WIDE R12, R6, 0x2, R2 ;  /* 0x00000002060c7825 */ /* 0x000fc800078e0202 */
[----:B------:R-:W-:-:S05]  /*f0ac0*/  IMAD.WIDE R18, R6, 0x2, R8 ;  /* 0x0000000206127825 */ /* 0x000fca00078e0208 */
[----:B------:R-:W-:Y:S04]  /*f0ad0*/  STL [R1+0x3988], R18 ;  /* 0x0039881201007387 */ /* 0x000fe80000100800 */
[----:B------:R-:W-:Y:S04]  /*f0ae0*/  @P2 STG.E.U16 [R12.64], R0 ;  /* 0x000000000c002986 */ /* 0x000fe8000c101506 */
[----:B------:R0:W-:Y:S04]  /*f0af0*/  @P4 STG.E.U16 [R18.64], R22 ;  /* 0x0000001612004986 */ /* 0x0001e8000c101506 */
[----:B0-----:R-:W5:Y:S01]  /*f0b00*/  LDL.LU R18, [R1+0x34f8] ;  /* 0x0034f80001127983 */ /* 0x001f620000300800 */
[----:B------:R-:W-:-:S02]  /*f0b10*/  ISETP.LT.AND P6, PT, R23, c[0x0][0x178], !P3 ;  /* 0x00005e0017007a0c */ /* 0x000fc40005fc1270 */
[----:B------:R-:W-:Y:S01]  /*f0b20*/  ISETP.LT.AND P3, PT, R27, c[0x0][0x178], !P3 ;  /* 0x00005e001b007a0c */ /* 0x000fe20005f61270 */
[----:B------:R-:W-:Y:S01]  /*f0b30*/  STL [R1+0x397c], R19 ;  /* 0x00397c1301007387 */ /* 0x000fe20000100800 */
[----:B------:R-:W-:Y:S01]  /*f0b40*/  IMAD.WIDE R4, R6, 0x2, R10 ;  /* 0x0000000206047825 */ /* 0x000fe200078e020a */
[----:B------:R-:W-:Y:S02]  /*f0b50*/  ISETP.LT.AND P1, PT, R24, c[0x0][0x178], !P5 ;  /* 0x00005e0018007a0c */ /* 0x000fe40006f21270 */
[----:B------:R0:W-:Y:S01]  /*f0b60*/  STL [R1+0x3868], R22 ;  /* 0x0038681601007387 */ /* 0x0001e20000100800 */
[----:B------:R-:W-:Y:S01]  /*f0b70*/  IMAD.WIDE R12, R6, 0x2, R20 ;  /* 0x00000002060c7825 */ /* 0x000fe200078e0214 */
[----:B------:R-:W-:Y:S02]  /*f0b80*/  ISETP.LT.AND P2, PT, R26, c[0x0][0x178], !P5 ;  /* 0x00005e001a007a0c */ /* 0x000fe40006f41270 */
[----:B------:R-:W-:Y:S01]  /*f0b90*/  IADD3 R0, R6, c[0x0][0x198], RZ ;  /* 0x0000660006007a10 */ /* 0x000fe20007ffe0ff */
[----:B0-----:R-:W5:Y:S04]  /*f0ba0*/  LDL.LU R22, [R1+0x3c] ;  /* 0x00003c0001167983 */ /* 0x001f680000300800 */
[----:B------:R0:W-:Y:S04]  /*f0bb0*/  @P3 STG.E.U16 [R4.64], R14 ;  /* 0x0000000e04003986 */ /* 0x0001e8000c101506 */
[----:B------:R1:W-:Y:S01]  /*f0bc0*/  @P6 STG.E.U16 [R12.64], R17 ;  /* 0x000000110c006986 */ /* 0x0003e2000c101506 */
[----:B------:R-:W-:-:S02]  /*f0bd0*/  ISETP.LT.AND P6, PT, R23, c[0x0][0x178], !P5 ;  /* 0x00005e0017007a0c */ /* 0x000fc40006fc1270 */
[----:B------:R-:W-:Y:S01]  /*f0be0*/  ISETP.LT.AND P5, PT, R27, c[0x0][0x178], !P5 ;  /* 0x00005e001b007a0c */ /* 0x000fe20006fa1270 */
[----:B0-----:R-:W-:-:S04]  /*f0bf0*/  IMAD.WIDE R4, R0, 0x2, R8 ;  /* 0x0000000200047825 */ /* 0x001fc800078e0208 */
[----:B-1----:R-:W-:-:S05]  /*f0c00*/  IMAD.WIDE R12, R0, 0x2, R2 ;  /* 0x00000002000c7825 */ /* 0x002fca00078e0202 */
[----:B---3--:R0:W-:Y:S04]  /*f0c10*/  @P1 STG.E.U16 [R12.64], R25 ;  /* 0x000000190c001986 */ /* 0x0081e8000c101506 */
[----:B----4-:R1:W-:Y:S01]  /*f0c20*/  @P2 STG.E.U16 [R4.64], R29 ;  /* 0x0000001d04002986 */ /* 0x0103e2000c101506 */
[----:B------:R-:W-:Y:S02]  /*f0c30*/  PRMT R6, R25, 0x7632, R6 ;  /* 0x0000763219067816 */ /* 0x000fe40000000006 */
[----:B------:R-:W-:Y:S01]  /*f0c40*/  PRMT R14, R29, 0x7632, R14 ;  /* 0x000076321d0e7816 */ /* 0x000fe2000000000e */
[----:B0-----:R-:W3:Y:S01]  /*f0c50*/  LDL.LU R25, [R1+0x56c] ;  /* 0x00056c0001197983 */ /* 0x001ee20000300800 */
[----:B-1----:R-:W-:-:S03]  /*f0c60*/  IMAD.WIDE R4, R0, 0x2, R10 ;  /* 0x0000000200047825 */ /* 0x002fc600078e020a */
[----:B------:R-:W4:Y:S01]  /*f0c70*/  LDL.LU R29, [R1+0x55c] ;  /* 0x00055c00011d7983 */ /* 0x000f220000300800 */
[----:B------:R-:W-:-:S03]  /*f0c80*/  IMAD.WIDE R12, R0, 0x2, R20 ;  /* 0x00000002000c7825 */ /* 0x000fc600078e0214 */
[----:B--2---:R0:W-:Y:S01]  /*f0c90*/  @P5 STG.E.U16 [R4.64], R28 ;  /* 0x0000001c04005986 */ /* 0x0041e2000c101506 */
[----:B-----5:R-:W-:Y:S02]  /*f0ca0*/  ISETP.GE.AND P3, PT, R15, c[0x0][0x17c], PT ;  /* 0x00005f000f007a0c */ /* 0x020fe40003f66270 */
[----:B------:R-:W-:Y:S02]  /*f0cb0*/  IADD3 R15, R0, c[0x0][0x198], RZ ;  /* 0x00006600000f7a10 */ /* 0x000fe40007ffe0ff */
[----:B------:R-:W-:Y:S02]  /*f0cc0*/  PRMT R0, R28, 0x7632, R0 ;  /* 0x000076321c007816 */ /* 0x000fe40000000000 */
[----:B0-----:R-:W2:Y:S04]  /*f0cd0*/  LDL.LU R28, [R1+0x9c] ;  /* 0x00009c00011c7983 */ /* 0x001ea80000300800 */
[----:B------:R-:W5:Y:S01]  /*f0ce0*/  LDL.LU R19, [R1+0x3500] ;  /* 0x0035000001137983 */ /* 0x000f620000300800 */
[----:B------:R-:W-:-:S03]  /*f0cf0*/  ISETP.GE.AND P4, PT, R18, c[0x0][0x17c], PT ;  /* 0x00005f0012007a0c */ /* 0x000fc60003f86270 */
[----:B------:R-:W2:Y:S01]  /*f0d00*/  LDL.LU R18, [R1+0x3504] ;  /* 0x0035040001127983 */ /* 0x000ea20000300800 */
[----:B------:R-:W-:Y:S02]  /*f0d10*/  ISETP.LT.AND P1, PT, R24, c[0x0][0x178], !P3 ;  /* 0x00005e0018007a0c */ /* 0x000fe40005f21270 */
[----:B------:R-:W-:Y:S01]  /*f0d20*/  ISETP.LT.AND P2, PT, R26, c[0x0][0x178], !P3 ;  /* 0x00005e001a007a0c */ /* 0x000fe20005f41270 */
[----:B------:R-:W-:Y:S01]  /*f0d30*/  IMAD.WIDE R4, R15, 0x2, R2 ;  /* 0x000000020f047825 */ /* 0x000fe200078e0202 */
[----:B------:R-:W-:Y:S01]  /*f0d40*/  ISETP.LT.AND P5, PT, R24, c[0x0][0x178], !P4 ;  /* 0x00005e0018007a0c */ /* 0x000fe200067a1270 */
[----:B------:R0:W-:Y:S01]  /*f0d50*/  @P6 STG.E.U16 [R12.64], R22 ;  /* 0x000000160c006986 */ /* 0x0001e2000c101506 */
[----:B------:R-:W-:Y:S02]  /*f0d60*/  ISETP.LT.AND P6, PT, R27, c[0x0][0x178], !P3 ;  /* 0x00005e001b007a0c */ /* 0x000fe40005fc1270 */
[----:B------:R-:W-:-:S05]  /*f0d70*/  ISETP.LT.AND P3, PT, R23, c[0x0][0x178], !P3 ;  /* 0x00005e0017007a0c */ /* 0x000fca0005f61270 */
[----:B------:R1:W-:Y:S01]  /*f0d80*/  @P1 STG.E.U16 [R4.64], R6 ;  /* 0x0000000604001986 */ /* 0x0003e2000c101506 */
[----:B------:R-:W-:Y:S01]  /*f0d90*/  ISETP.LT.AND P1, PT, R26, c[0x0][0x178], !P4 ;  /* 0x00005e001a007a0c */ /* 0x000fe20006721270 */
[C---:B0-----:R-:W-:Y:S01]  /*f0da0*/  IMAD.WIDE R12, R15.reuse, 0x2, R8 ;  /* 0x000000020f0c7825 */ /* 0x041fe200078e0208 */
[----:B-1----:R-:W-:-:S03]  /*f0db0*/  IADD3 R6, R15, c[0x0][0x198], RZ ;  /* 0x000066000f067a10 */ /* 0x002fc60007ffe0ff */
[----:B------:R-:W-:Y:S01]  /*f0dc0*/  IMAD.WIDE R4, R15, 0x2, R10 ;  /* 0x000000020f047825 */ /* 0x000fe200078e020a */
[----:B------:R0:W-:Y:S01]  /*f0dd0*/  @P2 STG.E.U16 [R12.64], R14 ;  /* 0x0000000e0c002986 */ /* 0x0001e2000c101506 */
[----:B------:R-:W-:-:S03]  /*f0de0*/  PRMT R17, R22, 0x7632, R17 ;  /* 0x0000763216117816 */ /* 0x000fc60000000011 */
[----:B------:R1:W-:Y:S01]  /*f0df0*/  @P6 STG.E.U16 [R4.64], R0 ;  /* 0x0000000004006986 */ /* 0x0003e2000c101506 */
[----:B------:R-:W-:-:S03]  /*f0e00*/  ISETP.LT.AND P2, PT, R27, c[0x0][0x178], !P4 ;  /* 0x00005e001b007a0c */ /* 0x000fc60006741270 */
[----:B------:R-:W2:Y:S01]  /*f0e10*/  LDL.LU R22, [R1+0x5bc] ;  /* 0x0005bc0001167983 */ /* 0x000ea20000300800 */
[----:B0-----:R-:W-:-:S04]  /*f0e20*/  IMAD.WIDE R12, R15, 0x2, R20 ;  /* 0x000000020f0c7825 */ /* 0x001fc800078e0214 */
[C---:B------:R-:W-:Y:S01]  /*f0e30*/  IMAD.WIDE R14, R6.reuse, 0x2, R2 ;  /* 0x00000002060e7825 */ /* 0x040fe200078e0202 */
[----:B------:R0:W-:Y:S03]  /*f0e40*/  @P3 STG.E.U16 [R12.64], R17 ;  /* 0x000000110c003986 */ /* 0x0001e6000c101506 */
[C---:B-1----:R-:W-:Y:S01]  /*f0e50*/  IMAD.WIDE R4, R6.reuse, 0x2, R8 ;  /* 0x0000000206047825 */ /* 0x042fe200078e0208 */
[----:B---3--:R1:W-:Y:S01]  /*f0e60*/  @P5 STG.E.U16 [R14.64], R25 ;  /* 0x000000190e005986 */ /* 0x0083e2000c101506 */
[----:B------:R-:W-:-:S03]  /*f0e70*/  IADD3 R0, R6, c[0x0][0x198], RZ ;  /* 0x0000660006007a10 */ /* 0x000fc60007ffe0ff */
[----:B----4-:R3:W-:Y:S01]  /*f0e80*/  @P1 STG.E.U16 [R4.64], R29 ;  /* 0x0000001d04001986 */ /* 0x0107e2000c101506 */
[----:B0-----:R-:W-:Y:S01]  /*f0e90*/  IMAD.WIDE R12, R6, 0x2, R10 ;  /* 0x00000002060c7825 */ /* 0x001fe200078e020a */
[----:B-1----:R-:W-:-:S03]  /*f0ea0*/  PRMT R14, R25, 0x7632, R14 ;  /* 0x00007632190e7816 */ /* 0x002fc6000000000e */
[----:B---3--:R-:W-:Y:S01]  /*f0eb0*/  IMAD.WIDE R4, R6, 0x2, R20 ;  /* 0x0000000206047825 */ /* 0x008fe200078e0214 */
[----:B------:R-:W-:Y:S02]  /*f0ec0*/  PRMT R6, R29, 0x7632, R6 ;  /* 0x000076321d067816 */ /* 0x000fe40000000006 */
[----:B-----5:R-:W-:Y:S02]  /*f0ed0*/  ISETP.GE.AND P6, PT, R19, c[0x0][0x17c], PT ;  /* 0x00005f0013007a0c */ /* 0x020fe40003fc6270 */
[----:B------:R-:W3:Y:S04]  /*f0ee0*/  LDL.LU R19, [R1+0x57c] ;  /* 0x00057c0001137983 */ /* 0x000ee80000300800 */
[----:B------:R-:W4:Y:S04]  /*f0ef0*/  LDL.LU R29, [R1+0x3508] ;  /* 0x00350800011d7983 */ /* 0x000f280000300800 */
[----:B------:R-:W5:Y:S01]  /*f0f00*/  LDL.LU R25, [R1+0x350c] ;  /* 0x00350c0001197983 */ /* 0x000f620000300800 */
[----:B--2---:R-:W-:-:S03]  /*f0f10*/  PRMT R15, R28, 0x7632, R15 ;  /* 0x000076321c0f7816 */ /* 0x004fc6000000000f */
[----:B------:R0:W-:Y:S04]  /*f0f20*/  @P2 STG.E.U16 [R12.64], R28 ;  /* 0x0000001c0c002986 */ /* 0x0001e8000c101506 */
[----:B0-----:R-:W2:Y:S01]  /*f0f30*/  LDL.LU R28, [R1+0xcc] ;  /* 0x0000cc00011c7983 */ /* 0x001ea20000300800 */
[----:B------:R-:W-:-:S03]  /*f0f40*/  ISETP.GE.AND P3, PT, R18, c[0x0][0x17c], PT ;  /* 0x00005f0012007a0c */ /* 0x000fc60003f66270 */
[----:B------:R-:W2:Y:S01]  /*f0f50*/  LDL.LU R18, [R1+0xbc] ;  /* 0x0000bc0001127983 */ /* 0x000ea20000300800 */
[----:B------:R-:W-:Y:S02]  /*f0f60*/  ISETP.LT.AND P4, PT, R23, c[0x0][0x178], !P4 ;  /* 0x00005e0017007a0c */ /* 0x000fe40006781270 */
[----:B------:R-:W-:Y:S02]  /*f0f70*/  ISETP.LT.AND P5, PT, R24, c[0x0][0x178], !P6 ;  /* 0x00005e0018007a0c */ /* 0x000fe400077a1270 */
[----:B------:R-:W-:Y:S01]  /*f0f80*/  ISETP.LT.AND P1, PT, R26, c[0x0][0x178], !P6 ;  /* 0x00005e001a007a0c */ /* 0x000fe20007721270 */
[----:B------:R-:W-:Y:S01]  /*f0f90*/  IMAD.WIDE R12, R0, 0x2, R2 ;  /* 0x00000002000c7825 */ /* 0x000fe200078e0202 */
[----:B------:R-:W-:Y:S02]  /*f0fa0*/  ISETP.LT.AND P2, PT, R27, c[0x0][0x178], !P6 ;  /* 0x00005e001b007a0c */ /* 0x000fe40007741270 */
[----:B------:R-:W-:-:S05]  /*f0fb0*/  ISETP.LT.AND P6, PT, R23, c[0x0][0x178], !P6 ;  /* 0x00005e0017007a0c */ /* 0x000fca00077c1270 */
[----:B------:R0:W-:Y:S01]  /*f0fc0*/  @P4 STG.E.U16 [R4.64], R7 ;  /* 0x0000000704004986 */ /* 0x0001e2000c101506 */
[----:B------:R-:W-:-:S03]  /*f0fd0*/  ISETP.LT.AND P4, PT, R24, c[0x0][0x178], !P3 ;  /* 0x00005e0018007a0c */ /* 0x000fc60005f81270 */
[----:B------:R1:W-:Y:S01]  /*f0fe0*/  @P5 STG.E.U16 [R12.64], R14 ;  /* 0x0000000e0c005986 */ /* 0x0003e2000c101506 */
[----:B------:R-:W-:Y:S02]  /*f0ff0*/  ISETP.LT.AND P5, PT, R26, c[0x0][0x178], !P3 ;  /* 0x00005e001a007a0c */ /* 0x000fe40005fa1270 */
[C---:B------:R-:W-:Y:S01]  /*f1000*/  IADD3 R17, R0.reuse, c[0x0][0x198], RZ ;  /* 0x0000660000117a10 */ /* 0x040fe20007ffe0ff */
[----:B0-----:R-:W-:Y:S01]  /*f1010*/  IMAD.WIDE R4, R0, 0x2, R8 ;  /* 0x0000000200047825 */ /* 0x001fe200078e0208 */
[----:B------:R-:W-:-:S03]  /*f1020*/  PRMT R7, R7, 0x7632, R7 ;  /* 0x0000763207077816 */ /* 0x000fc60000000007 */
[C---:B-1----:R-:W-:Y:S01]  /*f1030*/  IMAD.WIDE R12, R0.reuse, 0x2, R10 ;  /* 0x00000002000c7825 */ /* 0x042fe200078e020a */
[----:B------:R0:W-:Y:S04]  /*f1040*/  @P1 STG.E.U16 [R4.64], R6 ;  /* 0x0000000604001986 */ /* 0x0001e8000c101506 */
[----:B------:R1:W-:Y:S01]  /*f1050*/  @P2 STG.E.U16 [R12.64], R15 ;  /* 0x0000000f0c002986 */ /* 0x0003e2000c101506 */
[----:B------:R-:W-:Y:S01]  /*f1060*/  ISETP.LT.AND P2, PT, R27, c[0x0][0x178], !P3 ;  /* 0x00005e001b007a0c */ /* 0x000fe20005f41270 */
[----:B0-----:R-:W-:-:S04]  /*f1070*/  IMAD.WIDE R4, R0, 0x2, R20 ;  /* 0x0000000200047825 */ /* 0x001fc800078e0214 */
[C---:B-1----:R-:W-:Y:S01]  /*f1080*/  IMAD.WIDE R12, R17.reuse, 0x2, R2 ;  /* 0x00000002110c7825 */ /* 0x042fe200078e0202 */
[----:B------:R0:W-:Y:S03]  /*f1090*/  @P6 STG.E.U16 [R4.64], R7 ;  /* 0x0000000704006986 */ /* 0x0001e6000c101506 */
[----:B------:R-:W-:Y:S01]  /*f10a0*/  IMAD.WIDE R14, R17, 0x2, R8 ;  /* 0x00000002110e7825 */ /* 0x000fe200078e0208 */
[----:B------:R-:W-:Y:S01]  /*f10b0*/  @P4 STG.E.U16 [R12.64], R22 ;  /* 0x000000160c004986 */ /* 0x000fe2000c101506 */
[----:B------:R-:W-:Y:S02]  /*f10c0*/  ISETP.LT.AND P3, PT, R23, c[0x0][0x178], !P3 ;  /* 0x00005e0017007a0c */ /* 0x000fe40005f61270 */
[C---:B------:R-:W-:Y:S01]  /*f10d0*/  IADD3 R0, R17.reuse, c[0x0][0x198], RZ ;  /* 0x0000660011007a10 */ /* 0x040fe20007ffe0ff */
[----:B0-----:R-:W-:-:S04]  /*f10e0*/  IMAD.WIDE R4, R17, 0x2, R10 ;  /* 0x0000000211047825 */ /* 0x001fc800078e020a */
[----:B------:R-:W-:Y:S01]  /*f10f0*/  IMAD.WIDE R6, R0, 0x2, R2 ;  /* 0x0000000200067825 */ /* 0x000fe200078e0202 */
[----:B---3--:R0:W-:Y:S01]  /*f1100*/  @P5 STG.E.U16 [R14.64], R19 ;  /* 0x000000130e005986 */ /* 0x0081e2000c101506 */
[----:B-----5:R-:W-:Y:S02]  /*f1110*/  ISETP.GE.AND P6, PT, R25, c[0x0][0x17c], PT ;  /* 0x00005f0019007a0c */ /* 0x020fe40003fc6270 */
[----:B----4-:R-:W-:Y:S01]  /*f1120*/  ISETP.GE.AND P1, PT, R29, c[0x0][0x17c], PT ;  /* 0x00005f001d007a0c */ /* 0x010fe20003f26270 */
[----:B------:R-:W3:Y:S01]  /*f1130*/  LDL.LU R25, [R1+0x65c] ;  /* 0x00065c0001197983 */ /* 0x000ee20000300800 */
[----:B------:R-:W-:Y:S02]  /*f1140*/  ISETP.LT.AND P5, PT, R24, c[0x0][0x178], !P6 ;  /* 0x00005e0018007a0c */ /* 0x000fe400077a1270 */
[----:B0-----:R-:W-:Y:S01]  /*f1150*/  PRMT R15, R22, 0x7632, R15 ;  /* 0x00007632160f7816 */ /* 0x001fe2000000000f */
[----:B------:R-:W4:Y:S01]  /*f1160*/  LDL.LU R29, [R1+0x60c] ;  /* 0x00060c00011d7983 */ /* 0x000f220000300800 */
[----:B------:R-:W-:-:S03]  /*f1170*/  PRMT R14, R19, 0x7632, R14 ;  /* 0x00007632130e7816 */ /* 0x000fc6000000000e */
[----:B------:R-:W5:Y:S04]  /*f1180*/  LDL.LU R19, [R1+0x3514] ;  /* 0x0035140001137983 */ /* 0x000f680000300800 */
[----:B------:R-:W3:Y:S04]  /*f1190*/  LDL.LU R22, [R1+0xdc] ;  /* 0x0000dc0001167983 */ /* 0x000ee80000300800 */
[----:B--2---:R0:W-:Y:S02]  /*f11a0*/  @P2 STG.E.U16 [R4.64], R28 ;  /* 0x0000001c04002986 */ /* 0x0041e4000c101506 */
[----:B0-----:R-:W-:Y:S01]  /*f11b0*/  IMAD.WIDE R4, R17, 0x2, R20 ;  /* 0x0000000211047825 */ /* 0x001fe200078e0214 */
[----:B------:R-:W-:-:S02]  /*f11c0*/  PRMT R17, R28, 0x7632, R17 ;  /* 0x000076321c117816 */ /* 0x000fc40000000011 */
[----:B------:R-:W2:Y:S04]  /*f11d0*/  LDL.LU R28, [R1+0xac] ;  /* 0x0000ac00011c7983 */ /* 0x000ea80000300800 */
[----:B------:R-:W-:Y:S04]  /*f11e0*/  @P3 STG.E.U16 [R4.64], R18 ;  /* 0x0000001204003986 */ /* 0x000fe8000c101506 */
[----:B------:R0:W-:Y:S04]  /*f11f0*/  @P5 STG.E.U16 [R6.64], R15 ;  /* 0x0000000f06005986 */ /* 0x0001e8000c101506 */
[----:B0-----:R-:W2:Y:S01]  /*f1200*/  LDL.LU R7, [R1+0x3510] ;  /* 0x0035100001077983 */ /* 0x001ea20000300800 */
[----:B------:R-:W-:-:S03]  /*f1210*/  PRMT R15, R18, 0x7632, R15 ;  /* 0x00007632120f7816 */ /* 0x000fc6000000000f */
[----:B------:R-:W3:Y:S01]  /*f1220*/  LDL.LU R18, [R1+0x3988] ;  /* 0x0039880001127983 */ /* 0x000ee20000300800 */
        /* <DEDUP_REMOVED lines=10> */
[----:B0-----:R-:W-:-:S05]  /*f12d0*/  IADD3 R14, R0, c[0x0][0x198], RZ ;  /* 0x00006600000e7a10 */ /* 0x001fca0007ffe0ff */
[----:B-1----:R-:W-:-:S04]  /*f12e0*/  IMAD.WIDE R4, R14, 0x2, R2 ;  /* 0x000000020e047825 */ /* 0x002fc800078e0202 */
[C---:B------:R-:W-:Y:S01]  /*f12f0*/  IMAD.WIDE R12, R14.reuse, 0x2, R8 ;  /* 0x000000020e0c7825 */ /* 0x040fe200078e0208 */
[----:B------:R-:W-:Y:S02]  /*f1300*/  ISETP.LT.AND P1, PT, R23, c[0x0][0x178], !P1 ;  /* 0x00005e0017007a0c */ /* 0x000fe40004f21270 */
[----:B------:R-:W-:Y:S02]  /*f1310*/  IADD3 R17, R14, c[0x0][0x198], RZ ;  /* 0x000066000e117a10 */ /* 0x000fe40007ffe0ff */
[----:B--2---:R-:W-:Y:S01]  /*f1320*/  ISETP.GE.AND P4, PT, R7, c[0x0][0x17c], PT ;  /* 0x00005f0007007a0c */ /* 0x004fe20003f86270 */
[----:B------:R-:W-:-:S05]  /*f1330*/  IMAD.WIDE R6, R0, 0x2, R20 ;  /* 0x0000000200067825 */ /* 0x000fca00078e0214 */
[----:B------:R-:W-:Y:S01]  /*f1340*/  @P6 STG.E.U16 [R6.64], R15 ;  /* 0x0000000f06006986 */ /* 0x000fe2000c101506 */
[----:B-----5:R-:W-:-:S03]  /*f1350*/  ISETP.GE.AND P6, PT, R19, c[0x0][0x17c], PT ;  /* 0x00005f0013007a0c */ /* 0x020fc60003fc6270 */
[----:B---3--:R0:W-:Y:S01]  /*f1360*/  @P5 STG.E.U16 [R4.64], R25 ;  /* 0x0000001904005986 */ /* 0x0081e2000c101506 */
[----:B------:R-:W-:-:S03]  /*f1370*/  ISETP.LT.AND P5, PT, R26, c[0x0][0x178], !P6 ;  /* 0x00005e001a007a0c */ /* 0x000fc600077a1270 */
[----:B----4-:R1:W-:Y:S01]  /*f1380*/  @P3 STG.E.U16 [R12.64], R29 ;  /* 0x0000001d0c003986 */ /* 0x0103e2000c101506 */
[----:B------:R-:W-:Y:S01]  /*f1390*/  ISETP.LT.AND P3, PT, R24, c[0x0][0x178], !P6 ;  /* 0x00005e0018007a0c */ /* 0x000fe20007761270 */
[----:B0-----:R-:W-:Y:S01]  /*f13a0*/  IMAD.WIDE R4, R14, 0x2, R10 ;  /* 0x000000020e047825 */ /* 0x001fe200078e020a */
[----:B------:R-:W-:Y:S02]  /*f13b0*/  PRMT R0, R25, 0x7632, R0 ;  /* 0x0000763219007816 */ /* 0x000fe40000000000 */
[----:B------:R-:W-:Y:S01]  /*f13c0*/  PRMT R18, R29, 0x7632, R18 ;  /* 0x000076321d127816 */ /* 0x000fe20000000012 */
[C---:B------:R-:W-:Y:S01]  /*f13d0*/  IMAD.WIDE R6, R17.reuse, 0x2, R2 ;  /* 0x0000000211067825 */ /* 0x040fe200078e0202 */
[----:B------:R0:W-:Y:S03]  /*f13e0*/  @P2 STG.E.U16 [R4.64], R22 ;  /* 0x0000001604002986 */ /* 0x0001e6000c101506 */
[----:B-1----:R-:W-:Y:S01]  /*f13f0*/  IMAD.WIDE R12, R17, 0x2, R8 ;  /* 0x00000002110c7825 */ /* 0x002fe200078e0208 */
[----:B------:R-:W2:Y:S01]  /*f1400*/  LDL.LU R25, [R1+0x84c] ;  /* 0x00084c0001197983 */ /* 0x000ea20000300800 */
[----:B------:R-:W-:-:S03]  /*f1410*/  PRMT R15, R22, 0x7632, R15 ;  /* 0x00007632160f7816 */ /* 0x000fc6000000000f */
[----:B------:R-:W3:Y:S01]  /*f1420*/  LDL.LU R29, [R1+0x83c] ;  /* 0x00083c00011d7983 */ /* 0x000ee20000300800 */
[----:B0-----:R-:W-:-:S03]  /*f1430*/  IMAD.WIDE R4, R14, 0x2, R20 ;  /* 0x000000020e047825 */ /* 0x001fc600078e0214 */
[----:B------:R-:W4:Y:S01]  /*f1440*/  LDL.LU R19, [R1+0xec] ;  /* 0x0000ec0001137983 */ /* 0x000f220000300800 */
[----:B------:R-:W-:-:S03]  /*f1450*/  PRMT R14, R28, 0x7632, R14 ;  /* 0x000076321c0e7816 */ /* 0x000fc6000000000e */
[----:B------:R0:W-:Y:S04]  /*f1460*/  @P1 STG.E.U16 [R4.64], R28 ;  /* 0x0000001c04001986 */ /* 0x0001e8000c101506 */
[----:B------:R-:W5:Y:S04]  /*f1470*/  LDL.LU R22, [R1+0x351c] ;  /* 0x00351c0001167983 */ /* 0x000f680000300800 */
[----:B------:R-:W-:Y:S04]  /*f1480*/  @P3 STG.E.U16 [R6.64], R0 ;  /* 0x0000000006003986 */ /* 0x000fe8000c101506 */
[----:B0-----:R-:W5:Y:S04]  /*f1490*/  LDL.LU R28, [R1+0x6c] ;  /* 0x00006c00011c7983 */ /* 0x001f680000300800 */
[----:B------:R0:W-:Y:S04]  /*f14a0*/  @P5 STG.E.U16 [R12.64], R18 ;  /* 0x000000120c005986 */ /* 0x0001e8000c101506 */
[----:B0-----:R-:W5:Y:S01]  /*f14b0*/  LDL.LU R13, [R1+0x3518] ;  /* 0x00351800010d7983 */ /* 0x001f620000300800 */
[----:B------:R-:W-:-:S02]  /*f14c0*/  ISETP.LT.AND P2, PT, R27, c[0x0][0x178], !P6 ;  /* 0x00005e001b007a0c */ /* 0x000fc40007741270 */
[----:B------:R-:W-:Y:S02]  /*f14d0*/  ISETP.LT.AND P6, PT, R23, c[0x0][0x178], !P6 ;  /* 0x00005e0017007a0c */ /* 0x000fe400077c1270 */
[----:B------:R-:W-:Y:S01]  /*f14e0*/  ISETP.LT.AND P3, PT, R24, c[0x0][0x178], !P4 ;  /* 0x00005e0018007a0c */ /* 0x000fe20006761270 */
[C---:B------:R-:W-:Y:S01]  /*f14f0*/  IMAD.WIDE R4, R17.reuse, 0x2, R10 ;  /* 0x0000000211047825 */ /* 0x040fe200078e020a */
[----:B------:R-:W-:Y:S02]  /*f1500*/  ISETP.LT.AND P1, PT, R26, c[0x0][0x178], !P4 ;  /* 0x00005e001a007a0c */ /* 0x000fe40006721270 */
[C---:B------:R-:W-:Y:S01]  /*f1510*/  IADD3 R0, R17.reuse, c[0x0][0x198], RZ ;  /* 0x0000660011007a10 */ /* 0x040fe20007ffe0ff */
[----:B------:R-:W-:Y:S01]  /*f1520*/  IMAD.WIDE R6, R17, 0x2, R20 ;  /* 0x0000000211067825 */ /* 0x000fe200078e0214 */
[----:B------:R-:W-:Y:S02]  /*f1530*/  ISETP.LT.AND P5, PT, R27, c[0x0][0x178], !P4 ;  /* 0x00005e001b007a0c */ /* 0x000fe400067a1270 */
[----:B------:R-:W-:Y:S01]  /*f1540*/  ISETP.LT.AND P4, PT, R23, c[0x0][0x178], !P4 ;  /* 0x00005e0017007a0c */ /* 0x000fe20006781270 */
[----:B------:R0:W-:Y:S04]  /*f1550*/  @P2 STG.E.U16 [R4.64], R15 ;  /* 0x0000000f04002986 */ /* 0x0001e8000c101506 */
[----:B------:R1:W-:Y:S01]  /*f1560*/  @P6 STG.E.U16 [R6.64], R14 ;  /* 0x0000000e06006986 */ /* 0x0003e2000c101506 */
[----:B0-----:R-:W-:-:S04]  /*f1570*/  IMAD.WIDE R4, R0, 0x2, R2 ;  /* 0x0000000200047825 */ /* 0x001fc800078e0202 */
[----:B-1----:R-:W-:Y:S01]  /*f1580*/  IMAD.WIDE R6, R0, 0x2, R8 ;  /* 0x0000000200067825 */ /* 0x002fe200078e0208 */
[----:B--2---:R0:W-:Y:S01]  /*f1590*/  @P3 STG.E.U16 [R4.64], R25 ;  /* 0x0000001904003986 */ /* 0x0041e2000c101506 */
[----:B------:R-:W-:-:S03]  /*f15a0*/  PRMT R14, R25, 0x7632, R14 ;  /* 0x00007632190e7816 */ /* 0x000fc6000000000e */
[----:B---3--:R1:W-:Y:S01]  /*f15b0*/  @P1 STG.E.U16 [R6.64], R29 ;  /* 0x0000001d06001986 */ /* 0x0083e2000c101506 */
[----:B------:R-:W-:Y:S01]  /*f15c0*/  PRMT R15, R29, 0x7632, R15 ;  /* 0x000076321d0f7816 */ /* 0x000fe2000000000f */
[----:B0-----:R-:W-:Y:S02]  /*f15d0*/  IMAD.WIDE R4, R0, 0x2, R20 ;  /* 0x0000000200047825 */ /* 0x001fe400078e0214 */
[----:B------:R-:W2:Y:S01]  /*f15e0*/  LDL.LU R25, [R1+0x86c] ;  /* 0x00086c0001197983 */ /* 0x000ea20000300800 */
[----:B----4-:R-:W-:Y:S02]  /*f15f0*/  PRMT R17, R19, 0x7632, R17 ;  /* 0x0000763213117816 */ /* 0x010fe40000000011 */
[----:B-----5:R-:W-:Y:S01]  /*f1600*/  ISETP.GE.AND P6, PT, R22, c[0x0][0x17c], PT ;  /* 0x00005f0016007a0c */ /* 0x020fe20003fc6270 */
[----:B-1----:R-:W3:Y:S04]  /*f1610*/  LDL.LU R29, [R1+0x85c] ;  /* 0x00085c00011d7983 */ /* 0x002ee80000300800 */
[----:B------:R-:W4:Y:S01]  /*f1620*/  LDL.LU R22, [R1+0x3520] ;  /* 0x0035200001167983 */ /* 0x000f220000300800 */
[----:B------:R-:W-:-:S02]  /*f1630*/  PRMT R18, R28, 0x7632, R18 ;  /* 0x000076321c127816 */ /* 0x000fc40000000012 */
[----:B------:R-:W-:Y:S01]  /*f1640*/  ISETP.GE.AND P2, PT, R13, c[0x0][0x17c], PT ;  /* 0x00005f000d007a0c */ /* 0x000fe20003f46270 */
[----:B------:R-:W-:-:S05]  /*f1650*/  IMAD.WIDE R12, R0, 0x2, R10 ;  /* 0x00000002000c7825 */ /* 0x000fca00078e020a */
[----:B------:R0:W-:Y:S04]  /*f1660*/  @P5 STG.E.U16 [R12.64], R19 ;  /* 0x000000130c005986 */ /* 0x0001e8000c101506 */
[----:B------:R1:W-:Y:S04]  /*f1670*/  @P4 STG.E.U16 [R4.64], R28 ;  /* 0x0000001c04004986 */ /* 0x0003e8000c101506 */
[----:B0-----:R-:W5:Y:S04]  /*f1680*/  LDL.LU R19, [R1+0x11c] ;  /* 0x00011c0001137983 */ /* 0x001f680000300800 */
[----:B-1----:R-:W2:Y:S01]  /*f1690*/  LDL.LU R28, [R1+0x10c] ;  /* 0x00010c00011c7983 */ /* 0x002ea20000300800 */
[----:B------:R-:W-:-:S02]  /*f16a0*/  ISETP.LT.AND P3, PT, R24, c[0x0][0x178], !P6 ;  /* 0x00005e0018007a0c */ /* 0x000fc40007761270 */
[----:B------:R-:W-:Y:S02]  /*f16b0*/  ISETP.LT.AND P5, PT, R26, c[0x0][0x178], !P6 ;  /* 0x00005e001a007a0c */ /* 0x000fe400077a1270 */
[----:B------:R-:W-:Y:S02]  /*f16c0*/  ISETP.LT.AND P1, PT, R27, c[0x0][0x178], !P6 ;  /* 0x00005e001b007a0c */ /* 0x000fe40007721270 */
[----:B------:R-:W-:Y:S02]  /*f16d0*/  IADD3 R0, R0, c[0x0][0x198], RZ ;  /* 0x0000660000007a10 */ /* 0x000fe40007ffe0ff */
[----:B------:R-:W-:-:S03]  /*f16e0*/  ISETP.LT.AND P4, PT, R23, c[0x0][0x178], !P6 ;  /* 0x00005e0017007a0c */ /* 0x000fc60007781270 */
[----:B------:R-:W-:-:S04]  /*f16f0*/  IMAD.WIDE R4, R0, 0x2, R2 ;  /* 0x0000000200047825 */ /* 0x000fc800078e0202 */
[C---:B------:R-:W-:Y:S01]  /*f1700*/  IMAD.WIDE R6, R0.reuse, 0x2, R8 ;  /* 0x0000000200067825 */ /* 0x040fe200078e0208 */
[----:B--2---:R0:W-:Y:S04]  /*f1710*/  STL [R1+0x3984], R28 ;  /* 0x0039841c01007387 */ /* 0x0041e80000100800 */
[----:B0-----:R-:W2:Y:S01]  /*f1720*/  LDL.LU R28, [R1+0x3524] ;  /* 0x00352400011c7983 */ /* 0x001ea20000300800 */
[----:B------:R-:W-:Y:S01]  /*f1730*/  IMAD.WIDE R12, R0, 0x2, R10 ;  /* 0x00000002000c7825 */ /* 0x000fe200078e020a */
[----:B------:R-:W-:Y:S02]  /*f1740*/  ISETP.LT.AND P6, PT, R24, c[0x0][0x178], !P2 ;  /* 0x00005e0018007a0c */ /* 0x000fe400057c1270 */
[----:B------:R0:W-:Y:S01]  /*f1750*/  @P3 STG.E.U16 [R4.64], R14 ;  /* 0x0000000e04003986 */ /* 0x0001e2000c101506 */
[----:B------:R-:W-:-:S03]  /*f1760*/  ISETP.LT.AND P3, PT, R26, c[0x0][0x178], !P2 ;  /* 0x00005e001a007a0c */ /* 0x000fc60005761270 */
[----:B------:R-:W-:Y:S04]  /*f1770*/  @P5 STG.E.U16 [R6.64], R15 ;  /* 0x0000000f06005986 */ /* 0x000fe8000c101506 */
[----:B------:R1:W-:Y:S01]  /*f1780*/  @P1 STG.E.U16 [R12.64], R17 ;  /* 0x000000110c001986 */ /* 0x0003e2000c101506 */
[C---:B0-----:R-:W-:Y:S01]  /*f1790*/  IADD3 R4, R0.reuse, c[0x0][0x198], RZ ;  /* 0x0000660000047a10 */ /* 0x041fe20007ffe0ff */
[----:B-1----:R-:W-:-:S04]  /*f17a0*/  IMAD.WIDE R12, R0, 0x2, R20 ;  /* 0x00000002000c7825 */ /* 0x002fc800078e0214 */
[----:B------:R-:W-:Y:S01]  /*f17b0*/  IMAD.WIDE R6, R4, 0x2, R2 ;  /* 0x0000000204067825 */ /* 0x000fe200078e0202 */
[----:B------:R0:W-:Y:S01]  /*f17c0*/  @P4 STG.E.U16 [R12.64], R18 ;  /* 0x000000120c004986 */ /* 0x0001e2000c101506 */
[----:B---3--:R-:W-:-:S03]  /*f17d0*/  PRMT R5, R29, 0x7632, R5 ;  /* 0x000076321d057816 */ /* 0x008fc60000000005 */
[----:B------:R-:W-:Y:S01]  /*f17e0*/  @P6 STG.E.U16 [R6.64], R25 ;  /* 0x0000001906006986 */ /* 0x000fe2000c101506 */
[----:B----4-:R-:W-:Y:S01]  /*f17f0*/  ISETP.GE.AND P1, PT, R22, c[0x0][0x17c], PT ;  /* 0x00005f0016007a0c */ /* 0x010fe20003f26270 */
[----:B0-----:R-:W-:Y:S01]  /*f1800*/  IMAD.WIDE R12, R4, 0x2, R8 ;  /* 0x00000002040c7825 */ /* 0x001fe200078e0208 */
[----:B------:R-:W-:-:S04]  /*f1810*/  PRMT R0, R25, 0x7632, R0 ;  /* 0x0000763219007816 */ /* 0x000fc80000000000 */
[----:B------:R0:W-:Y:S04]  /*f1820*/  @P3 STG.E.U16 [R12.64], R29 ;  /* 0x0000001d0c003986 */ /* 0x0001e8000c101506 */
[----:B0-----:R-:W3:Y:S04]  /*f1830*/  LDL.LU R29, [R1+0x3528] ;  /* 0x00352800011d7983 */ /* 0x001ee80000300800 */
[----:B------:R-:W4:Y:S04]  /*f1840*/  LDL.LU R22, [R1+0x170] ;  /* 0x0001700001167983 */ /* 0x000f280000300800 */
[----:B------:R-:W3:Y:S01]  /*f1850*/  LDL.LU R25, [R1+0x150] ;  /* 0x0001500001197983 */ /* 0x000ee20000300800 */
[----:B--2---:R-:W-:-:S03]  /*f1860*/  ISETP.GE.AND P3, PT, R28, c[0x0][0x17c], PT ;  /* 0x00005f001c007a0c */ /* 0x004fc60003f66270 */
[----:B------:R-:W2:Y:S01]  /*f1870*/  LDL.LU R28, [R1+0x3984] ;  /* 0x00398400011c7983 */ /* 0x000ea20000300800 */
[----:B------:R-:W-:Y:S02]  /*f1880*/  ISETP.LT.AND P5, PT, R27, c[0x0][0x178], !P2 ;  /* 0x00005e001b007a0c */ /* 0x000fe400057a1270 */
[----:B------:R-:W-:Y:S01]  /*f1890*/  ISETP.LT.AND P2, PT, R23, c[0x0][0x178], !P2 ;  /* 0x00005e0017007a0c */ /* 0x000fe20005741270 */
[----:B------:R-:W-:Y:S01]  /*f18a0*/  IMAD.WIDE R6, R4, 0x2, R10 ;  /* 0x0000000204067825 */ /* 0x000fe200078e020a */
[----:B------:R-:W-:Y:S02]  /*f18b0*/  ISETP.LT.AND P4, PT, R24, c[0x0][0x178], !P1 ;  /* 0x00005e0018007a0c */ /* 0x000fe40004f81270 */
[----:B------:R-:W-:Y:S02]  /*f18c0*/  ISETP.LT.AND P6, PT, R26, c[0x0][0x178], !P1 ;  /* 0x00005e001a007a0c */ /* 0x000fe40004fc1270 */
[----:B------:R-:W-:-:S05]  /*f18d0*/  IADD3 R17, R4, c[0x0][0x198], RZ ;  /* 0x0000660004117a10 */ /* 0x000fca0007ffe0ff */
[----:B-----5:R0:W-:Y:S01]  /*f18e0*/  @P5 STG.E.U16 [R6.64], R19 ;  /* 0x0000001306005986 */ /* 0x0201e2000c101506 */
[----:B------:R-:W-:-:S04]  /*f18f0*/  IMAD.WIDE R12, R17, 0x2, R2 ;  /* 0x00000002110c7825 */ /* 0x000fc800078e0202 */
[----:B------:R-:W-:-:S04]  /*f1900*/  IMAD.WIDE R14, R17, 0x2, R8 ;  /* 0x00000002110e7825 */ /* 0x000fc800078e0208 */
[----:B0-----:R-:W-:Y:S01]  /*f1910*/  IMAD.WIDE R6, R4, 0x2, R20 ;  /* 0x0000000204067825 */ /* 0x001fe200078e0214 */
[----:B------:R-:W-:Y:S02]  /*f1920*/  PRMT R4, R19, 0x7632, R4 ;  /* 0x0000763213047816 */ /* 0x000fe40000000004 */
[----:B------:R-:W5:Y:S04]  /*f1930*/  LDL.LU R19, [R1+0x130] ;  /* 0x0001300001137983 */ /* 0x000f680000300800 */
[----:B--2---:R-:W-:Y:S01]  /*f1940*/  @P2 STG.E.U16 [R6.64], R28 ;  /* 0x0000001c06002986 */ /* 0x004fe2000c101506 */
[----:B---3--:R-:W-:-:S03]  /*f1950*/  ISETP.GE.AND P2, PT, R29, c[0x0][0x17c], PT ;  /* 0x00005f001d007a0c */ /* 0x008fc60003f46270 */
[----:B------:R-:W-:Y:S04]  /*f1960*/  @P4 STG.E.U16 [R12.64], R0 ;  /* 0x000000000c004986 */ /* 0x000fe8000c101506 */
[----:B------:R0:W-:Y:S04]  /*f1970*/  @P6 STG.E.U16 [R14.64], R5 ;  /* 0x000000050e006986 */ /* 0x0001e8000c101506 */
[----:B0-----:R-:W2:Y:S04]  /*f1980*/  LDL.LU R15, [R1+0x352c] ;  /* 0x00352c00010f7983 */ /* 0x001ea80000300800 */
[----:B------:R-:W3:Y:S01]  /*f1990*/  LDL.LU R29, [R1+0x1a0] ;  /* 0x0001a000011d7983 */ /* 0x000ee20000300800 */
[----:B------:R-:W-:Y:S01]  /*f19a0*/  ISETP.LT.AND P5, PT, R27, c[0x0][0x178], !P1 ;  /* 0x00005e001b007a0c */ /* 0x000fe20004fa1270 */
[----:B------:R-:W-:Y:S01]  /*f19b0*/  IMAD.WIDE R6, R17, 0x2, R10 ;  /* 0x0000000211067825 */ /* 0x000fe200078e020a */
[----:B------:R-:W-:-:S02]  /*f19c0*/  ISETP.LT.AND P1, PT, R23, c[0x0][0x178], !P1 ;  /* 0x00005e0017007a0c */ /* 0x000fc40004f21270 */
[----:B------:R-:W-:Y:S02]  /*f19d0*/  ISETP.LT.AND P6, PT, R24, c[0x0][0x178], !P3 ;  /* 0x00005e0018007a0c */ /* 0x000fe40005fc1270 */
[----:B------:R-:W-:Y:S02]  /*f19e0*/  IADD3 R0, R17, c[0x0][0x198], RZ ;  /* 0x0000660011007a10 */ /* 0x000fe40007ffe0ff */
[----:B------:R-:W-:Y:S01]  /*f19f0*/  ISETP.LT.AND P4, PT, R26, c[0x0][0x178], !P3 ;  /* 0x00005e001a007a0c */ /* 0x000fe20005f81270 */
[----:B---3--:R0:W-:Y:S04]  /*f1a00*/  STL [R1+0x3980], R29 ;  /* 0x0039801d01007387 */ /* 0x0081e80000100800 */
[----:B0-----:R-:W3:Y:S01]  /*f1a10*/  LDL.LU R29, [R1+0x140] ;  /* 0x00014000011d7983 */ /* 0x001ee20000300800 */
[----:B------:R-:W-:-:S03]  /*f1a20*/  PRMT R14, R28, 0x7632, R14 ;  /* 0x000076321c0e7816 */ /* 0x000fc6000000000e */
[----:B------:R0:W-:Y:S01]  /*f1a30*/  @P5 STG.E.U16 [R6.64], R4 ;  /* 0x0000000406005986 */ /* 0x0001e2000c101506 */
[----:B------:R-:W-:Y:S02]  /*f1a40*/  ISETP.LT.AND P5, PT, R27, c[0x0][0x178], !P3 ;  /* 0x00005e001b007a0c */ /* 0x000fe40005fa1270 */
[----:B------:R-:W-:Y:S01]  /*f1a50*/  ISETP.LT.AND P3, PT, R23, c[0x0][0x178], !P3 ;  /* 0x00005e0017007a0c */ /* 0x000fe20005f61270 */
[----:B------:R-:W-:Y:S01]  /*f1a60*/  IMAD.WIDE R12, R0, 0x2, R8 ;  /* 0x00000002000c7825 */ /* 0x000fe200078e0208 */
[----:B------:R-:W3:Y:S03]  /*f1a70*/  LDL.LU R28, [R1+0x190] ;  /* 0x00019000011c7983 */ /* 0x000ee60000300800 */
[----:B0-----:R-:W-:-:S04]  /*f1a80*/  IMAD.WIDE R4, R17, 0x2, R20 ;  /* 0x0000000211047825 */ /* 0x001fc800078e0214 */
[----:B------:R-:W-:Y:S01]  /*f1a90*/  IMAD.WIDE R6, R0, 0x2, R2 ;  /* 0x0000000200067825 */ /* 0x000fe200078e0202 */
[----:B------:R0:W-:Y:S01]  /*f1aa0*/  @P1 STG.E.U16 [R4.64], R14 ;  /* 0x0000000e04001986 */ /* 0x0001e2000c101506 */
[----:B--2---:R-:W-:-:S03]  /*f1ab0*/  ISETP.GE.AND P1, PT, R15, c[0x0][0x17c], PT ;  /* 0x00005f000f007a0c */ /* 0x004fc60003f26270 */
[----:B----4-:R1:W-:Y:S04]  /*f1ac0*/  @P6 STG.E.U16 [R6.64], R22 ;  /* 0x0000001606006986 */ /* 0x0103e8000c101506 */
[----:B------:R-:W-:Y:S01]  /*f1ad0*/  @P4 STG.E.U16 [R12.64], R25 ;  /* 0x000000190c004986 */ /* 0x000fe2000c101506 */
[----:B0-----:R-:W-:-:S03]  /*f1ae0*/  IMAD.WIDE R4, R0, 0x2, R10 ;  /* 0x0000000200047825 */ /* 0x001fc600078e020a */
[----:B------:R-:W2:Y:S01]  /*f1af0*/  LDL.LU R15, [R1+0x3530] ;  /* 0x00353000010f7983 */ /* 0x000ea20000300800 */
[C---:B-1----:R-:W-:Y:S01]  /*f1b00*/  IMAD.WIDE R6, R0.reuse, 0x2, R20 ;  /* 0x0000000200067825 */ /* 0x042fe200078e0214 */
[----:B------:R-:W-:Y:S02]  /*f1b10*/  IADD3 R14, R0, c[0x0][0x198], RZ ;  /* 0x00006600000e7a10 */ /* 0x000fe40007ffe0ff */
[----:B------:R-:W-:Y:S02]  /*f1b20*/  PRMT R0, R22, 0x7632, R0 ;  /* 0x0000763216007816 */ /* 0x000fe40000000000 */
[----:B------:R-:W4:Y:S01]  /*f1b30*/  LDL.LU R22, [R1+0x3534] ;  /* 0x0035340001167983 */ /* 0x000f220000300800 */
[----:B-----5:R-:W-:-:S03]  /*f1b40*/  PRMT R18, R19, 0x7632, R18 ;  /* 0x0000763213127816 */ /* 0x020fc60000000012 */
[----:B---3--:R-:W-:Y:S01]  /*f1b50*/  @P5 STG.E.U16 [R4.64], R29 ;  /* 0x0000001d04005986 */ /* 0x008fe2000c101506 */
[----:B------:R-:W-:-:S03]  /*f1b60*/  PRMT R17, R29, 0x7632, R17 ;  /* 0x000076321d117816 */ /* 0x000fc60000000011 */
[----:B------:R0:W-:Y:S02]  /*f1b70*/  @P3 STG.E.U16 [R6.64], R19 ;  /* 0x0000001306003986 */ /* 0x0001e4000c101506 */
[----:B0-----:R-:W-:Y:S02]  /*f1b80*/  PRMT R6, R25, 0x7632, R6 ;  /* 0x0000763219067816 */ /* 0x001fe40000000006 */
[----:B------:R-:W3:Y:S04]  /*f1b90*/  LDL.LU R25, [R1+0x120] ;  /* 0x0001200001197983 */ /* 0x000ee80000300800 */
[----:B------:R-:W5:Y:S04]  /*f1ba0*/  LDL.LU R29, [R1+0x3980] ;  /* 0x00398000011d7983 */ /* 0x000f680000300800 */
[----:B------:R-:W3:Y:S01]  /*f1bb0*/  LDL.LU R19, [R1+0x397c] ;  /* 0x00397c0001137983 */ /* 0x000ee20000300800 */
[----:B------:R-:W-:-:S02]  /*f1bc0*/  ISETP.LT.AND P6, PT, R24, c[0x0][0x178], !P2 ;  /* 0x00005e0018007a0c */ /* 0x000fc400057c1270 */
[----:B------:R-:W-:Y:S01]  /*f1bd0*/  ISETP.LT.AND P4, PT, R26, c[0x0][0x178], !P2 ;  /* 0x00005e001a007a0c */ /* 0x000fe20005781270 */
[----:B------:R-:W-:Y:S01]  /*f1be0*/  IMAD.WIDE R12, R14, 0x2, R2 ;  /* 0x000000020e0c7825 */ /* 0x000fe200078e0202 */
[----:B------:R-:W-:-:S03]  /*f1bf0*/  ISETP.LT.AND P3, PT, R27, c[0x0][0x178], !P2 ;  /* 0x00005e001b007a0c */ /* 0x000fc60005761270 */
[----:B------:R-:W-:Y:S01]  /*f1c00*/  IMAD.WIDE R4, R14, 0x2, R8 ;  /* 0x000000020e047825 */ /* 0x000fe200078e0208 */
[----:B------:R-:W-:Y:S02]  /*f1c10*/  ISETP.LT.AND P2, PT, R23, c[0x0][0x178], !P2 ;  /* 0x00005e0017007a0c */ /* 0x000fe40005741270 */
[----:B------:R-:W-:-:S03]  /*f1c20*/  ISETP.LT.AND P5, PT, R24, c[0x0][0x178], !P1 ;  /* 0x00005e0018007a0c */ /* 0x000fc60004fa1270 */
[----:B------:R0:W-:Y:S04]  /*f1c30*/  @P6 STG.E.U16 [R12.64], R0 ;  /* 0x000000000c006986 */ /* 0x0001e8000c101506 */
[----:B------:R1:W-:Y:S01]  /*f1c40*/  @P4 STG.E.U16 [R4.64], R6 ;  /* 0x0000000604004986 */ /* 0x0003e2000c101506 */
[----:B------:R-:W-:Y:S02]  /*f1c50*/  ISETP.LT.AND P4, PT, R26, c[0x0][0x178], !P1 ;  /* 0x00005e001a007a0c */ /* 0x000fe40004f81270 */
[----:B--2---:R-:W-:Y:S02]  /*f1c60*/  ISETP.GE.AND P6, PT, R15, c[0x0][0x17c], PT ;  /* 0x00005f000f007a0c */ /* 0x004fe40003fc6270 */
[C---:B0-----:R-:W-:Y:S01]  /*f1c70*/  IADD3 R0, R14.reuse, c[0x0][0x198], RZ ;  /* 0x000066000e007a10 */ /* 0x041fe20007ffe0ff */
[----:B-1----:R-:W-:-:S04]  /*f1c80*/  IMAD.WIDE R4, R14, 0x2, R10 ;  /* 0x000000020e047825 */ /* 0x002fc800078e020a */
[----:B------:R-:W-:Y:S01]  /*f1c90*/  IMAD.WIDE R6, R14, 0x2, R20 ;  /* 0x000000020e067825 */ /* 0x000fe200078e0214 */
[----:B------:R0:W-:Y:S03]  /*f1ca0*/  @P3 STG.E.U16 [R4.64], R17 ;  /* 0x0000001104003986 */ /* 0x0001e6000c101506 */
[C---:B------:R-:W-:Y:S01]  /*f1cb0*/  IMAD.WIDE R12, R0.reuse, 0x2, R2 ;  /* 0x00000002000c7825 */ /* 0x040fe200078e0202 */
[----:B------:R1:W-:Y:S03]  /*f1cc0*/  @P2 STG.E.U16 [R6.64], R18 ;  /* 0x0000001206002986 */ /* 0x0003e6000c101506 */
[C---:B------:R-:W-:Y:S01]  /*f1cd0*/  IMAD.WIDE R14, R0.reuse, 0x2, R8 ;  /* 0x00000002000e7825 */ /* 0x040fe200078e0208 */
[----:B0-----:R-:W-:-:S03]  /*f1ce0*/  IADD3 R17, R0, c[0x0][0x198], RZ ;  /* 0x0000660000117a10 */ /* 0x001fc60007ffe0ff */
[----:B------:R-:W-:-:S04]  /*f1cf0*/  IMAD.WIDE R4, R0, 0x2, R10 ;  /* 0x0000000200047825 */ /* 0x000fc800078e020a */
[----:B-1----:R-:W-:Y:S01]  /*f1d00*/  IMAD.WIDE R6, R0, 0x2, R20 ;  /* 0x0000000200067825 */ /* 0x002fe200078e0214 */
[----:B-----5:R0:W-:Y:S01]  /*f1d10*/  @P5 STG.E.U16 [R12.64], R29 ;  /* 0x0000001d0c005986 */ /* 0x0201e2000c101506 */
[----:B------:R-:W-:-:S03]  /*f1d20*/  PRMT R18, R29, 0x7632, R18 ;  /* 0x000076321d127816 */ /* 0x000fc60000000012 */
[----:B------:R1:W-:Y:S01]  /*f1d30*/  @P4 STG.E.U16 [R14.64], R28 ;  /* 0x0000001c0e004986 */ /* 0x0003e2000c101506 */
[----:B----4-:R-:W-:Y:S02]  /*f1d40*/  ISETP.GE.AND P4, PT, R22, c[0x0][0x17c], PT ;  /* 0x00005f0016007a0c */ /* 0x010fe40003f86270 */
[----:B---3--:R-:W-:Y:S01]  /*f1d50*/  PRMT R19, R28, 0x7632, R19 ;  /* 0x000076321c137816 */ /* 0x008fe20000000013 */
[----:B------:R-:W2:Y:S04]  /*f1d60*/  LDL.LU R22, [R1+0x3538] ;  /* 0x0035380001167983 */ /* 0x000ea80000300800 */
[----:B0-----:R-:W3:Y:S04]  /*f1d70*/  LDL.LU R29, [R1+0x1f0] ;  /* 0x0001f000011d7983 */ /* 0x001ee80000300800 */
[----:B-1----:R-:W4:Y:S04]  /*f1d80*/  LDL.LU R28, [R1+0x160] ;  /* 0x00016000011c7983 */ /* 0x002f280000300800 */
[----:B------:R-:W5:Y:S01]  /*f1d90*/  LDL.LU R0, [R1+0x180] ;  /* 0x0001800001007983 */ /* 0x000f620000300800 */
[----:B------:R-:W-:-:S02]  /*f1da0*/  ISETP.LT.AND P5, PT, R27, c[0x0][0x178], !P1 ;  /* 0x00005e001b007a0c */ /* 0x000fc40004fa1270 */
[----:B------:R-:W-:Y:S02]  /*f1db0*/  ISETP.LT.AND P1, PT, R23, c[0x0][0x178], !P1 ;  /* 0x00005e0017007a0c */ /* 0x000fe40004f21270 */
[----:B------:R-:W-:Y:S02]  /*f1dc0*/  ISETP.LT.AND P2, PT, R24, c[0x0][0x178], !P6 ;  /* 0x00005e0018007a0c */ /* 0x000fe40007741270 */
[----:B------:R-:W-:Y:S01]  /*f1dd0*/  ISETP.LT.AND P3, PT, R26, c[0x0][0x178], !P6 ;  /* 0x00005e001a007a0c */ /* 0x000fe20007761270 */
[----:B------:R-:W-:-:S04]  /*f1de0*/  IMAD.WIDE R12, R17, 0x2, R2 ;  /* 0x00000002110c7825 */ /* 0x000fc800078e0202 */
[----:B------:R-:W-:Y:S01]  /*f1df0*/  IMAD.WIDE R14, R17, 0x2, R8 ;  /* 0x00000002110e7825 */ /* 0x000fe200078e0208 */
[----:B------:R-:W-:Y:S04]  /*f1e00*/  STL [R1+0x3978], R18 ;  /* 0x0039781201007387 */ /* 0x000fe80000100800 */
[----:B-----5:R0:W-:Y:S01]  /*f1e10*/  @P5 STG.E.U16 [R4.64], R0 ;  /* 0x0000000004005986 */ /* 0x0201e2000c101506 */
[----:B------:R-:W-:-:S03]  /*f1e20*/  ISETP.LT.AND P5, PT, R27, c[0x0][0x178], !P6 ;  /* 0x00005e001b007a0c */ /* 0x000fc600077a1270 */
[----:B------:R-:W-:Y:S01]  /*f1e30*/  @P1 STG.E.U16 [R6.64], R25 ;  /* 0x0000001906001986 */ /* 0x000fe2000c101506 */
[----:B------:R-:W-:-:S03]  /*f1e40*/  ISETP.LT.AND P6, PT, R23, c[0x0][0x178], !P6 ;  /* 0x00005e0017007a0c */ /* 0x000fc600077c1270 */
[----:B------:R1:W-:Y:S04]  /*f1e50*/  @P2 STG.E.U16 [R12.64], R18 ;  /* 0x000000120c002986 */ /* 0x0003e8000c101506 */
[----:B------:R5:W-:Y:S01]  /*f1e60*/  @P3 STG.E.U16 [R14.64], R19 ;  /* 0x000000130e003986 */ /* 0x000be2000c101506 */
[----:B------:R-:W-:Y:S01]  /*f1e70*/  ISETP.LT.AND P3, PT, R24, c[0x0][0x178], !P4 ;  /* 0x00005e0018007a0c */ /* 0x000fe20006761270 */
[C---:B0-----:R-:W-:Y:S02]  /*f1e80*/  IMAD.WIDE R4, R17.reuse, 0x2, R10 ;  /* 0x0000000211047825 */ /* 0x041fe400078e020a */
[----:B-1----:R-:W4:Y:S01]  /*f1e90*/  LDL.LU R18, [R1+0x1d0] ;  /* 0x0001d00001127983 */ /* 0x002f220000300800 */
[----:B------:R-:W-:Y:S02]  /*f1ea0*/  PRMT R12, R0, 0x7632, R12 ;  /* 0x00007632000c7816 */ /* 0x000fe4000000000c */
[----:B------:R-:W-:Y:S01]  /*f1eb0*/  IADD3 R0, R17, c[0x0][0x198], RZ ;  /* 0x0000660011007a10 */ /* 0x000fe20007ffe0ff */
[----:B------:R0:W-:Y:S01]  /*f1ec0*/  STL [R1+0x3970], R19 ;  /* 0x0039701301007387 */ /* 0x0001e20000100800 */
[----:B-----5:R-:W-:Y:S01]  /*f1ed0*/  PRMT R14, R25, 0x7632, R14 ;  /* 0x00007632190e7816 */ /* 0x020fe2000000000e */
[----:B------:R-:W-:-:S02]  /*f1ee0*/  IMAD.WIDE R6, R17, 0x2, R20 ;  /* 0x0000000211067825 */ /* 0x000fc400078e0214 */
[----:B------:R1:W-:Y:S04]  /*f1ef0*/  @P5 STG.E.U16 [R4.64], R12 ;  /* 0x0000000c04005986 */ /* 0x0003e8000c101506 */
[----:B0-----:R-:W5:Y:S01]  /*f1f00*/  LDL.LU R19, [R1+0x1c0] ;  /* 0x0001c00001137983 */ /* 0x001f620000300800 */
[----:B---3--:R-:W-:-:S03]  /*f1f10*/  PRMT R15, R29, 0x7632, R15 ;  /* 0x000076321d0f7816 */ /* 0x008fc6000000000f */
[----:B------:R-:W3:Y:S01]  /*f1f20*/  LDL.LU R25, [R1+0x353c] ;  /* 0x00353c0001197983 */ /* 0x000ee20000300800 */
[----:B-1----:R-:W-:-:S03]  /*f1f30*/  IMAD.WIDE R4, R0, 0x2, R2 ;  /* 0x0000000200047825 */ /* 0x002fc600078e0202 */
[----:B------:R-:W-:Y:S04]  /*f1f40*/  @P6 STG.E.U16 [R6.64], R14 ;  /* 0x0000000e06006986 */ /* 0x000fe8000c101506 */
[----:B------:R0:W-:Y:S04]  /*f1f50*/  @P3 STG.E.U16 [R4.64], R29 ;  /* 0x0000001d04003986 */ /* 0x0001e8000c101506 */
[----:B0-----:R-:W3:Y:S01]  /*f1f60*/  LDL.LU R29, [R1+0x3540] ;  /* 0x00354000011d7983 */ /* 0x001ee20000300800 */
[----:B------:R-:W-:Y:S01]  /*f1f70*/  ISETP.LT.AND P2, PT, R26, c[0x0][0x178], !P4 ;  /* 0x00005e001a007a0c */ /* 0x000fe20006741270 */
[----:B------:R-:W-:Y:S01]  /*f1f80*/  IMAD.WIDE R12, R0, 0x2, R8 ;  /* 0x00000002000c7825 */ /* 0x000fe200078e0208 */
[----:B------:R-:W-:-:S02]  /*f1f90*/  ISETP.LT.AND P5, PT, R27, c[0x0][0x178], !P4 ;  /* 0x00005e001b007a0c */ /* 0x000fc400067a1270 */
[----:B------:R-:W-:Y:S02]  /*f1fa0*/  ISETP.LT.AND P4, PT, R23, c[0x0][0x178], !P4 ;  /* 0x00005e0017007a0c */ /* 0x000fe40006781270 */
[----:B--2---:R-:W-:Y:S01]  /*f1fb0*/  ISETP.GE.AND P1, PT, R22, c[0x0][0x17c], PT ;  /* 0x00005f0016007a0c */ /* 0x004fe20003f26270 */
[C---:B------:R-:W-:Y:S01]  /*f1fc0*/  IMAD.WIDE R4, R0.reuse, 0x2, R10 ;  /* 0x0000000200047825 */ /* 0x040fe200078e020a */
[----:B------:R-:W-:Y:S01]  /*f1fd0*/  IADD3 R14, R0, c[0x0][0x198], RZ ;  /* 0x00006600000e7a10 */ /* 0x000fe20007ffe0ff */
[----:B------:R-:W2:Y:S01]  /*f1fe0*/  LDL.LU R22, [R1+0x870] ;  /* 0x0008700001167983 */ /* 0x000ea20000300800 */
[----:B------:R-:W-:Y:S01]  /*f1ff0*/  ISETP.LT.AND P6, PT, R24, c[0x0][0x178], !P1 ;  /* 0x00005e0018007a0c */ /* 0x000fe20004fc1270 */
[----:B------:R-:W-:Y:S02]  /*f2000*/  IMAD.WIDE R6, R0, 0x2, R20 ;  /* 0x0000000200067825 */ /* 0x000fe400078e0214 */
[----:B----4-:R0:W-:Y:S01]  /*f2010*/  @P2 STG.E.U16 [R12.64], R18 ;  /* 0x000000120c002986 */ /* 0x0101e2000c101506 */
[----:B------:R-:W-:-:S02]  /*f2020*/  ISETP.LT.AND P2, PT, R26, c[0x0][0x178], !P1 ;  /* 0x00005e001a007a0c */ /* 0x000fc40004f41270 */
[----:B------:R-:W-:Y:S01]  /*f2030*/  PRMT R0, R18, 0x7632, R0 ;  /* 0x0000763212007816 */ /* 0x000fe20000000000 */
[----:B0-----:R-:W-:Y:S01]  /*f2040*/  IMAD.WIDE R12, R14, 0x2, R2 ;  /* 0x000000020e0c7825 */ /* 0x001fe200078e0202 */
[----:B-----5:R-:W-:Y:S04]  /*f2050*/  @P5 STG.E.U16 [R4.64], R19 ;  /* 0x0000001304005986 */ /* 0x020fe8000c101506 */
[----:B------:R0:W-:Y:S01]  /*f2060*/  @P4 STG.E.U16 [R6.64], R28 ;  /* 0x0000001c06004986 */ /* 0x0001e2000c101506 */
[----:B---3--:R-:W-:-:S03]  /*f2070*/  ISETP.GE.AND P3, PT, R25, c[0x0][0x17c], PT ;  /* 0x00005f0019007a0c */ /* 0x008fc60003f66270 */
[----:B------:R-:W3:Y:S04]  /*f2080*/  LDL.LU R25, [R1+0x220] ;  /* 0x0002200001197983 */ /* 0x000ee80000300800 */
[----:B------:R1:W-:Y:S01]  /*f2090*/  @P6 STG.E.U16 [R12.64], R15 ;  /* 0x0000000f0c006986 */ /* 0x0003e2000c101506 */
[----:B0-----:R-:W-:-:S03]  /*f20a0*/  IMAD.WIDE R6, R14, 0x2, R8 ;  /* 0x000000020e067825 */ /* 0x001fc600078e0208 */
[----:B------:R-:W4:Y:S04]  /*f20b0*/  LDL.LU R18, [R1+0x3978] ;  /* 0x0039780001127983 */ /* 0x000f280000300800 */
[----:B------:R-:W-:Y:S01]  /*f20c0*/  @P2 STG.E.U16 [R6.64], R0 ;  /* 0x0000000006002986 */ /* 0x000fe2000c101506 */
[----:B-1----:R-:W-:-:S03]  /*f20d0*/  PRMT R12, R19, 0x7632, R12 ;  /* 0x00007632130c7816 */ /* 0x002fc6000000000c */
[----:B------:R-:W4:Y:S01]  /*f20e0*/  LDL.LU R19, [R1+0xf0] ;  /* 0x0000f00001137983 */ /* 0x000f220000300800 */
[----:B------:R-:W-:-:S03]  /*f20f0*/  ISETP.GE.AND P2, PT, R29, c[0x0][0x17c], PT ;  /* 0x00005f001d007a0c */ /* 0x000fc60003f46270 */
[----:B------:R-:W5:Y:S01]  /*f2100*/  LDL.LU R29, [R1+0x880] ;  /* 0x00088000011d7983 */ /* 0x000f620000300800 */
[----:B------:R-:W-:Y:S02]  /*f2110*/  ISETP.LT.AND P5, PT, R27, c[0x0][0x178], !P1 ;  /* 0x00005e001b007a0c */ /* 0x000fe40004fa1270 */
[----:B------:R-:W-:Y:S01]  /*f2120*/  ISETP.LT.AND P1, PT, R23, c[0x0][0x178], !P1 ;  /* 0x00005e0017007a0c */ /* 0x000fe20004f21270 */
[----:B------:R-:W-:Y:S01]  /*f2130*/  IMAD.WIDE R4, R14, 0x2, R10 ;  /* 0x000000020e047825 */ /* 0x000fe200078e020a */
[----:B------:R-:W-:-:S09]  /*f2140*/  PRMT R15, R28, 0x7632, R15 ;  /* 0x000076321c0f7816 */ /* 0x000fd2000000000f */
[----:B------:R0:W-:Y:S02]  /*f2150*/  @P5 STG.E.U16 [R4.64], R12 ;  /* 0x0000000c04005986 */ /* 0x0001e4000c101506 */
[----:B0-----:R-:W-:-:S05]  /*f2160*/  IMAD.WIDE R4, R14, 0x2, R20 ;  /* 0x000000020e047825 */ /* 0x001fca00078e0214 */
[----:B------:R-:W-:Y:S04]  /*f2170*/  @P1 STG.E.U16 [R4.64], R15 ;  /* 0x0000000f04001986 */ /* 0x000fe8000c101506 */
[----:B-----5:R0:W-:Y:S04]  /*f2180*/  STL [R1+0x3974], R29 ;  /* 0x0039741d01007387 */ /* 0x0201e80000100800 */
[----:B0-----:R-:W5:Y:S04]  /*f2190*/  LDL.LU R29, [R1+0x1e0] ;  /* 0x0001e000011d7983 */ /* 0x001f680000300800 */
[----:B------:R-:W5:Y:S04]  /*f21a0*/  LDL.LU R28, [R1+0x240] ;  /* 0x00024000011c7983 */ /* 0x000f680000300800 */
[----:B------:R-:W5:Y:S01]  /*f21b0*/  LDL.LU R15, [R1+0x3544] ;  /* 0x00354400010f7983 */ /* 0x000f620000300800 */
[----:B------:R-:W-:-:S02]  /*f21c0*/  ISETP.LT.AND P6, PT, R24, c[0x0][0x178], !P3 ;  /* 0x00005e0018007a0c */ /* 0x000fc40005fc1270 */
[----:B------:R-:W-:Y:S02]  /*f21d0*/  IADD3 R0, R14, c[0x0][0x198], RZ ;  /* 0x000066000e007a10 */ /* 0x000fe40007ffe0ff */
[----:B------:R-:W-:Y:S02]  /*f21e0*/  ISETP.LT.AND P4, PT, R26, c[0x0][0x178], !P3 ;  /* 0x00005e001a007a0c */ /* 0x000fe40005f81270 */
[----:B------:R-:W-:Y:S02]  /*f21f0*/  ISETP.LT.AND P5, PT, R27, c[0x0][0x178], !P3 ;  /* 0x00005e001b007a0c */ /* 0x000fe40005fa1270 */
[----:B------:R-:W-:Y:S01]  /*f2200*/  ISETP.LT.AND P3, PT, R23, c[0x0][0x178], !P3 ;  /* 0x00005e0017007a0c */ /* 0x000fe20005f61270 */
[----:B------:R-:W-:-:S04]  /*f2210*/  IMAD.WIDE R6, R0, 0x2, R2 ;  /* 0x0000000200067825 */ /* 0x000fc800078e0202 */
[C---:B------:R-:W-:Y:S01]  /*f2220*/  IMAD.WIDE R12, R0.reuse, 0x2, R8 ;  /* 0x00000002000c7825 */ /* 0x040fe200078e0208 */
[----:B--2---:R0:W-:Y:S03]  /*f2230*/  @P6 STG.E.U16 [R6.64], R22 ;  /* 0x0000001606006986 */ /* 0x0041e6000c101506 */
[C---:B------:R-:W-:Y:S01]  /*f2240*/  IMAD.WIDE R4, R0.reuse, 0x2, R10 ;  /* 0x0000000200047825 */ /* 0x040fe200078e020a */
[----:B---3--:R-:W-:Y:S01]  /*f2250*/  @P4 STG.E.U16 [R12.64], R25 ;  /* 0x000000190c004986 */ /* 0x008fe2000c101506 */
[C---:B------:R-:W-:Y:S02]  /*f2260*/  IADD3 R14, R0.reuse, c[0x0][0x198], RZ ;  /* 0x00006600000e7a10 */ /* 0x040fe40007ffe0ff */
[----:B0-----:R-:W-:Y:S01]  /*f2270*/  IMAD.WIDE R6, R0, 0x2, R20 ;  /* 0x0000000200067825 */ /* 0x001fe200078e0214 */
[----:B------:R-:W-:Y:S02]  /*f2280*/  PRMT R0, R22, 0x7632, R0 ;  /* 0x0000763216007816 */ /* 0x000fe40000000000 */
[----:B----4-:R-:W-:Y:S01]  /*f2290*/  PRMT R18, R19, 0x7632, R18 ;  /* 0x0000763213127816 */ /* 0x010fe20000000012 */
[----:B-----5:R-:W-:Y:S01]  /*f22a0*/  @P5 STG.E.U16 [R4.64], R29 ;  /* 0x0000001d04005986 */ /* 0x020fe2000c101506 */
[----:B------:R-:W-:-:S03]  /*f22b0*/  PRMT R17, R29, 0x7632, R17 ;  /* 0x000076321d117816 */ /* 0x000fc60000000011 */
[----:B------:R0:W-:Y:S01]  /*f22c0*/  @P3 STG.E.U16 [R6.64], R19 ;  /* 0x0000001306003986 */ /* 0x0001e2000c101506 */
[----:B------:R-:W-:-:S03]  /*f22d0*/  ISETP.GE.AND P1, PT, R15, c[0x0][0x17c], PT ;  /* 0x00005f000f007a0c */ /* 0x000fc60003f26270 */
[----:B------:R-:W2:Y:S04]  /*f22e0*/  LDL.LU R15, [R1+0x3548] ;  /* 0x00354800010f7983 */ /* 0x000ea80000300800 */
[----:B------:R-:W3:Y:S01]  /*f22f0*/  LDL.LU R22, [R1+0x354c] ;  /* 0x00354c0001167983 */ /* 0x000ee20000300800 */
[----:B0-----:R-:W-:-:S03]  /*f2300*/  PRMT R6, R25, 0x7632, R6 ;  /* 0x0000763219067816 */ /* 0x001fc60000000006 */
[----:B------:R-:W4:Y:S04]  /*f2310*/  LDL.LU R25, [R1+0x210] ;  /* 0x0002100001197983 */ /* 0x000f280000300800 */
[----:B------:R-:W5:Y:S04]  /*f2320*/  LDL.LU R29, [R1+0x3974] ;  /* 0x00397400011d7983 */ /* 0x000f680000300800 */
[----:B------:R-:W3:Y:S01]  /*f2330*/  LDL.LU R19, [R1+0x3970] ;  /* 0x0039700001137983 */ /* 0x000ee20000300800 */
[----:B------:R-:W-:Y:S02]  /*f2340*/  ISETP.LT.AND P6, PT, R24, c[0x0][0x178], !P2 ;  /* 0x00005e0018007a0c */ /* 0x000fe400057c1270 */
        /* <DEDUP_REMOVED lines=9> */
[C---:B0-----:R-:W-:Y:S01]  /*f23e0*/  IADD3 R0, R14.reuse, c[0x0][0x198], RZ ;  /* 0x000066000e007a10 */ /* 0x041fe20007ffe0ff */
[----:B-1----:R-:W-:-:S04]  /*f23f0*/  IMAD.WIDE R4, R14, 0x2, R10 ;  /* 0x000000020e047825 */ /* 0x002fc800078e020a */
[----:B------:R-:W-:Y:S01]  /*f2400*/  IMAD.WIDE R6, R14, 0x2, R20 ;  /* 0x000000020e067825 */ /* 0x000fe200078e0214 */
[----:B------:R0:W-:Y:S03]  /*f2410*/  @P3 STG.E.U16 [R4.64], R17 ;  /* 0x0000001104003986 */ /* 0x0001e6000c101506 */
[C---:B------:R-:W-:Y:S01]  /*f2420*/  IMAD.WIDE R12, R0.reuse, 0x2, R2 ;  /* 0x00000002000c7825 */ /* 0x040fe200078e0202 */
[----:B------:R1:W-:Y:S01]  /*f2430*/  @P2 STG.E.U16 [R6.64], R18 ;  /* 0x0000001206002986 */ /* 0x0003e2000c101506 */
[C---:B0-----:R-:W-:Y:S02]  /*f2440*/  IADD3 R17, R0.reuse, c[0x0][0x198], RZ ;  /* 0x0000660000117a10 */ /* 0x041fe40007ffe0ff */
[----:B------:R-:W-:-:S04]  /*f2450*/  IMAD.WIDE R4, R0, 0x2, R10 ;  /* 0x0000000200047825 */ /* 0x000fc800078e020a */
[----:B-1----:R-:W-:Y:S01]  /*f2460*/  IMAD.WIDE R6, R0, 0x2, R20 ;  /* 0x0000000200067825 */ /* 0x002fe200078e0214 */
[----:B--2---:R-:W-:-:S03]  /*f2470*/  ISETP.GE.AND P6, PT, R15, c[0x0][0x17c], PT ;  /* 0x00005f000f007a0c */ /* 0x004fc60003fc6270 */
[----:B------:R-:W-:Y:S01]  /*f2480*/  IMAD.WIDE R14, R0, 0x2, R8 ;  /* 0x00000002000e7825 */ /* 0x000fe200078e0208 */
[----:B-----5:R0:W-:Y:S01]  /*f2490*/  @P5 STG.E.U16 [R12.64], R29 ;  /* 0x0000001d0c005986 */ /* 0x0201e2000c101506 */
[----:B------:R-:W-:-:S03]  /*f24a0*/  PRMT R18, R29, 0x7632, R18 ;  /* 0x000076321d127816 */ /* 0x000fc60000000012 */
[----:B------:R1:W-:Y:S01]  /*f24b0*/  @P4 STG.E.U16 [R14.64], R28 ;  /* 0x0000001c0e004986 */ /* 0x0003e2000c101506 */
[----:B---3--:R-:W-:Y:S02]  /*f24c0*/  ISETP.GE.AND P4, PT, R22, c[0x0][0x17c], PT ;  /* 0x00005f0016007a0c */ /* 0x008fe40003f86270 */
[----:B------:R-:W-:Y:S01]  /*f24d0*/  PRMT R19, R28, 0x7632, R19 ;  /* 0x000076321c137816 */ /* 0x000fe20000000013 */
[----:B------:R-:W2:Y:S04]  /*f24e0*/  LDL.LU R22, [R1+0x3550] ;  /* 0x0035500001167983 */ /* 0x000ea80000300800 */
[----:B0-----:R-:W3:Y:S04]  /*f24f0*/  LDL.LU R29, [R1+0x890] ;  /* 0x00089000011d7983 */ /* 0x001ee80000300800 */
[----:B-1----:R-:W5:Y:S04]  /*f2500*/  LDL.LU R28, [R1+0x200] ;  /* 0x00020000011c7983 */ /* 0x002f680000300800 */
[----:B------:R-:W2:Y:S01]  /*f2510*/  LDL.LU R0, [R1+0x230] ;  /* 0x0002300001007983 */ /* 0x000ea20000300800 */
[----:B------:R-:W-:-:S02]  /*f2520*/  ISETP.LT.AND P5, PT, R27, c[0x0][0x178], !P1 ;  /* 0x00005e001b007a0c */ /* 0x000fc40004fa1270 */
[----:B------:R-:W-:Y:S02]  /*f2530*/  ISETP.LT.AND P1, PT, R23, c[0x0][0x178], !P1 ;  /* 0x00005e0017007a0c */ /* 0x000fe40004f21270 */
[----:B------:R-:W-:Y:S02]  /*f2540*/  ISETP.LT.AND P2, PT, R24, c[0x0][0x178], !P6 ;  /* 0x00005e0018007a0c */ /* 0x000fe40007741270 */
[----:B------:R-:W-:Y:S01]  /*f2550*/  ISETP.LT.AND P3, PT, R26, c[0x0][0x178], !P6 ;  /* 0x00005e001a007a0c */ /* 0x000fe20007761270 */
[----:B------:R-:W-:-:S04]  /*f2560*/  IMAD.WIDE R12, R17, 0x2, R2 ;  /* 0x00000002110c7825 */ /* 0x000fc800078e0202 */
[----:B------:R-:W-:Y:S01]  /*f2570*/  IMAD.WIDE R14, R17, 0x2, R8 ;  /* 0x00000002110e7825 */ /* 0x000fe200078e0208 */
[----:B------:R-:W-:Y:S04]  /*f2580*/  STL [R1+0x396c], R18 ;  /* 0x00396c1201007387 */ /* 0x000fe80000100800 */
[----:B--2---:R0:W-:Y:S01]  /*f2590*/  @P5 STG.E.U16 [R4.64], R0 ;  /* 0x0000000004005986 */ /* 0x0041e2000c101506 */
[----:B------:R-:W-:-:S03]  /*f25a0*/  ISETP.LT.AND P5, PT, R27, c[0x0][0x178], !P6 ;  /* 0x00005e001b007a0c */ /* 0x000fc600077a1270 */
[----:B----4-:R-:W-:Y:S01]  /*f25b0*/  @P1 STG.E.U16 [R6.64], R25 ;  /* 0x0000001906001986 */ /* 0x010fe2000c101506 */
        /* <DEDUP_REMOVED lines=9> */
[----:B--2---:R-:W-:Y:S01]  /*f2650*/  PRMT R14, R25, 0x7632, R14 ;  /* 0x00007632190e7816 */ /* 0x004fe2000000000e */
[----:B------:R-:W-:-:S02]  /*f2660*/  IMAD.WIDE R6, R17, 0x2, R20 ;  /* 0x0000000211067825 */ /* 0x000fc400078e0214 */
[----:B------:R1:W-:Y:S04]  /*f2670*/  @P5 STG.E.U16 [R4.64], R12 ;  /* 0x0000000c04005986 */ /* 0x0003e8000c101506 */
[----:B0-----:R-:W2:Y:S01]  /*f2680*/  LDL.LU R19, [R1+0x250] ;  /* 0x0002500001137983 */ /* 0x001ea20000300800 */
        /* <DEDUP_REMOVED lines=10> */
[----:B------:R-:W-:Y:S01]  /*f2730*/  ISETP.GE.AND P1, PT, R22, c[0x0][0x17c], PT ;  /* 0x00005f0016007a0c */ /* 0x000fe20003f26270 */
[C---:B------:R-:W-:Y:S01]  /*f2740*/  IMAD.WIDE R4, R0.reuse, 0x2, R10 ;  /* 0x0000000200047825 */ /* 0x040fe200078e020a */
[----:B------:R-:W-:Y:S01]  /*f2750*/  IADD3 R14, R0, c[0x0][0x198], RZ ;  /* 0x00006600000e7a10 */ /* 0x000fe20007ffe0ff */
[----:B------:R-:W3:Y:S01]  /*f2760*/  LDL.LU R22, [R1+0x8a0] ;  /* 0x0008a00001167983 */ /* 0x000ee20000300800 */
[----:B------:R-:W-:Y:S01]  /*f2770*/  ISETP.LT.AND P6, PT, R24, c[0x0][0x178], !P1 ;  /* 0x00005e0018007a0c */ /* 0x000fe20004fc1270 */
[----:B------:R-:W-:Y:S02]  /*f2780*/  IMAD.WIDE R6, R0, 0x2, R20 ;  /* 0x0000000200067825 */ /* 0x000fe400078e0214 */
[----:B----4-:R0:W-:Y:S01]  /*f2790*/  @P2 STG.E.U16 [R12.64], R18 ;  /* 0x000000120c002986 */ /* 0x0101e2000c101506 */
[----:B------:R-:W-:-:S02]  /*f27a0*/  ISETP.LT.AND P2, PT, R26, c[0x0][0x178], !P1 ;  /* 0x00005e001a007a0c */ /* 0x000fc40004f41270 */
[----:B------:R-:W-:Y:S01]  /*f27b0*/  PRMT R0, R18, 0x7632, R0 ;  /* 0x0000763212007816 */ /* 0x000fe20000000000 */
[----:B0-----:R-:W-:Y:S01]  /*f27c0*/  IMAD.WIDE R12, R14, 0x2, R2 ;  /* 0x000000020e0c7825 */ /* 0x001fe200078e0202 */
[----:B--2---:R-:W-:Y:S04]  /*f27d0*/  @P5 STG.E.U16 [R4.64], R19 ;  /* 0x0000001304005986 */ /* 0x004fe8000c101506 */
[----:B-----5:R0:W-:Y:S01]  /*f27e0*/  @P4 STG.E.U16 [R6.64], R28 ;  /* 0x0000001c06004986 */ /* 0x0201e2000c101506 */
[----:B---3--:R-:W-:-:S03]  /*f27f0*/  ISETP.GE.AND P3, PT, R25, c[0x0][0x17c], PT ;  /* 0x00005f0019007a0c */ /* 0x008fc60003f66270 */
[----:B------:R-:W2:Y:S04]  /*f2800*/  LDL.LU R25, [R1+0x280] ;  /* 0x0002800001197983 */ /* 0x000ea80000300800 */
[----:B------:R1:W-:Y:S01]  /*f2810*/  @P6 STG.E.U16 [R12.64], R15 ;  /* 0x0000000f0c006986 */ /* 0x0003e2000c101506 */
[----:B0-----:R-:W-:-:S03]  /*f2820*/  IMAD.WIDE R6, R14, 0x2, R8 ;  /* 0x000000020e067825 */ /* 0x001fc600078e0208 */
[----:B------:R-:W3:Y:S04]  /*f2830*/  LDL.LU R18, [R1+0x396c] ;  /* 0x00396c0001127983 */ /* 0x000ee80000300800 */
[----:B------:R-:W-:Y:S01]  /*f2840*/  @P2 STG.E.U16 [R6.64], R0 ;  /* 0x0000000006002986 */ /* 0x000fe2000c101506 */
[----:B-1----:R-:W-:-:S03]  /*f2850*/  PRMT R12, R19, 0x7632, R12 ;  /* 0x00007632130c7816 */ /* 0x002fc6000000000c */
[----:B------:R-:W3:Y:S01]  /*f2860*/  LDL.LU R19, [R1+0x1b0] ;  /* 0x0001b00001137983 */ /* 0x000ee20000300800 */
[----:B------:R-:W-:-:S03]  /*f2870*/  ISETP.GE.AND P2, PT, R29, c[0x0][0x17c], PT ;  /* 0x00005f001d007a0c */ /* 0x000fc60003f46270 */
[----:B------:R-:W4:Y:S01]  /*f2880*/  LDL.LU R29, [R1+0x8c0] ;  /* 0x0008c000011d7983 */ /* 0x000f220000300800 */
[----:B------:R-:W-:Y:S02]  /*f2890*/  ISETP.LT.AND P5, PT, R27, c[0x0][0x178], !P1 ;  /* 0x00005e001b007a0c */ /* 0x000fe40004fa1270 */
[----:B------:R-:W-:Y:S01]  /*f28a0*/  ISETP.LT.AND P1, PT, R23, c[0x0][0x178], !P1 ;  /* 0x00005e0017007a0c */ /* 0x000fe20004f21270 */
[----:B------:R-:W-:Y:S01]  /*f28b0*/  IMAD.WIDE R4, R14, 0x2, R10 ;  /* 0x000000020e047825 */ /* 0x000fe200078e020a */
[----:B------:R-:W-:-:S09]  /*f28c0*/  PRMT R15, R28, 0x7632, R15 ;  /* 0x000076321c0f7816 */ /* 0x000fd2000000000f */
[----:B------:R0:W-:Y:S02]  /*f28d0*/  @P5 STG.E.U16 [R4.64], R12 ;  /* 0x0000000c04005986 */ /* 0x0001e4000c101506 */
[----:B0-----:R-:W-:-:S05]  /*f28e0*/  IMAD.WIDE R4, R14, 0x2, R20 ;  /* 0x000000020e047825 */ /* 0x001fca00078e0214 */
[----:B------:R-:W-:Y:S04]  /*f28f0*/  @P1 STG.E.U16 [R4.64], R15 ;  /* 0x0000000f04001986 */ /* 0x000fe8000c101506 */
[----:B----4-:R0:W-:Y:S04]  /*f2900*/  STL [R1+0x3968], R29 ;  /* 0x0039681d01007387 */ /* 0x0101e80000100800 */
[----:B0-----:R-:W4:Y:S04]  /*f2910*/  LDL.LU R29, [R1+0x270] ;  /* 0x00027000011d7983 */ /* 0x001f280000300800 */
        /* <DEDUP_REMOVED lines=9> */
[----:B------:R0:W-:Y:S03]  /*f29b0*/  @P6 STG.E.U16 [R6.64], R22 ;  /* 0x0000001606006986 */ /* 0x0001e6000c101506 */
[C---:B------:R-:W-:Y:S01]  /*f29c0*/  IMAD.WIDE R4, R0.reuse, 0x2, R10 ;  /* 0x0000000200047825 */ /* 0x040fe200078e020a */
[----:B--2---:R-:W-:Y:S01]  /*f29d0*/  @P4 STG.E.U16 [R12.64], R25 ;  /* 0x000000190c004986 */ /* 0x004fe2000c101506 */
[C---:B------:R-:W-:Y:S02]  /*f29e0*/  IADD3 R14, R0.reuse, c[0x0][0x198], RZ ;  /* 0x00006600000e7a10 */ /* 0x040fe40007ffe0ff */
[----:B0-----:R-:W-:Y:S01]  /*f29f0*/  IMAD.WIDE R6, R0, 0x2, R20 ;  /* 0x0000000200067825 */ /* 0x001fe200078e0214 */
[----:B------:R-:W-:Y:S02]  /*f2a00*/  PRMT R0, R22, 0x7632, R0 ;  /* 0x0000763216007816 */ /* 0x000fe40000000000 */
[----:B---3--:R-:W-:Y:S01]  /*f2a10*/  PRMT R18, R19, 0x7632, R18 ;  /* 0x0000763213127816 */ /* 0x008fe20000000012 */
[----:B----4-:R-:W-:Y:S01]  /*f2a20*/  @P5 STG.E.U16 [R4.64], R29 ;  /* 0x0000001d04005986 */ /* 0x010fe2000c101506 */
[----:B------:R-:W-:-:S03]  /*f2a30*/  PRMT R17, R29, 0x7632, R17 ;  /* 0x000076321d117816 */ /* 0x000fc60000000011 */
[----:B------:R0:W-:Y:S01]  /*f2a40*/  @P3 STG.E.U16 [R6.64], R19 ;  /* 0x0000001306003986 */ /* 0x0001e2000c101506 */
[----:B-----5:R-:W-:-:S03]  /*f2a50*/  ISETP.GE.AND P1, PT, R15, c[0x0][0x17c], PT ;  /* 0x00005f000f007a0c */ /* 0x020fc60003f26270 */
        /* <DEDUP_REMOVED lines=184> */
[----:B0-----:R-:W5:Y:S01]  /*f35e0*/  LDL.LU R29, [R1+0x3588] ;  /* 0x00358800011d7983 */ /* 0x001f620000300800 */
[----:B------:R-:W-:Y:S01]  /*f35f0*/  ISETP.LT.AND P2, PT, R26, c[0x0][0x178], !P4 ;  /* 0x00005e001a007a0c */ /* 0x000fe20006741270 */
[----:B------:R-:W-:Y:S01]  /*f3600*/  IMAD.WIDE R12, R0, 0x2, R8 ;  /* 0x00000002000c7825 */ /* 0x000fe200078e0208 */
[----:B------:R-:W-:-:S02]  /*f3610*/  ISETP.LT.AND P5, PT, R27, c[0x0][0x178], !P4 ;  /* 0x00005e001b007a0c */ /* 0x000fc400067a1270 */
[----:B------:R-:W-:Y:S02]  /*f3620*/  ISETP.GE.AND P1, PT, R22, c[0x0][0x17c], PT ;  /* 0x00005f0016007a0c */ /* 0x000fe40003f26270 */
[----:B------:R-:W-:Y:S01]  /*f3630*/  ISETP.LT.AND P4, PT, R23, c[0x0][0x178], !P4 ;  /* 0x00005e0017007a0c */ /* 0x000fe20006781270 */
[----:B------:R-:W-:Y:S01]  /*f3640*/  IMAD.WIDE R4, R0, 0x2, R10 ;  /* 0x0000000200047825 */ /* 0x000fe200078e020a */
[----:B------:R-:W-:Y:S01]  /*f3650*/  ISETP.LT.AND P6, PT, R24, c[0x0][0x178], !P1 ;  /* 0x00005e0018007a0c */ /* 0x000fe20004fc1270 */
[----:B------:R-:W5:Y:S01]  /*f3660*/  LDL.LU R22, [R1+0x884] ;  /* 0x0008840001167983 */ /* 0x000f620000300800 */
[C---:B------:R-:W-:Y:S01]  /*f3670*/  IADD3 R14, R0.reuse, c[0x0][0x198], RZ ;  /* 0x00006600000e7a10 */ /* 0x040fe20007ffe0ff */
[----:B------:R-:W-:Y:S02]  /*f3680*/  IMAD.WIDE R6, R0, 0x2, R20 ;  /* 0x0000000200067825 */ /* 0x000fe400078e0214 */
[----:B----4-:R0:W-:Y:S01]  /*f3690*/  @P2 STG.E.U16 [R12.64], R18 ;  /* 0x000000120c002986 */ /* 0x0101e2000c101506 */
[----:B------:R-:W-:-:S02]  /*f36a0*/  ISETP.LT.AND P2, PT, R26, c[0x0][0x178], !P1 ;  /* 0x00005e001a007a0c */ /* 0x000fc40004f41270 */
[----:B------:R-:W-:Y:S01]  /*f36b0*/  PRMT R0, R18, 0x7632, R0 ;  /* 0x0000763212007816 */ /* 0x000fe20000000000 */
[----:B0-----:R-:W-:Y:S01]  /*f36c0*/  IMAD.WIDE R12, R14, 0x2, R2 ;  /* 0x000000020e0c7825 */ /* 0x001fe200078e0202 */
[----:B--2---:R0:W-:Y:S01]  /*f36d0*/  @P5 STG.E.U16 [R4.64], R19 ;  /* 0x0000001304005986 */ /* 0x0041e2000c101506 */
[----:B---3--:R-:W-:-:S03]  /*f36e0*/  ISETP.GE.AND P3, PT, R25, c[0x0][0x17c], PT ;  /* 0x00005f0019007a0c */ /* 0x008fc60003f66270 */
[----:B-----5:R-:W-:Y:S04]  /*f36f0*/  @P4 STG.E.U16 [R6.64], R28 ;  /* 0x0000001c06004986 */ /* 0x020fe8000c101506 */
[----:B------:R-:W2:Y:S01]  /*f3700*/  LDL.LU R25, [R1+0x244] ;  /* 0x0002440001197983 */ /* 0x000ea20000300800 */
[----:B0-----:R-:W-:-:S03]  /*f3710*/  IMAD.WIDE R4, R14, 0x2, R8 ;  /* 0x000000020e047825 */ /* 0x001fc600078e0208 */
[----:B------:R0:W-:Y:S04]  /*f3720*/  @P6 STG.E.U16 [R12.64], R15 ;  /* 0x0000000f0c006986 */ /* 0x0001e8000c101506 */
[----:B------:R-:W3:Y:S04]  /*f3730*/  LDL.LU R18, [R1+0x3954] ;  /* 0x0039540001127983 */ /* 0x000ee80000300800 */
[----:B------:R1:W-:Y:S01]  /*f3740*/  @P2 STG.E.U16 [R4.64], R0 ;  /* 0x0000000004002986 */ /* 0x0003e2000c101506 */
[----:B------:R-:W-:Y:S02]  /*f3750*/  ISETP.GE.AND P2, PT, R29, c[0x0][0x17c], PT ;  /* 0x00005f001d007a0c */ /* 0x000fe40003f46270 */
[----:B0-----:R-:W-:-:S02]  /*f3760*/  PRMT R12, R19, 0x7632, R12 ;  /* 0x00007632130c7816 */ /* 0x001fc4000000000c */
[----:B------:R-:W3:Y:S04]  /*f3770*/  LDL.LU R19, [R1+0x214] ;  /* 0x0002140001137983 */ /* 0x000ee80000300800 */
[----:B------:R-:W4:Y:S01]  /*f3780*/  LDL.LU R29, [R1+0x894] ;  /* 0x00089400011d7983 */ /* 0x000f220000300800 */
[----:B------:R-:W-:Y:S02]  /*f3790*/  ISETP.LT.AND P5, PT, R27, c[0x0][0x178], !P1 ;  /* 0x00005e001b007a0c */ /* 0x000fe40004fa1270 */
[----:B------:R-:W-:Y:S01]  /*f37a0*/  ISETP.LT.AND P1, PT, R23, c[0x0][0x178], !P1 ;  /* 0x00005e0017007a0c */ /* 0x000fe20004f21270 */
[----:B------:R-:W-:Y:S01]  /*f37b0*/  IMAD.WIDE R6, R14, 0x2, R10 ;  /* 0x000000020e067825 */ /* 0x000fe200078e020a */
[----:B------:R-:W-:-:S03]  /*f37c0*/  PRMT R15, R28, 0x7632, R15 ;  /* 0x000076321c0f7816 */ /* 0x000fc6000000000f */
[----:B-1----:R-:W-:-:S06]  /*f37d0*/  IMAD.WIDE R4, R14, 0x2, R20 ;  /* 0x000000020e047825 */ /* 0x002fcc00078e0214 */
[----:B------:R-:W-:Y:S04]  /*f37e0*/  @P5 STG.E.U16 [R6.64], R12 ;  /* 0x0000000c06005986 */ /* 0x000fe8000c101506 */
        /* <DEDUP_REMOVED lines=303> */
[C---:B------:R-:W-:Y:S01]  /*f4ae0*/  IMAD.WIDE R12, R17.reuse, 0x2, R2 ;  /* 0x00000002110c7825 */ /* 0x040fe200078e0202 */
[----:B------:R-:W-:Y:S03]  /*f4af0*/  STL [R1+0x3930], R18 ;  /* 0x0039301201007387 */ /* 0x000fe60000100800 */
[----:B------:R-:W-:Y:S02]  /*f4b00*/  IMAD.WIDE R14, R17, 0x2, R8 ;  /* 0x00000002110e7825 */ /* 0x000fe400078e0208 */
[----:B--2---:R-:W-:Y:S01]  /*f4b10*/  @P5 STG.E.U16 [R4.64], R0 ;  /* 0x0000000004005986 */ /* 0x004fe2000c101506 */
[----:B------:R-:W-:-:S03]  /*f4b20*/  ISETP.LT.AND P5, PT, R27, c[0x0][0x178], !P6 ;  /* 0x00005e001b007a0c */ /* 0x000fc600077a1270 */
[----:B----4-:R-:W-:Y:S01]  /*f4b30*/  @P1 STG.E.U16 [R6.64], R25 ;  /* 0x0000001906001986 */ /* 0x010fe2000c101506 */
[----:B------:R-:W-:-:S03]  /*f4b40*/  ISETP.LT.AND P6, PT, R23, c[0x0][0x178], !P6 ;  /* 0x00005e0017007a0c */ /* 0x000fc600077c1270 */
[----:B------:R0:W-:Y:S04]  /*f4b50*/  @P2 STG.E.U16 [R12.64], R18 ;  /* 0x000000120c002986 */ /* 0x0001e8000c101506 */
[----:B------:R-:W-:Y:S01]  /*f4b60*/  @P3 STG.E.U16 [R14.64], R19 ;  /* 0x000000130e003986 */ /* 0x000fe2000c101506 */
[----:B------:R-:W-:-:S03]  /*f4b70*/  ISETP.LT.AND P3, PT, R24, c[0x0][0x178], !P4 ;  /* 0x00005e0018007a0c */ /* 0x000fc60006761270 */
[----:B0-----:R-:W2:Y:S04]  /*f4b80*/  LDL.LU R18, [R1+0x238] ;  /* 0x0002380001127983 */ /* 0x001ea80000300800 */
[----:B------:R0:W-:Y:S01]  /*f4b90*/  STL [R1+0x3928], R19 ;  /* 0x0039281301007387 */ /* 0x0001e20000100800 */
[----:B------:R-:W-:Y:S01]  /*f4ba0*/  PRMT R12, R0, 0x7632, R12 ;  /* 0x00007632000c7816 */ /* 0x000fe2000000000c */
[C---:B------:R-:W-:Y:S01]  /*f4bb0*/  IMAD.WIDE R6, R17.reuse, 0x2, R10 ;  /* 0x0000000211067825 */ /* 0x040fe200078e020a */
[----:B------:R-:W-:Y:S01]  /*f4bc0*/  IADD3 R0, R17, c[0x0][0x198], RZ ;  /* 0x0000660011007a10 */ /* 0x000fe20007ffe0ff */
[----:B0-----:R-:W4:Y:S01]  /*f4bd0*/  LDL.LU R19, [R1+0x248] ;  /* 0x0002480001137983 */ /* 0x001f220000300800 */
[----:B------:R-:W-:Y:S01]  /*f4be0*/  PRMT R14, R25, 0x7632, R14 ;  /* 0x00007632190e7816 */ /* 0x000fe2000000000e */
[----:B------:R-:W-:-:S02]  /*f4bf0*/  IMAD.WIDE R4, R17, 0x2, R20 ;  /* 0x0000000211047825 */ /* 0x000fc400078e0214 */
[----:B------:R0:W-:Y:S01]  /*f4c00*/  @P5 STG.E.U16 [R6.64], R12 ;  /* 0x0000000c06005986 */ /* 0x0001e2000c101506 */
[----:B---3--:R-:W-:-:S03]  /*f4c10*/  PRMT R15, R29, 0x7632, R15 ;  /* 0x000076321d0f7816 */ /* 0x008fc6000000000f */
[----:B------:R-:W3:Y:S04]  /*f4c20*/  LDL.LU R25, [R1+0x35cc] ;  /* 0x0035cc0001197983 */ /* 0x000ee80000300800 */
[----:B------:R-:W-:Y:S01]  /*f4c30*/  @P6 STG.E.U16 [R4.64], R14 ;  /* 0x0000000e04006986 */ /* 0x000fe2000c101506 */
[----:B0-----:R-:W-:-:S05]  /*f4c40*/  IMAD.WIDE R6, R0, 0x2, R2 ;  /* 0x0000000200067825 */ /* 0x001fca00078e0202 */
[----:B------:R0:W-:Y:S04]  /*f4c50*/  @P3 STG.E.U16 [R6.64], R29 ;  /* 0x0000001d06003986 */ /* 0x0001e8000c101506 */
[----:B0-----:R-:W5:Y:S01]  /*f4c60*/  LDL.LU R29, [R1+0x35d0] ;  /* 0x0035d000011d7983 */ /* 0x001f620000300800 */
[----:B------:R-:W-:Y:S01]  /*f4c70*/  ISETP.LT.AND P2, PT, R26, c[0x0][0x178], !P4 ;  /* 0x00005e001a007a0c */ /* 0x000fe20006741270 */
[----:B------:R-:W-:Y:S01]  /*f4c80*/  IMAD.WIDE R12, R0, 0x2, R8 ;  /* 0x00000002000c7825 */ /* 0x000fe200078e0208 */
[----:B------:R-:W-:Y:S02]  /*f4c90*/  ISETP.LT.AND P5, PT, R27, c[0x0][0x178], !P4 ;  /* 0x00005e001b007a0c */ /* 0x000fe400067a1270 */
[----:B------:R-:W-:Y:S02]  /*f4ca0*/  ISETP.GE.AND P1, PT, R22, c[0x0][0x17c], PT ;  /* 0x00005f0016007a0c */ /* 0x000fe40003f26270 */
[----:B------:R-:W-:Y:S01]  /*f4cb0*/  ISETP.LT.AND P4, PT, R23, c[0x0][0x178], !P4 ;  /* 0x00005e0017007a0c */ /* 0x000fe20006781270 */
[----:B------:R-:W-:Y:S01]  /*f4cc0*/  IMAD.WIDE R4, R0, 0x2, R10 ;  /* 0x0000000200047825 */ /* 0x000fe200078e020a */
[----:B------:R-:W-:Y:S01]  /*f4cd0*/  ISETP.LT.AND P6, PT, R24, c[0x0][0x178], !P1 ;  /* 0x00005e0018007a0c */ /* 0x000fe20004fc1270 */
[----:B------:R-:W5:Y:S01]  /*f4ce0*/  LDL.LU R22, [R1+0x898] ;  /* 0x0008980001167983 */ /* 0x000f620000300800 */
[C---:B------:R-:W-:Y:S01]  /*f4cf0*/  IADD3 R14, R0.reuse, c[0x0][0x198], RZ ;  /* 0x00006600000e7a10 */ /* 0x040fe20007ffe0ff */
[----:B------:R-:W-:-:S02]  /*f4d00*/  IMAD.WIDE R6, R0, 0x2, R20 ;  /* 0x0000000200067825 */ /* 0x000fc400078e0214 */
[----:B----4-:R0:W-:Y:S01]  /*f4d10*/  @P2 STG.E.U16 [R12.64], R19 ;  /* 0x000000130c002986 */ /* 0x0101e2000c101506 */
[----:B------:R-:W-:Y:S02]  /*f4d20*/  ISETP.LT.AND P2, PT, R26, c[0x0][0x178], !P1 ;  /* 0x00005e001a007a0c */ /* 0x000fe40004f41270 */
[----:B------:R-:W-:Y:S01]  /*f4d30*/  PRMT R0, R19, 0x7632, R0 ;  /* 0x0000763213007816 */ /* 0x000fe20000000000 */
[----:B--2---:R1:W-:Y:S01]  /*f4d40*/  @P5 STG.E.U16 [R4.64], R18 ;  /* 0x0000001204005986 */ /* 0x0043e2000c101506 */
[----:B---3--:R-:W-:Y:S01]  /*f4d50*/  ISETP.GE.AND P3, PT, R25, c[0x0][0x17c], PT ;  /* 0x00005f0019007a0c */ /* 0x008fe20003f66270 */
[C---:B0-----:R-:W-:Y:S02]  /*f4d60*/  IMAD.WIDE R12, R14.reuse, 0x2, R2 ;  /* 0x000000020e0c7825 */ /* 0x041fe400078e0202 */
[----:B-----5:R-:W-:Y:S02]  /*f4d70*/  @P4 STG.E.U16 [R6.64], R28 ;  /* 0x0000001c06004986 */ /* 0x020fe4000c101506 */
[----:B-1----:R-:W-:-:S02]  /*f4d80*/  IMAD.WIDE R4, R14, 0x2, R8 ;  /* 0x000000020e047825 */ /* 0x002fc400078e0208 */
[----:B------:R-:W2:Y:S04]  /*f4d90*/  LDL.LU R25, [R1+0x268] ;  /* 0x0002680001197983 */ /* 0x000ea80000300800 */
[----:B------:R0:W-:Y:S04]  /*f4da0*/  @P6 STG.E.U16 [R12.64], R15 ;  /* 0x0000000f0c006986 */ /* 0x0001e8000c101506 */
[----:B------:R-:W3:Y:S04]  /*f4db0*/  LDL.LU R19, [R1+0x208] ;  /* 0x0002080001137983 */ /* 0x000ee80000300800 */
[----:B------:R1:W-:Y:S01]  /*f4dc0*/  @P2 STG.E.U16 [R4.64], R0 ;  /* 0x0000000004002986 */ /* 0x0003e2000c101506 */
[----:B0-----:R-:W-:-:S03]  /*f4dd0*/  PRMT R12, R18, 0x7632, R12 ;  /* 0x00007632120c7816 */ /* 0x001fc6000000000c */
[----:B------:R-:W4:Y:S01]  /*f4de0*/  LDL.LU R18, [R1+0x3930] ;  /* 0x0039300001127983 */ /* 0x000f220000300800 */
[----:B------:R-:W-:-:S03]  /*f4df0*/  ISETP.GE.AND P2, PT, R29, c[0x0][0x17c], PT ;  /* 0x00005f001d007a0c */ /* 0x000fc60003f46270 */
[----:B------:R-:W5:Y:S01]  /*f4e00*/  LDL.LU R29, [R1+0x8a8] ;  /* 0x0008a800011d7983 */ /* 0x000f620000300800 */
[----:B------:R-:W-:Y:S02]  /*f4e10*/  ISETP.LT.AND P5, PT, R27, c[0x0][0x178], !P1 ;  /* 0x00005e001b007a0c */ /* 0x000fe40004fa1270 */
[----:B------:R-:W-:Y:S01]  /*f4e20*/  ISETP.LT.AND P1, PT, R23, c[0x0][0x178], !P1 ;  /* 0x00005e0017007a0c */ /* 0x000fe20004f21270 */
[----:B------:R-:W-:Y:S01]  /*f4e30*/  IMAD.WIDE R6, R14, 0x2, R10 ;  /* 0x000000020e067825 */ /* 0x000fe200078e020a */
[----:B------:R-:W-:-:S03]  /*f4e40*/  PRMT R15, R28, 0x7632, R15 ;  /* 0x000076321c0f7816 */ /* 0x000fc6000000000f */
[----:B-1----:R-:W-:-:S06]  /*f4e50*/  IMAD.WIDE R4, R14, 0x2, R20 ;  /* 0x000000020e047825 */ /* 0x002fcc00078e0214 */
[----:B------:R-:W-:Y:S04]  /*f4e60*/  @P5 STG.E.U16 [R6.64], R12 ;  /* 0x0000000c06005986 */ /* 0x000fe8000c101506 */
[----:B------:R-:W-:Y:S04]  /*f4e70*/  @P1 STG.E.U16 [R4.64], R15 ;  /* 0x0000000f04001986 */ /* 0x000fe8000c101506 */
[----:B-----5:R0:W-:Y:S04]  /*f4e80*/  STL [R1+0x392c], R29 ;  /* 0x00392c1d01007387 */ /* 0x0201e80000100800 */
[----:B0-----:R-:W5:Y:S04]  /*f4e90*/  LDL.LU R29, [R1+0x258] ;  /* 0x00025800011d7983 */ /* 0x001f680000300800 */
[----:B------:R-:W3:Y:S04]  /*f4ea0*/  LDL.LU R28, [R1+0x288] ;  /* 0x00028800011c7983 */ /* 0x000ee80000300800 */
[----:B------:R-:W4:Y:S01]  /*f4eb0*/  LDL.LU R15, [R1+0x35d4] ;  /* 0x0035d400010f7983 */ /* 0x000f220000300800 */
        /* <DEDUP_REMOVED lines=12> */
[----:B------:R-:W-:Y:S01]  /*f4f80*/  PRMT R0, R22, 0x7632, R0 ;  /* 0x0000763216007816 */ /* 0x000fe20000000000 */
[----:B-----5:R-:W-:Y:S04]  /*f4f90*/  @P5 STG.E.U16 [R4.64], R29 ;  /* 0x0000001d04005986 */ /* 0x020fe8000c101506 */
[----:B---3--:R0:W-:Y:S01]  /*f4fa0*/  @P3 STG.E.U16 [R6.64], R19 ;  /* 0x0000001306003986 */ /* 0x0081e2000c101506 */
[----:B----4-:R-:W-:-:S03]  /*f4fb0*/  ISETP.GE.AND P1, PT, R15, c[0x0][0x17c], PT ;  /* 0x00005f000f007a0c */ /* 0x010fc60003f26270 */
[----:B------:R-:W2:Y:S01]  /*f4fc0*/  LDL.LU R15, [R1+0x35d8] ;  /* 0x0035d800010f7983 */ /* 0x000ea20000300800 */
[----:B0-----:R-:W-:-:S03]  /*f4fd0*/  PRMT R6, R25, 0x7632, R6 ;  /* 0x0000763219067816 */ /* 0x001fc60000000006 */
[----:B------:R-:W3:Y:S04]  /*f4fe0*/  LDL.LU R25, [R1+0x35dc] ;  /* 0x0035dc0001197983 */ /* 0x000ee80000300800 */
[----:B------:R-:W4:Y:S01]  /*f4ff0*/  LDL.LU R22, [R1+0x1b8] ;  /* 0x0001b80001167983 */ /* 0x000f220000300800 */
[----:B------:R-:W-:Y:S02]  /*f5000*/  PRMT R17, R29, 0x7632, R17 ;  /* 0x000076321d117816 */ /* 0x000fe40000000011 */
[----:B------:R-:W-:Y:S02]  /*f5010*/  PRMT R18, R19, 0x7632, R18 ;  /* 0x0000763213127816 */ /* 0x000fe40000000012 */
[----:B------:R-:W-:Y:S02]  /*f5020*/  ISETP.LT.AND P6, PT, R24, c[0x0][0x178], !P2 ;  /* 0x00005e0018007a0c */ /* 0x000fe400057c1270 */
[----:B------:R-:W-:Y:S01]  /*f5030*/  ISETP.LT.AND P4, PT, R26, c[0x0][0x178], !P2 ;  /* 0x00005e001a007a0c */ /* 0x000fe20005781270 */
[----:B------:R-:W-:Y:S01]  /*f5040*/  IMAD.WIDE R12, R14, 0x2, R2 ;  /* 0x000000020e0c7825 */ /* 0x000fe200078e0202 */
[----:B------:R-:W-:-:S02]  /*f5050*/  ISETP.LT.AND P3, PT, R27, c[0x0][0x178], !P2 ;  /* 0x00005e001b007a0c */ /* 0x000fc40005761270 */
[----:B------:R-:W-:Y:S01]  /*f5060*/  ISETP.LT.AND P2, PT, R23, c[0x0][0x178], !P2 ;  /* 0x00005e0017007a0c */ /* 0x000fe20005741270 */
[----:B------:R-:W-:Y:S01]  /*f5070*/  IMAD.WIDE R4, R14, 0x2, R8 ;  /* 0x000000020e047825 */ /* 0x000fe200078e0208 */
[----:B----4-:R0:W-:Y:S04]  /*f5080*/  STL [R1+0x3924], R22 ;  /* 0x0039241601007387 */ /* 0x0101e80000100800 */
[----:B0-----:R-:W4:Y:S04]  /*f5090*/  LDL R22, [R1+0x278] ;  /* 0x0002780001167983 */ /* 0x001f280000100800 */
[----:B------:R-:W5:Y:S04]  /*f50a0*/  LDL.LU R29, [R1+0x392c] ;  /* 0x00392c00011d7983 */ /* 0x000f680000300800 */
[----:B------:R-:W3:Y:S04]  /*f50b0*/  LDL.LU R19, [R1+0x3928] ;  /* 0x0039280001137983 */ /* 0x000ee80000300800 */
[----:B------:R-:W-:Y:S04]  /*f50c0*/  @P6 STG.E.U16 [R12.64], R0 ;  /* 0x000000000c006986 */ /* 0x000fe8000c101506 */
[----:B------:R0:W-:Y:S01]  /*f50d0*/  @P4 STG.E.U16 [R4.64], R6 ;  /* 0x0000000604004986 */ /* 0x0001e2000c101506 */
[----:B------:R-:W-:-:S02]  /*f50e0*/  ISETP.LT.AND P6, PT, R24, c[0x0][0x178], !P1 ;  /* 0x00005e0018007a0c */ /* 0x000fc40004fc1270 */
[----:B------:R-:W-:Y:S01]  /*f50f0*/  ISETP.LT.AND P4, PT, R26, c[0x0][0x178], !P1 ;  /* 0x00005e001a007a0c */ /* 0x000fe20004f81270 */
[----:B0-----:R-:W-:-:S04]  /*f5100*/  IMAD.WIDE R4, R14, 0x2, R10 ;  /* 0x000000020e047825 */ /* 0x001fc800078e020a */
[C---:B------:R-:W-:Y:S01]  /*f5110*/  IMAD.WIDE R6, R14.reuse, 0x2, R20 ;  /* 0x000000020e067825 */ /* 0x040fe200078e0214 */
[----:B------:R0:W-:Y:S01]  /*f5120*/  @P3 STG.E.U16 [R4.64], R17 ;  /* 0x0000001104003986 */ /* 0x0001e2000c101506 */
[----:B------:R-:W-:-:S03]  /*f5130*/  IADD3 R0, R14, c[0x0][0x198], RZ ;  /* 0x000066000e007a10 */ /* 0x000fc60007ffe0ff */
[----:B------:R1:W-:Y:S01]  /*f5140*/  @P2 STG.E.U16 [R6.64], R18 ;  /* 0x0000001206002986 */ /* 0x0003e2000c101506 */
[----:B------:R-:W-:Y:S01]  /*f5150*/  ISETP.LT.AND P2, PT, R27, c[0x0][0x178], !P1 ;  /* 0x00005e001b007a0c */ /* 0x000fe20004f41270 */
[----:B------:R-:W-:Y:S01]  /*f5160*/  IMAD.WIDE R12, R0, 0x2, R2 ;  /* 0x00000002000c7825 */ /* 0x000fe200078e0202 */
[----:B--2---:R-:W-:-:S03]  /*f5170*/  ISETP.GE.AND P5, PT, R15, c[0x0][0x17c], PT ;  /* 0x00005f000f007a0c */ /* 0x004fc60003fa6270 */
[----:B------:R-:W-:-:S04]  /*f5180*/  IMAD.WIDE R14, R0, 0x2, R8 ;  /* 0x00000002000e7825 */ /* 0x000fc800078e0208 */
[C---:B0-----:R-:W-:Y:S01]  /*f5190*/  IMAD.WIDE R4, R0.reuse, 0x2, R10 ;  /* 0x0000000200047825 */ /* 0x041fe200078e020a */
[----:B------:R-:W-:-:S03]  /*f51a0*/  IADD3 R17, R0, c[0x0][0x198], RZ ;  /* 0x0000660000117a10 */ /* 0x000fc60007ffe0ff */
[----:B-1----:R-:W-:Y:S01]  /*f51b0*/  IMAD.WIDE R6, R0, 0x2, R20 ;  /* 0x0000000200067825 */ /* 0x002fe200078e0214 */
[----:B-----5:R0:W-:Y:S01]  /*f51c0*/  @P6 STG.E.U16 [R12.64], R29 ;  /* 0x0000001d0c006986 */ /* 0x0201e2000c101506 */
[----:B------:R-:W-:-:S03]  /*f51d0*/  PRMT R18, R29, 0x7632, R18 ;  /* 0x000076321d127816 */ /* 0x000fc60000000012 */
[----:B------:R1:W-:Y:S01]  /*f51e0*/  @P4 STG.E.U16 [R14.64], R28 ;  /* 0x0000001c0e004986 */ /* 0x0003e2000c101506 */
[----:B---3--:R-:W-:Y:S02]  /*f51f0*/  PRMT R19, R28, 0x7632, R19 ;  /* 0x000076321c137816 */ /* 0x008fe40000000013 */
[----:B------:R-:W-:Y:S01]  /*f5200*/  ISETP.GE.AND P4, PT, R25, c[0x0][0x17c], PT ;  /* 0x00005f0019007a0c */ /* 0x000fe20003f86270 */
[----:B----4-:R2:W-:Y:S04]  /*f5210*/  @P2 STG.E.U16 [R4.64], R22 ;  /* 0x0000001604002986 */ /* 0x0105e8000c101506 */
[----:B0-----:R-:W3:Y:S04]  /*f5220*/  LDL.LU R29, [R1+0x8c8] ;  /* 0x0008c800011d7983 */ /* 0x001ee80000300800 */
[----:B-1----:R-:W4:Y:S04]  /*f5230*/  LDL.LU R28, [R1+0x8b8] ;  /* 0x0008b800011c7983 */ /* 0x002f280000300800 */
[----:B------:R-:W5:Y:S04]  /*f5240*/  LDL.LU R25, [R1+0x2b8] ;  /* 0x0002b80001197983 */ /* 0x000f680000300800 */
[----:B------:R-:W3:Y:S04]  /*f5250*/  LDL.LU R0, [R1+0x35e0] ;  /* 0x0035e00001007983 */ /* 0x000ee80000300800 */
[----:B--2---:R-:W2:Y:S04]  /*f5260*/  LDL.LU R22, [R1+0x3924] ;  /* 0x0039240001167983 */ /* 0x004ea80000300800 */
[----:B------:R-:W3:Y:S01]  /*f5270*/  LDL.LU R5, [R1+0x278] ;  /* 0x0002780001057983 */ /* 0x000ee20000300800 */
[----:B------:R-:W-:-:S02]  /*f5280*/  ISETP.LT.AND P1, PT, R23, c[0x0][0x178], !P1 ;  /* 0x00005e0017007a0c */ /* 0x000fc40004f21270 */
[----:B------:R-:W-:Y:S01]  /*f5290*/  ISETP.LT.AND P3, PT, R24, c[0x0][0x178], !P5 ;  /* 0x00005e0018007a0c */ /* 0x000fe20006f61270 */
[C---:B------:R-:W-:Y:S01]  /*f52a0*/  IMAD.WIDE R12, R17.reuse, 0x2, R2 ;  /* 0x00000002110c7825 */ /* 0x040fe200078e0202 */
[----:B------:R-:W-:Y:S04]  /*f52b0*/  STL [R1+0x391c], R18 ;  /* 0x00391c1201007387 */ /* 0x000fe80000100800 */
[----:B------:R-:W-:Y:S01]  /*f52c0*/  STL [R1+0x390c], R19 ;  /* 0x00390c1301007387 */ /* 0x000fe20000100800 */
[----:B------:R-:W-:Y:S01]  /*f52d0*/  IMAD.WIDE R14, R17, 0x2, R8 ;  /* 0x00000002110e7825 */ /* 0x000fe200078e0208 */
[----:B------:R-:W-:Y:S02]  /*f52e0*/  ISETP.LT.AND P6, PT, R26, c[0x0][0x178], !P5 ;  /* 0x00005e001a007a0c */ /* 0x000fe40006fc1270 */
[----:B------:R-:W-:-:S02]  /*f52f0*/  ISETP.LT.AND P2, PT, R27, c[0x0][0x178], !P5 ;  /* 0x00005e001b007a0c */ /* 0x000fc40006f41270 */
[----:B------:R-:W-:Y:S01]  /*f5300*/  ISETP.LT.AND P5, PT, R23, c[0x0][0x178], !P5 ;  /* 0x00005e0017007a0c */ /* 0x000fe20006fa1270 */
[----:B--2---:R0:W-:Y:S04]  /*f5310*/  @P1 STG.E.U16 [R6.64], R22 ;  /* 0x0000001606001986 */ /* 0x0041e8000c101506 */
[----:B------:R1:W-:Y:S01]  /*f5320*/  @P3 STG.E.U16 [R12.64], R18 ;  /* 0x000000120c003986 */ /* 0x0003e2000c101506 */
[----:B---3--:R-:W-:Y:S02]  /*f5330*/  ISETP.GE.AND P3, PT, R0, c[0x0][0x17c], PT ;  /* 0x00005f0000007a0c */ /* 0x008fe40003f66270 */
[C---:B------:R-:W-:Y:S01]  /*f5340*/  IADD3 R0, R17.reuse, c[0x0][0x198], RZ ;  /* 0x0000660011007a10 */ /* 0x040fe20007ffe0ff */
[----:B0-----:R-:W-:Y:S01]  /*f5350*/  IMAD.WIDE R6, R17, 0x2, R10 ;  /* 0x0000000211067825 */ /* 0x001fe200078e020a */
[----:B-1----:R-:W-:Y:S01]  /*f5360*/  PRMT R12, R5, 0x7632, R12 ;  /* 0x00007632050c7816 */ /* 0x002fe2000000000c */
[----:B------:R-:W2:Y:S02]  /*f5370*/  LDL.LU R18, [R1+0x35e4] ;  /* 0x0035e40001127983 */ /* 0x000ea40000300800 */
[----:B------:R-:W-:-:S02]  /*f5380*/  IMAD.WIDE R4, R17, 0x2, R20 ;  /* 0x0000000211047825 */ /* 0x000fc400078e0214 */
[----:B------:R0:W-:Y:S04]  /*f5390*/  STL [R1+0x3920], R17 ;  /* 0x0039201101007387 */ /* 0x0001e80000100800 */
[----:B0-----:R-:W3:Y:S01]  /*f53a0*/  LDL.LU R17, [R1+0x2a8] ;  /* 0x0002a80001117983 */ /* 0x001ee20000300800 */
[----:B------:R-:W-:-:S03]  /*f53b0*/  ISETP.LT.AND P1, PT, R26, c[0x0][0x178], !P4 ;  /* 0x00005e001a007a0c */ /* 0x000fc60006721270 */
[----:B------:R0:W-:Y:S01]  /*f53c0*/  @P6 STG.E.U16 [R14.64], R19 ;  /* 0x000000130e006986 */ /* 0x0001e2000c101506 */
[----:B------:R-:W-:-:S03]  /*f53d0*/  ISETP.LT.AND P6, PT, R24, c[0x0][0x178], !P4 ;  /* 0x00005e0018007a0c */ /* 0x000fc600067c1270 */
[----:B------:R1:W-:Y:S01]  /*f53e0*/  @P2 STG.E.U16 [R6.64], R12 ;  /* 0x0000000c06002986 */ /* 0x0003e2000c101506 */
[----:B------:R-:W-:Y:S02]  /*f53f0*/  ISETP.LT.AND P2, PT, R27, c[0x0][0x178], !P4 ;  /* 0x00005e001b007a0c */ /* 0x000fe40006741270 */
[----:B------:R-:W-:Y:S02]  /*f5400*/  ISETP.LT.AND P4, PT, R23, c[0x0][0x178], !P4 ;  /* 0x00005e0017007a0c */ /* 0x000fe40006781270 */
[----:B0-----:R-:W-:Y:S01]  /*f5410*/  PRMT R14, R22, 0x7632, R14 ;  /* 0x00007632160e7816 */ /* 0x001fe2000000000e */
[----:B------:R-:W3:Y:S04]  /*f5420*/  LDL.LU R19, [R1+0x17c] ;  /* 0x00017c0001137983 */ /* 0x000ee80000300800 */
[----:B------:R0:W-:Y:S01]  /*f5430*/  @P5 STG.E.U16 [R4.64], R14 ;  /* 0x0000000e04005986 */ /* 0x0001e2000c101506 */
[----:B------:R-:W-:Y:S01]  /*f5440*/  ISETP.LT.AND P5, PT, R24, c[0x0][0x178], !P3 ;  /* 0x00005e0018007a0c */ /* 0x000fe20005fa1270 */
[C---:B-1----:R-:W-:Y:S01]  /*f5450*/  IMAD.WIDE R6, R0.reuse, 0x2, R2 ;  /* 0x0000000200067825 */ /* 0x042fe200078e0202 */
[----:B------:R-:W-:Y:S01]  /*f5460*/  PRMT R15, R29, 0x7632, R15 ;  /* 0x000076321d0f7816 */ /* 0x000fe2000000000f */
[----:B------:R-:W3:Y:S02]  /*f5470*/  LDL.LU R22, [R1+0x15c] ;  /* 0x00015c0001167983 */ /* 0x000ee40000300800 */
[----:B------:R-:W-:-:S02]  /*f5480*/  IMAD.WIDE R12, R0, 0x2, R8 ;  /* 0x00000002000c7825 */ /* 0x000fc400078e0208 */
[----:B------:R1:W-:Y:S01]  /*f5490*/  @P6 STG.E.U16 [R6.64], R29 ;  /* 0x0000001d06006986 */ /* 0x0003e2000c101506 */
[C---:B0-----:R-:W-:Y:S01]  /*f54a0*/  IADD3 R14, R0.reuse, c[0x0][0x198], RZ ;  /* 0x00006600000e7a10 */ /* 0x041fe20007ffe0ff */
[C---:B------:R-:W-:Y:S02]  /*f54b0*/  IMAD.WIDE R4, R0.reuse, 0x2, R10 ;  /* 0x0000000200047825 */ /* 0x040fe400078e020a */
[----:B----4-:R0:W-:Y:S02]  /*f54c0*/  @P1 STG.E.U16 [R12.64], R28 ;  /* 0x0000001c0c001986 */ /* 0x0101e4000c101506 */
[----:B-1----:R-:W-:Y:S02]  /*f54d0*/  IMAD.WIDE R6, R0, 0x2, R20 ;  /* 0x0000000200067825 */ /* 0x002fe400078e0214 */
[----:B-----5:R-:W-:Y:S04]  /*f54e0*/  @P2 STG.E.U16 [R4.64], R25 ;  /* 0x0000001904002986 */ /* 0x020fe8000c101506 */
[----:B------:R-:W4:Y:S01]  /*f54f0*/  LDL.LU R29, [R1+0x35e8] ;  /* 0x0035e800011d7983 */ /* 0x000f220000300800 */
[----:B0-----:R-:W-:Y:S01]  /*f5500*/  IMAD.WIDE R12, R14, 0x2, R2 ;  /* 0x000000020e0c7825 */ /* 0x001fe200078e0202 */
[----:B------:R-:W-:-:S02]  /*f5510*/  PRMT R0, R28, 0x7632, R0 ;  /* 0x000076321c007816 */ /* 0x000fc40000000000 */
[----:B------:R-:W5:Y:S01]  /*f5520*/  LDL.LU R28, [R1+0x14c] ;  /* 0x00014c00011c7983 */ /* 0x000f620000300800 */
[----:B--2---:R-:W-:-:S03]  /*f5530*/  ISETP.GE.AND P2, PT, R18, c[0x0][0x17c], PT ;  /* 0x00005f0012007a0c */ /* 0x004fc60003f46270 */
[----:B---3--:R-:W-:Y:S04]  /*f5540*/  @P4 STG.E.U16 [R6.64], R17 ;  /* 0x0000001106004986 */ /* 0x008fe8000c101506 */
[----:B------:R0:W-:Y:S02]  /*f5550*/  @P5 STG.E.U16 [R12.64], R15 ;  /* 0x0000000f0c005986 */ /* 0x0001e4000c101506 */
[----:B0-----:R-:W-:Y:S02]  /*f5560*/  PRMT R12, R25, 0x7632, R12 ;  /* 0x00007632190c7816 */ /* 0x001fe4000000000c */
[----:B------:R-:W2:Y:S01]  /*f5570*/  LDL.LU R25, [R1+0x35ec] ;  /* 0x0035ec0001197983 */ /* 0x000ea20000300800 */
[----:B------:R-:W-:-:S03]  /*f5580*/  PRMT R15, R17, 0x7632, R15 ;  /* 0x00007632110f7816 */ /* 0x000fc6000000000f */
[----:B------:R-:W3:Y:S04]  /*f5590*/  LDL.LU R18, [R1+0x13c] ;  /* 0x00013c0001127983 */ /* 0x000ee80000300800 */
        /* <DEDUP_REMOVED lines=12> */
[----:B------:R-:W-:-:S04]  /*f5660*/  IMAD.WIDE R4, R14, 0x2, R20 ;  /* 0x000000020e047825 */ /* 0x000fc800078e0214 */
[C---:B-1----:R-:W-:Y:S01]  /*f5670*/  IMAD.WIDE R6, R0.reuse, 0x2, R2 ;  /* 0x0000000200067825 */ /* 0x042fe200078e0202 */
[----:B------:R0:W-:Y:S03]  /*f5680*/  @P3 STG.E.U16 [R4.64], R15 ;  /* 0x0000000f04003986 */ /* 0x0001e6000c101506 */
[----:B------:R-:W-:Y:S01]  /*f5690*/  IMAD.WIDE R12, R0, 0x2, R8 ;  /* 0x00000002000c7825 */ /* 0x000fe200078e0208 */
[----:B------:R1:W-:Y:S01]  /*f56a0*/  @P4 STG.E.U16 [R6.64], R19 ;  /* 0x0000001306004986 */ /* 0x0003e2000c101506 */
[----:B------:R-:W-:-:S03]  /*f56b0*/  ISETP.LT.AND P2, PT, R23, c[0x0][0x178], !P2 ;  /* 0x00005e0017007a0c */ /* 0x000fc60005741270 */
[----:B------:R-:W-:Y:S01]  /*f56c0*/  @P5 STG.E.U16 [R12.64], R22 ;  /* 0x000000160c005986 */ /* 0x000fe2000c101506 */
[C---:B------:R-:W-:Y:S01]  /*f56d0*/  IADD3 R14, R0.reuse, c[0x0][0x198], RZ ;  /* 0x00006600000e7a10 */ /* 0x040fe20007ffe0ff */
[----:B0-----:R-:W-:Y:S01]  /*f56e0*/  IMAD.WIDE R4, R0, 0x2, R10 ;  /* 0x0000000200047825 */ /* 0x001fe200078e020a */
[----:B----4-:R-:W-:-:S04]  /*f56f0*/  ISETP.GE.AND P1, PT, R29, c[0x0][0x17c], PT ;  /* 0x00005f001d007a0c */ /* 0x010fc80003f26270 */
[----:B-----5:R0:W-:Y:S01]  /*f5700*/  @P6 STG.E.U16 [R4.64], R28 ;  /* 0x0000001c04006986 */ /* 0x0201e2000c101506 */
[----:B-1----:R-:W-:Y:S01]  /*f5710*/  IMAD.WIDE R6, R14, 0x2, R2 ;  /* 0x000000020e067825 */ /* 0x002fe200078e0202 */
[----:B------:R-:W-:-:S03]  /*f5720*/  PRMT R15, R22, 0x7632, R15 ;  /* 0x00007632160f7816 */ /* 0x000fc6000000000f */
[----:B0-----:R-:W-:Y:S01]  /*f5730*/  IMAD.WIDE R4, R0, 0x2, R20 ;  /* 0x0000000200047825 */ /* 0x001fe200078e0214 */
[----:B------:R-:W-:Y:S02]  /*f5740*/  PRMT R0, R28, 0x7632, R0 ;  /* 0x000076321c007816 */ /* 0x000fe40000000000 */
[----:B--2---:R-:W-:Y:S02]  /*f5750*/  ISETP.GE.AND P3, PT, R25, c[0x0][0x17c], PT ;  /* 0x00005f0019007a0c */ /* 0x004fe40003f66270 */
[----:B------:R-:W2:Y:S02]  /*f5760*/  LDL.LU R25, [R1+0x1ac] ;  /* 0x0001ac0001197983 */ /* 0x000ea40000300800 */
[----:B------:R-:W-:Y:S02]  /*f5770*/  ISETP.LT.AND P5, PT, R24, c[0x0][0x178], !P3 ;  /* 0x00005e0018007a0c */ /* 0x000fe40005fa1270 */
[----:B------:R-:W4:Y:S01]  /*f5780*/  LDL.LU R29, [R1+0x19c] ;  /* 0x00019c00011d7983 */ /* 0x000f220000300800 */
[----:B---3--:R-:W-:-:S03]  /*f5790*/  PRMT R17, R19, 0x7632, R17 ;  /* 0x0000763213117816 */ /* 0x008fc60000000011 */
[----:B------:R-:W3:Y:S04]  /*f57a0*/  LDL.LU R19, [R1+0x35f4] ;  /* 0x0035f40001137983 */ /* 0x000ee80000300800 */
[----:B------:R-:W5:Y:S04]  /*f57b0*/  LDL.LU R28, [R1+0x18c] ;  /* 0x00018c00011c7983 */ /* 0x000f680000300800 */
[----:B------:R-:W-:Y:S04]  /*f57c0*/  @P2 STG.E.U16 [R4.64], R18 ;  /* 0x0000001204002986 */ /* 0x000fe8000c101506 */
[----:B------:R-:W3:Y:S04]  /*f57d0*/  LDL.LU R22, [R1+0x12c] ;  /* 0x00012c0001167983 */ /* 0x000ee80000300800 */
[----:B------:R0:W-:Y:S04]  /*f57e0*/  @P5 STG.E.U16 [R6.64], R17 ;  /* 0x0000001106005986 */ /* 0x0001e8000c101506 */
[----:B0-----:R-:W3:Y:S01]  /*f57f0*/  LDL.LU R7, [R1+0x35f0] ;  /* 0x0035f00001077983 */ /* 0x001ee20000300800 */
[----:B------:R-:W-:-:S03]  /*f5800*/  PRMT R17, R18, 0x7632, R17 ;  /* 0x0000763212117816 */ /* 0x000fc60000000011 */
[----:B------:R-:W4:Y:S01]  /*f5810*/  LDL.LU R18, [R1+0x391c] ;  /* 0x00391c0001127983 */ /* 0x000f220000300800 */
[----:B------:R-:W-:Y:S02]  /*f5820*/  ISETP.LT.AND P4, PT, R26, c[0x0][0x178], !P3 ;  /* 0x00005e001a007a0c */ /* 0x000fe40005f81270 */
[----:B------:R-:W-:Y:S01]  /*f5830*/  ISETP.LT.AND P6, PT, R27, c[0x0][0x178], !P3 ;  /* 0x00005e001b007a0c */ /* 0x000fe20005fc1270 */
[----:B------:R-:W-:Y:S01]  /*f5840*/  IMAD.WIDE R12, R14, 0x2, R8 ;  /* 0x000000020e0c7825 */ /* 0x000fe200078e0208 */
[----:B------:R-:W-:-:S03]  /*f5850*/  ISETP.LT.AND P3, PT, R23, c[0x0][0x178], !P3 ;  /* 0x00005e0017007a0c */ /* 0x000fc60005f61270 */
[----:B------:R-:W-:-:S06]  /*f5860*/  IMAD.WIDE R4, R14, 0x2, R10 ;  /* 0x000000020e047825 */ /* 0x000fcc00078e020a */
[----:B------:R0:W-:Y:S01]  /*f5870*/  @P4 STG.E.U16 [R12.64], R15 ;  /* 0x0000000f0c004986 */ /* 0x0001e2000c101506 */
[----:B------:R-:W-:Y:S02]  /*f5880*/  ISETP.LT.AND P4, PT, R24, c[0x0][0x178], !P1 ;  /* 0x00005e0018007a0c */ /* 0x000fe40004f81270 */
[----:B------:R-:W-:Y:S01]  /*f5890*/  ISETP.LT.AND P2, PT, R26, c[0x0][0x178], !P1 ;  /* 0x00005e001a007a0c */ /* 0x000fe20004f41270 */
[----:B------:R1:W-:Y:S01]  /*f58a0*/  @P6 STG.E.U16 [R4.64], R0 ;  /* 0x0000000004006986 */ /* 0x0003e2000c101506 */
[----:B------:R-:W-:Y:S02]  /*f58b0*/  ISETP.LT.AND P6, PT, R27, c[0x0][0x178], !P1 ;  /* 0x00005e001b007a0c */ /* 0x000fe40004fc1270 */
[----:B0-----:R-:W-:-:S05]  /*f58c0*/  IADD3 R15, R14, c[0x0][0x198], RZ ;  /* 0x000066000e0f7a10 */ /* 0x001fca0007ffe0ff */
[----:B-1----:R-:W-:Y:S01]  /*f58d0*/  IMAD.WIDE R4, R15, 0x2, R2 ;  /* 0x000000020f047825 */ /* 0x002fe200078e0202 */
[----:B------:R-:W-:-:S03]  /*f58e0*/  ISETP.LT.AND P1, PT, R23, c[0x0][0x178], !P1 ;  /* 0x00005e0017007a0c */ /* 0x000fc60004f21270 */
[----:B------:R-:W-:Y:S01]  /*f58f0*/  IMAD.WIDE R12, R15, 0x2, R8 ;  /* 0x000000020f0c7825 */ /* 0x000fe200078e0208 */
[----:B--2---:R-:W-:Y:S02]  /*f5900*/  PRMT R0, R25, 0x7632, R0 ;  /* 0x0000763219007816 */ /* 0x004fe40000000000 */
[----:B---3--:R-:W-:Y:S01]  /*f5910*/  ISETP.GE.AND P5, PT, R7, c[0x0][0x17c], PT ;  /* 0x00005f0007007a0c */ /* 0x008fe20003fa6270 */
[----:B------:R-:W-:-:S05]  /*f5920*/  IMAD.WIDE R6, R14, 0x2, R20 ;  /* 0x000000020e067825 */ /* 0x000fca00078e0214 */
[----:B------:R-:W-:Y:S04]  /*f5930*/  @P3 STG.E.U16 [R6.64], R17 ;  /* 0x0000001106003986 */ /* 0x000fe8000c101506 */
[----:B------:R0:W-:Y:S01]  /*f5940*/  @P4 STG.E.U16 [R4.64], R25 ;  /* 0x0000001904004986 */ /* 0x0001e2000c101506 */
[----:B----4-:R-:W-:-:S03]  /*f5950*/  PRMT R18, R29, 0x7632, R18 ;  /* 0x000076321d127816 */ /* 0x010fc60000000012 */
[----:B------:R1:W-:Y:S01]  /*f5960*/  @P2 STG.E.U16 [R12.64], R29 ;  /* 0x0000001d0c002986 */ /* 0x0003e2000c101506 */
[----:B0-----:R-:W-:-:S03]  /*f5970*/  IMAD.WIDE R4, R15, 0x2, R10 ;  /* 0x000000020f047825 */ /* 0x001fc600078e020a */
[----:B------:R-:W2:Y:S04]  /*f5980*/  LDL.LU R25, [R1+0x1fc] ;  /* 0x0001fc0001197983 */ /* 0x000ea80000300800 */
[----:B-----5:R0:W-:Y:S01]  /*f5990*/  @P6 STG.E.U16 [R4.64], R28 ;  /* 0x0000001c04006986 */ /* 0x0201e2000c101506 */
[----:B------:R-:W-:-:S03]  /*f59a0*/  IADD3 R14, R15, c[0x0][0x198], RZ ;  /* 0x000066000f0e7a10 */ /* 0x000fc60007ffe0ff */
[----:B-1----:R-:W3:Y:S01]  /*f59b0*/  LDL.LU R29, [R1+0x1dc] ;  /* 0x0001dc00011d7983 */ /* 0x002ee20000300800 */
[----:B------:R-:W-:Y:S01]  /*f59c0*/  PRMT R17, R22, 0x7632, R17 ;  /* 0x0000763216117816 */ /* 0x000fe20000000011 */
[----:B0-----:R-:W-:Y:S01]  /*f59d0*/  IMAD.WIDE R4, R15, 0x2, R20 ;  /* 0x000000020f047825 */ /* 0x001fe200078e0214 */
[----:B------:R-:W-:Y:S02]  /*f59e0*/  PRMT R15, R28, 0x7632, R15 ;  /* 0x000076321c0f7816 */ /* 0x000fe4000000000f */
[----:B------:R-:W4:Y:S01]  /*f59f0*/  LDL.LU R28, [R1+0x1cc] ;  /* 0x0001cc00011c7983 */ /* 0x000f220000300800 */
[----:B------:R-:W-:-:S03]  /*f5a00*/  ISETP.GE.AND P3, PT, R19, c[0x0][0x17c], PT ;  /* 0x00005f0013007a0c */ /* 0x000fc60003f66270 */
[----:B------:R0:W-:Y:S01]  /*f5a10*/  @P1 STG.E.U16 [R4.64], R22 ;  /* 0x0000001604001986 */ /* 0x0001e2000c101506 */
[----:B------:R-:W-:Y:S02]  /*f5a20*/  ISETP.LT.AND P2, PT, R24, c[0x0][0x178], !P3 ;  /* 0x00005e0018007a0c */ /* 0x000fe40005f41270 */
[----:B------:R-:W-:Y:S01]  /*f5a30*/  ISETP.LT.AND P4, PT, R26, c[0x0][0x178], !P3 ;  /* 0x00005e001a007a0c */ /* 0x000fe20005f81270 */
[----:B0-----:R-:W5:Y:S04]  /*f5a40*/  LDL.LU R22, [R1+0x35fc] ;  /* 0x0035fc0001167983 */ /* 0x001f680000300800 */
[----:B------:R-:W5:Y:S01]  /*f5a50*/  LDL.LU R19, [R1+0x16c] ;  /* 0x00016c0001137983 */ /* 0x000f620000300800 */
[----:B------:R-:W-:-:S04]  /*f5a60*/  IMAD.WIDE R6, R14, 0x2, R2 ;  /* 0x000000020e067825 */ /* 0x000fc800078e0202 */
[----:B------:R-:W-:Y:S01]  /*f5a70*/  IMAD.WIDE R12, R14, 0x2, R8 ;  /* 0x000000020e0c7825 */ /* 0x000fe200078e0208 */
[----:B------:R-:W-:Y:S04]  /*f5a80*/  @P2 STG.E.U16 [R6.64], R0 ;  /* 0x0000000006002986 */ /* 0x000fe8000c101506 */
[----:B------:R-:W-:Y:S04]  /*f5a90*/  @P4 STG.E.U16 [R12.64], R18 ;  /* 0x000000120c004986 */ /* 0x000fe8000c101506 */
[----:B------:R0:W-:Y:S04]  /*f5aa0*/  STL [R1+0x3918], R18 ;  /* 0x0039181201007387 */ /* 0x0001e80000100800 */
[----:B0-----:R-:W5:Y:S01]  /*f5ab0*/  LDL.LU R18, [R1+0x35f8] ;  /* 0x0035f80001127983 */ /* 0x001f620000300800 */
[----:B------:R-:W-:-:S02]  /*f5ac0*/  ISETP.LT.AND P6, PT, R23, c[0x0][0x178], !P3 ;  /* 0x00005e0017007a0c */ /* 0x000fc40005fc1270 */
[----:B------:R-:W-:Y:S01]  /*f5ad0*/  ISETP.LT.AND P3, PT, R27, c[0x0][0x178], !P3 ;  /* 0x00005e001b007a0c */ /* 0x000fe20005f61270 */
[----:B------:R-:W-:Y:S01]  /*f5ae0*/  IMAD.WIDE R4, R14, 0x2, R10 ;  /* 0x000000020e047825 */ /* 0x000fe200078e020a */
[----:B------:R-:W-:Y:S02]  /*f5af0*/  ISETP.LT.AND P1, PT, R24, c[0x0][0x178], !P5 ;  /* 0x00005e0018007a0c */ /* 0x000fe40006f21270 */
[----:B------:R-:W-:Y:S01]  /*f5b00*/  ISETP.LT.AND P2, PT, R26, c[0x0][0x178], !P5 ;  /* 0x00005e001a007a0c */ /* 0x000fe20006f41270 */
[C---:B------:R-:W-:Y:S01]  /*f5b10*/  IMAD.WIDE R6, R14.reuse, 0x2, R20 ;  /* 0x000000020e067825 */ /* 0x040fe200078e0214 */
[----:B------:R-:W-:-:S07]  /*f5b20*/  IADD3 R0, R14, c[0x0][0x198], RZ ;  /* 0x000066000e007a10 */ /* 0x000fce0007ffe0ff */
[----:B------:R0:W-:Y:S04]  /*f5b30*/  @P3 STG.E.U16 [R4.64], R15 ;  /* 0x0000000f04003986 */ /* 0x0001e8000c101506 */
[----:B------:R1:W-:Y:S01]  /*f5b40*/  @P6 STG.E.U16 [R6.64], R17 ;  /* 0x0000001106006986 */ /* 0x0003e2000c101506 */
[----:B------:R-:W-:Y:S02]  /*f5b50*/  ISETP.LT.AND P6, PT, R23, c[0x0][0x178], !P5 ;  /* 0x00005e0017007a0c */ /* 0x000fe40006fc1270 */
[----:B------:R-:W-:Y:S01]  /*f5b60*/  ISETP.LT.AND P5, PT, R27, c[0x0][0x178], !P5 ;  /* 0x00005e001b007a0c */ /* 0x000fe20006fa1270 */
[----:B0-----:R-:W-:-:S04]  /*f5b70*/  IMAD.WIDE R4, R0, 0x2, R8 ;  /* 0x0000000200047825 */ /* 0x001fc800078e0208 */
[C---:B-1----:R-:W-:Y:S01]  /*f5b80*/  IMAD.WIDE R6, R0.reuse, 0x2, R2 ;  /* 0x0000000200067825 */ /* 0x042fe200078e0202 */
[----:B------:R-:W-:-:S04]  /*f5b90*/  IADD3 R14, R0, c[0x0][0x198], RZ ;  /* 0x00006600000e7a10 */ /* 0x000fc80007ffe0ff */
[----:B--2---:R0:W-:Y:S01]  /*f5ba0*/  @P1 STG.E.U16 [R6.64], R25 ;  /* 0x0000001906001986 */ /* 0x0041e2000c101506 */
[----:B------:R-:W-:-:S03]  /*f5bb0*/  PRMT R12, R25, 0x7632, R12 ;  /* 0x00007632190c7816 */ /* 0x000fc6000000000c */
[----:B---3--:R1:W-:Y:S01]  /*f5bc0*/  @P2 STG.E.U16 [R4.64], R29 ;  /* 0x0000001d04002986 */ /* 0x0083e2000c101506 */
[----:B------:R-:W-:Y:S01]  /*f5bd0*/  PRMT R13, R29, 0x7632, R13 ;  /* 0x000076321d0d7816 */ /* 0x000fe2000000000d */
[C---:B0-----:R-:W-:Y:S02]  /*f5be0*/  IMAD.WIDE R6, R0.reuse, 0x2, R20 ;  /* 0x0000000200067825 */ /* 0x041fe400078e0214 */
[----:B------:R-:W2:Y:S02]  /*f5bf0*/  LDL.LU R25, [R1+0x87c] ;  /* 0x00087c0001197983 */ /* 0x000ea40000300800 */
[----:B-1----:R-:W-:Y:S01]  /*f5c00*/  IMAD.WIDE R4, R0, 0x2, R10 ;  /* 0x0000000200047825 */ /* 0x002fe200078e020a */
[----:B----4-:R-:W-:-:S04]  /*f5c10*/  PRMT R0, R28, 0x7632, R0 ;  /* 0x000076321c007816 */ /* 0x010fc80000000000 */
[----:B------:R0:W-:Y:S01]  /*f5c20*/  @P5 STG.E.U16 [R4.64], R28 ;  /* 0x0000001c04005986 */ /* 0x0001e2000c101506 */
[----:B-----5:R-:W-:-:S03]  /*f5c30*/  ISETP.GE.AND P3, PT, R22, c[0x0][0x17c], PT ;  /* 0x00005f0016007a0c */ /* 0x020fc60003f66270 */
[----:B------:R-:W3:Y:S01]  /*f5c40*/  LDL.LU R22, [R1+0x3600] ;  /* 0x0036000001167983 */ /* 0x000ee20000300800 */
[----:B------:R-:W-:-:S03]  /*f5c50*/  PRMT R15, R19, 0x7632, R15 ;  /* 0x00007632130f7816 */ /* 0x000fc6000000000f */
[----:B------:R-:W4:Y:S04]  /*f5c60*/  LDL.LU R29, [R1+0x22c] ;  /* 0x00022c00011d7983 */ /* 0x000f280000300800 */
[----:B0-----:R-:W5:Y:S04]  /*f5c70*/  LDL.LU R28, [R1+0x1ec] ;  /* 0x0001ec00011c7983 */ /* 0x001f680000300800 */
[----:B------:R0:W-:Y:S04]  /*f5c80*/  @P6 STG.E.U16 [R6.64], R19 ;  /* 0x0000001306006986 */ /* 0x0001e8000c101506 */
[----:B0-----:R-:W5:Y:S01]  /*f5c90*/  LDL.LU R19, [R1+0x3604] ;  /* 0x0036040001137983 */ /* 0x001f620000300800 */
[----:B------:R-:W-:-:S03]  /*f5ca0*/  ISETP.GE.AND P4, PT, R18, c[0x0][0x17c], PT ;  /* 0x00005f0012007a0c */ /* 0x000fc60003f86270 */
[----:B------:R-:W5:Y:S01]  /*f5cb0*/  LDL.LU R18, [R1+0xfc] ;  /* 0x0000fc0001127983 */ /* 0x000f620000300800 */
[----:B------:R-:W-:Y:S02]  /*f5cc0*/  ISETP.LT.AND P1, PT, R24, c[0x0][0x178], !P3 ;  /* 0x00005e0018007a0c */ /* 0x000fe40005f21270 */
[----:B------:R-:W-:Y:S01]  /*f5cd0*/  ISETP.LT.AND P2, PT, R26, c[0x0][0x178], !P3 ;  /* 0x00005e001a007a0c */ /* 0x000fe20005f41270 */
[C---:B------:R-:W-:Y:S01]  /*f5ce0*/  IMAD.WIDE R4, R14.reuse, 0x2, R2 ;  /* 0x000000020e047825 */ /* 0x040fe200078e0202 */
[----:B------:R-:W-:Y:S02]  /*f5cf0*/  ISETP.LT.AND P6, PT, R27, c[0x0][0x178], !P3 ;  /* 0x00005e001b007a0c */ /* 0x000fe40005fc1270 */
[----:B------:R-:W-:Y:S01]  /*f5d00*/  ISETP.LT.AND P3, PT, R23, c[0x0][0x178], !P3 ;  /* 0x00005e0017007a0c */ /* 0x000fe20005f61270 */
[----:B------:R-:W-:Y:S01]  /*f5d10*/  IMAD.WIDE R6, R14, 0x2, R8 ;  /* 0x000000020e067825 */ /* 0x000fe200078e0208 */
[----:B------:R-:W-:Y:S02]  /*f5d20*/  ISETP.LT.AND P5, PT, R24, c[0x0][0x178], !P4 ;  /* 0x00005e0018007a0c */ /* 0x000fe400067a1270 */
[----:B------:R-:W-:-:S03]  /*f5d30*/  IADD3 R17, R14, c[0x0][0x198], RZ ;  /* 0x000066000e117a10 */ /* 0x000fc60007ffe0ff */
[----:B------:R0:W-:Y:S01]  /*f5d40*/  @P1 STG.E.U16 [R4.64], R12 ;  /* 0x0000000c04001986 */ /* 0x0001e2000c101506 */
[----:B------:R-:W-:-:S03]  /*f5d50*/  ISETP.LT.AND P1, PT, R26, c[0x0][0x178], !P4 ;  /* 0x00005e001a007a0c */ /* 0x000fc60006721270 */
[----:B------:R1:W-:Y:S01]  /*f5d60*/  @P2 STG.E.U16 [R6.64], R13 ;  /* 0x0000000d06002986 */ /* 0x0003e2000c101506 */
[----:B0-----:R-:W-:-:S04]  /*f5d70*/  IMAD.WIDE R4, R14, 0x2, R10 ;  /* 0x000000020e047825 */ /* 0x001fc800078e020a */
[----:B-1----:R-:W-:Y:S01]  /*f5d80*/  IMAD.WIDE R6, R14, 0x2, R20 ;  /* 0x000000020e067825 */ /* 0x002fe200078e0214 */
[----:B------:R0:W-:Y:S03]  /*f5d90*/  @P6 STG.E.U16 [R4.64], R0 ;  /* 0x0000000004006986 */ /* 0x0001e6000c101506 */
[----:B------:R-:W-:Y:S01]  /*f5da0*/  IMAD.WIDE R12, R17, 0x2, R2 ;  /* 0x00000002110c7825 */ /* 0x000fe200078e0202 */
[----:B------:R-:W-:Y:S01]  /*f5db0*/  ISETP.LT.AND P2, PT, R27, c[0x0][0x178], !P4 ;  /* 0x00005e001b007a0c */ /* 0x000fe20006741270 */
[----:B------:R1:W-:Y:S02]  /*f5dc0*/  @P3 STG.E.U16 [R6.64], R15 ;  /* 0x0000000f06003986 */ /* 0x0003e4000c101506 */
[----:B0-----:R-:W-:Y:S01]  /*f5dd0*/  IMAD.WIDE R4, R17, 0x2, R8 ;  /* 0x0000000211047825 */ /* 0x001fe200078e0208 */
[----:B------:R-:W-:Y:S02]  /*f5de0*/  ISETP.LT.AND P4, PT, R23, c[0x0][0x178], !P4 ;  /* 0x00005e0017007a0c */ /* 0x000fe40006781270 */
[C---:B------:R-:W-:Y:S01]  /*f5df0*/  IADD3 R0, R17.reuse, c[0x0][0x198], RZ ;  /* 0x0000660011007a10 */ /* 0x040fe20007ffe0ff */
[----:B-1----:R-:W-:Y:S01]  /*f5e00*/  IMAD.WIDE R6, R17, 0x2, R10 ;  /* 0x0000000211067825 */ /* 0x002fe200078e020a */
[----:B--2---:R0:W-:Y:S02]  /*f5e10*/  @P5 STG.E.U16 [R12.64], R25 ;  /* 0x000000190c005986 */ /* 0x0041e4000c101506 */
[----:B0-----:R-:W-:-:S02]  /*f5e20*/  PRMT R12, R25, 0x7632, R12 ;  /* 0x00007632190c7816 */ /* 0x001fc4000000000c */
[----:B---3--:R-:W-:Y:S01]  /*f5e30*/  ISETP.GE.AND P6, PT, R22, c[0x0][0x17c], PT ;  /* 0x00005f0016007a0c */ /* 0x008fe20003fc6270 */
[----:B----4-:R0:W-:Y:S01]  /*f5e40*/  @P1 STG.E.U16 [R4.64], R29 ;  /* 0x0000001d04001986 */ /* 0x0101e2000c101506 */
[----:B------:R-:W-:Y:S02]  /*f5e50*/  PRMT R13, R29, 0x7632, R13 ;  /* 0x000076321d0d7816 */ /* 0x000fe4000000000d */
[----:B------:R-:W-:Y:S01]  /*f5e60*/  ISETP.LT.AND P5, PT, R24, c[0x0][0x178], !P6 ;  /* 0x00005e0018007a0c */ /* 0x000fe200077a1270 */
[----:B-----5:R1:W-:Y:S01]  /*f5e70*/  @P2 STG.E.U16 [R6.64], R28 ;  /* 0x0000001c06002986 */ /* 0x0203e2000c101506 */
[----:B------:R-:W-:Y:S02]  /*f5e80*/  PRMT R14, R28, 0x7632, R14 ;  /* 0x000076321c0e7816 */ /* 0x000fe4000000000e */
[----:B------:R-:W-:Y:S02]  /*f5e90*/  ISETP.GE.AND P3, PT, R19, c[0x0][0x17c], PT ;  /* 0x00005f0013007a0c */ /* 0x000fe40003f66270 */
[----:B------:R-:W2:Y:S04]  /*f5ea0*/  LDL.LU R19, [R1+0x88c] ;  /* 0x00088c0001137983 */ /* 0x000ea80000300800 */
[----:B------:R-:W3:Y:S04]  /*f5eb0*/  LDL.LU R22, [R1+0x24c] ;  /* 0x00024c0001167983 */ /* 0x000ee80000300800 */
[----:B0-----:R-:W4:Y:S04]  /*f5ec0*/  LDL.LU R29, [R1+0x3608] ;  /* 0x00360800011d7983 */ /* 0x001f280000300800 */
[----:B------:R-:W5:Y:S01]  /*f5ed0*/  LDL.LU R25, [R1+0x360c] ;  /* 0x00360c0001197983 */ /* 0x000f620000300800 */
[----:B------:R-:W-:-:S03]  /*f5ee0*/  IMAD.WIDE R4, R17, 0x2, R20 ;  /* 0x0000000211047825 */ /* 0x000fc600078e0214 */
[----:B-1----:R-:W4:Y:S01]  /*f5ef0*/  LDL.LU R28, [R1+0x23c] ;  /* 0x00023c00011c7983 */ /* 0x002f220000300800 */
[----:B------:R-:W-:-:S03]  /*f5f00*/  IMAD.WIDE R6, R0, 0x2, R2 ;  /* 0x0000000200067825 */ /* 0x000fc600078e0202 */
[----:B------:R-:W-:Y:S04]  /*f5f10*/  @P4 STG.E.U16 [R4.64], R18 ;  /* 0x0000001204004986 */ /* 0x000fe8000c101506 */
[----:B------:R0:W-:Y:S02]  /*f5f20*/  @P5 STG.E.U16 [R6.64], R12 ;  /* 0x0000000c06005986 */ /* 0x0001e4000c101506 */
[----:B0-----:R-:W-:Y:S02]  /*f5f30*/  PRMT R12, R18, 0x7632, R12 ;  /* 0x00007632120c7816 */ /* 0x001fe4000000000c */
[----:B------:R-:W4:Y:S01]  /*f5f40*/  LDL.LU R18, [R1+0x21c] ;  /* 0x00021c0001127983 */ /* 0x000f220000300800 */
[----:B------:R-:W-:Y:S02]  /*f5f50*/  ISETP.LT.AND P1, PT, R26, c[0x0][0x178], !P6 ;  /* 0x00005e001a007a0c */ /* 0x000fe40007721270 */
[----:B------:R-:W-:-:S02]  /*f5f60*/  ISETP.LT.AND P2, PT, R27, c[0x0][0x178], !P6 ;  /* 0x00005e001b007a0c */ /* 0x000fc40007741270 */
[----:B------:R-:W-:Y:S01]  /*f5f70*/  ISETP.LT.AND P6, PT, R23, c[0x0][0x178], !P6 ;  /* 0x00005e0017007a0c */ /* 0x000fe200077c1270 */
[----:B------:R-:W-:Y:S01]  /*f5f80*/  IMAD.WIDE R4, R0, 0x2, R8 ;  /* 0x0000000200047825 */ /* 0x000fe200078e0208 */
[----:B------:R-:W-:Y:S02]  /*f5f90*/  ISETP.LT.AND P4, PT, R24, c[0x0][0x178], !P3 ;  /* 0x00005e0018007a0c */ /* 0x000fe40005f81270 */
[----:B------:R-:W-:Y:S01]  /*f5fa0*/  ISETP.LT.AND P5, PT, R26, c[0x0][0x178], !P3 ;  /* 0x00005e001a007a0c */ /* 0x000fe20005fa1270 */
[C---:B------:R-:W-:Y:S01]  /*f5fb0*/  IMAD.WIDE R6, R0.reuse, 0x2, R10 ;  /* 0x0000000200067825 */ /* 0x040fe200078e020a */
[----:B------:R-:W-:-:S03]  /*f5fc0*/  IADD3 R17, R0, c[0x0][0x198], RZ ;  /* 0x0000660000117a10 */ /* 0x000fc60007ffe0ff */
[----:B------:R0:W-:Y:S04]  /*f5fd0*/  @P1 STG.E.U16 [R4.64], R13 ;  /* 0x0000000d04001986 */ /* 0x0001e8000c101506 */
[----:B------:R1:W-:Y:S01]  /*f5fe0*/  @P2 STG.E.U16 [R6.64], R14 ;  /* 0x0000000e06002986 */ /* 0x0003e2000c101506 */
[----:B------:R-:W-:Y:S01]  /*f5ff0*/  ISETP.LT.AND P2, PT, R27, c[0x0][0x178], !P3 ;  /* 0x00005e001b007a0c */ /* 0x000fe20005f41270 */
[----:B0-----:R-:W-:-:S04]  /*f6000*/  IMAD.WIDE R4, R0, 0x2, R20 ;  /* 0x0000000200047825 */ /* 0x001fc800078e0214 */
[C---:B-1----:R-:W-:Y:S01]  /*f6010*/  IMAD.WIDE R6, R17.reuse, 0x2, R2 ;  /* 0x0000000211067825 */ /* 0x042fe200078e0202 */
[----:B------:R0:W-:Y:S03]  /*f6020*/  @P6 STG.E.U16 [R4.64], R12 ;  /* 0x0000000c04006986 */ /* 0x0001e6000c101506 */
[----:B------:R-:W-:Y:S01]  /*f6030*/  IMAD.WIDE R14, R17, 0x2, R8 ;  /* 0x00000002110e7825 */ /* 0x000fe200078e0208 */
[----:B------:R-:W-:Y:S02]  /*f6040*/  ISETP.LT.AND P3, PT, R23, c[0x0][0x178], !P3 ;  /* 0x00005e0017007a0c */ /* 0x000fe40005f61270 */
[C---:B------:R-:W-:Y:S01]  /*f6050*/  IADD3 R0, R17.reuse, c[0x0][0x198], RZ ;  /* 0x0000660011007a10 */ /* 0x040fe20007ffe0ff */
[----:B0-----:R-:W-:Y:S01]  /*f6060*/  IMAD.WIDE R4, R17, 0x2, R10 ;  /* 0x0000000211047825 */ /* 0x001fe200078e020a */
[----:B--2---:R0:W-:Y:S04]  /*f6070*/  @P4 STG.E.U16 [R6.64], R19 ;  /* 0x0000001306004986 */ /* 0x0041e8000c101506 */
[----:B---3--:R1:W-:Y:S01]  /*f6080*/  @P5 STG.E.U16 [R14.64], R22 ;  /* 0x000000160e005986 */ /* 0x0083e2000c101506 */
[----:B-----5:R-:W-:Y:S01]  /*f6090*/  ISETP.GE.AND P6, PT, R25, c[0x0][0x17c], PT ;  /* 0x00005f0019007a0c */ /* 0x020fe20003fc6270 */
[----:B0-----:R-:W-:Y:S01]  /*f60a0*/  IMAD.WIDE R6, R0, 0x2, R2 ;  /* 0x0000000200067825 */ /* 0x001fe200078e0202 */
[----:B----4-:R-:W-:Y:S01]  /*f60b0*/  ISETP.GE.AND P1, PT, R29, c[0x0][0x17c], PT ;  /* 0x00005f001d007a0c */ /* 0x010fe20003f26270 */
[----:B------:R-:W2:Y:S01]  /*f60c0*/  LDL.LU R25, [R1+0x89c] ;  /* 0x00089c0001197983 */ /* 0x000ea20000300800 */
[----:B------:R-:W-:-:S03]  /*f60d0*/  ISETP.LT.AND P5, PT, R24, c[0x0][0x178], !P6 ;  /* 0x00005e0018007a0c */ /* 0x000fc600077a1270 */
[----:B------:R0:W-:Y:S01]  /*f60e0*/  @P2 STG.E.U16 [R4.64], R28 ;  /* 0x0000001c04002986 */ /* 0x0001e2000c101506 */
[----:B-1----:R-:W-:Y:S02]  /*f60f0*/  PRMT R15, R19, 0x7632, R15 ;  /* 0x00007632130f7816 */ /* 0x002fe4000000000f */
[----:B------:R-:W-:Y:S01]  /*f6100*/  PRMT R14, R22, 0x7632, R14 ;  /* 0x00007632160e7816 */ /* 0x000fe2000000000e */
[----:B------:R-:W3:Y:S04]  /*f6110*/  LDL.LU R29, [R1+0x26c] ;  /* 0x00026c00011d7983 */ /* 0x000ee80000300800 */
[----:B------:R-:W4:Y:S01]  /*f6120*/  LDL.LU R22, [R1+0x3614] ;  /* 0x0036140001167983 */ /* 0x000f220000300800 */
[----:B0-----:R-:W-:Y:S01]  /*f6130*/  IMAD.WIDE R4, R17, 0x2, R20 ;  /* 0x0000000211047825 */ /* 0x001fe200078e0214 */
[----:B------:R-:W-:-:S02]  /*f6140*/  PRMT R17, R28, 0x7632, R17 ;  /* 0x000076321c117816 */ /* 0x000fc40000000011 */
[----:B------:R-:W5:Y:S04]  /*f6150*/  LDL.LU R19, [R1+0x25c] ;  /* 0x00025c0001137983 */ /* 0x000f680000300800 */
        /* <DEDUP_REMOVED lines=24> */
[----:B----4-:R-:W-:-:S03]  /*f62e0*/  ISETP.GE.AND P6, PT, R22, c[0x0][0x17c], PT ;  /* 0x00005f0016007a0c */ /* 0x010fc60003fc6270 */
[----:B------:R0:W-:Y:S01]  /*f62f0*/  @P5 STG.E.U16 [R4.64], R25 ;  /* 0x0000001904005986 */ /* 0x0001e2000c101506 */
[----:B------:R-:W-:-:S03]  /*f6300*/  ISETP.LT.AND P5, PT, R26, c[0x0][0x178], !P6 ;  /* 0x00005e001a007a0c */ /* 0x000fc600077a1270 */
[----:B---3--:R1:W-:Y:S01]  /*f6310*/  @P3 STG.E.U16 [R12.64], R29 ;  /* 0x0000001d0c003986 */ /* 0x0083e2000c101506 */
[----:B------:R-:W-:Y:S01]  /*f6320*/  ISETP.LT.AND P3, PT, R24, c[0x0][0x178], !P6 ;  /* 0x00005e0018007a0c */ /* 0x000fe20007761270 */
[----:B0-----:R-:W-:Y:S01]  /*f6330*/  IMAD.WIDE R4, R14, 0x2, R10 ;  /* 0x000000020e047825 */ /* 0x001fe200078e020a */
[----:B------:R-:W-:Y:S02]  /*f6340*/  PRMT R0, R25, 0x7632, R0 ;  /* 0x0000763219007816 */ /* 0x000fe40000000000 */
[----:B------:R-:W-:Y:S01]  /*f6350*/  PRMT R18, R29, 0x7632, R18 ;  /* 0x000076321d127816 */ /* 0x000fe20000000012 */
[C---:B------:R-:W-:Y:S01]  /*f6360*/  IMAD.WIDE R6, R17.reuse, 0x2, R2 ;  /* 0x0000000211067825 */ /* 0x040fe200078e0202 */
[----:B-----5:R0:W-:Y:S03]  /*f6370*/  @P2 STG.E.U16 [R4.64], R19 ;  /* 0x0000001304002986 */ /* 0x0201e6000c101506 */
        /* <DEDUP_REMOVED lines=29> */
[----:B------:R-:W-:Y:S02]  /*f6550*/  PRMT R15, R29, 0x7632, R15 ;  /* 0x000076321d0f7816 */ /* 0x000fe4000000000f */
[----:B----4-:R-:W-:Y:S01]  /*f6560*/  PRMT R17, R22, 0x7632, R17 ;  /* 0x0000763216117816 */ /* 0x010fe20000000011 */
[----:B0-----:R-:W-:Y:S01]  /*f6570*/  IMAD.WIDE R4, R0, 0x2, R20 ;  /* 0x0000000200047825 */ /* 0x001fe200078e0214 */
[----:B------:R-:W2:Y:S04]  /*f6580*/  LDL.LU R25, [R1+0x8cc] ;  /* 0x0008cc0001197983 */ /* 0x000ea80000300800 */
[----:B-1----:R-:W3:Y:S01]  /*f6590*/  LDL.LU R29, [R1+0x8bc] ;  /* 0x0008bc00011d7983 */ /* 0x002ee20000300800 */
[----:B-----5:R-:W-:-:S02]  /*f65a0*/  ISETP.GE.AND P6, PT, R19, c[0x0][0x17c], PT ;  /* 0x00005f0013007a0c */ /* 0x020fc40003fc6270 */
[----:B------:R-:W-:Y:S02]  /*f65b0*/  PRMT R18, R28, 0x7632, R18 ;  /* 0x000076321c127816 */ /* 0x000fe40000000012 */
[----:B------:R-:W-:Y:S01]  /*f65c0*/  ISETP.GE.AND P2, PT, R13, c[0x0][0x17c], PT ;  /* 0x00005f000d007a0c */ /* 0x000fe20003f46270 */
[----:B------:R-:W-:-:S05]  /*f65d0*/  IMAD.WIDE R12, R0, 0x2, R10 ;  /* 0x00000002000c7825 */ /* 0x000fca00078e020a */
[----:B------:R0:W-:Y:S04]  /*f65e0*/  @P5 STG.E.U16 [R12.64], R22 ;  /* 0x000000160c005986 */ /* 0x0001e8000c101506 */
[----:B------:R1:W-:Y:S04]  /*f65f0*/  @P4 STG.E.U16 [R4.64], R28 ;  /* 0x0000001c04004986 */ /* 0x0003e8000c101506 */
[----:B0-----:R-:W4:Y:S04]  /*f6600*/  LDL.LU R22, [R1+0x3620] ;  /* 0x0036200001167983 */ /* 0x001f280000300800 */
[----:B------:R-:W5:Y:S04]  /*f6610*/  LDL.LU R19, [R1+0x2bc] ;  /* 0x0002bc0001137983 */ /* 0x000f680000300800 */
        /* <DEDUP_REMOVED lines=202> */
[----:B------:R-:W4:Y:S01]  /*f72c0*/  LDL.LU R19, [R1+0x3900] ;  /* 0x0039000001137983 */ /* 0x000f220000300800 */
        /* <DEDUP_REMOVED lines=21> */
[----:B---3--:R-:W-:Y:S02]  /*f7420*/  ISETP.GE.AND P3, PT, R22, c[0x0][0x17c], PT ;  /* 0x00005f0016007a0c */ /* 0x008fe40003f66270 */
[----:B------:R-:W2:Y:S04]  /*f7430*/  LDL.LU R22, [R1+0x3650] ;  /* 0x0036500001167983 */ /* 0x000ea80000300800 */
[----:B-----5:R0:W-:Y:S01]  /*f7440*/  @P5 STG.E.U16 [R12.64], R29 ;  /* 0x0000001d0c005986 */ /* 0x0201e2000c101506 */
[----:B------:R-:W-:-:S03]  /*f7450*/  PRMT R18, R29, 0x7632, R18 ;  /* 0x000076321d127816 */ /* 0x000fc60000000012 */
[----:B------:R1:W-:Y:S01]  /*f7460*/  @P4 STG.E.U16 [R14.64], R28 ;  /* 0x0000001c0e004986 */ /* 0x0003e2000c101506 */
[----:B----4-:R-:W-:-:S03]  /*f7470*/  PRMT R19, R28, 0x7632, R19 ;  /* 0x000076321c137816 */ /* 0x010fc60000000013 */
[----:B0-----:R-:W3:Y:S04]  /*f7480*/  LDL.LU R29, [R1+0x8d0] ;  /* 0x0008d000011d7983 */ /* 0x001ee80000300800 */
[----:B-1----:R-:W4:Y:S04]  /*f7490*/  LDL.LU R28, [R1+0x3d0] ;  /* 0x0003d000011c7983 */ /* 0x002f280000300800 */
[----:B------:R-:W5:Y:S01]  /*f74a0*/  LDL.LU R0, [R1+0x3e0] ;  /* 0x0003e00001007983 */ /* 0x000f620000300800 */
[----:B------:R-:W-:Y:S02]  /*f74b0*/  ISETP.LT.AND P5, PT, R27, c[0x0][0x178], !P1 ;  /* 0x00005e001b007a0c */ /* 0x000fe40004fa1270 */
[----:B------:R-:W-:-:S02]  /*f74c0*/  ISETP.LT.AND P1, PT, R23, c[0x0][0x178], !P1 ;  /* 0x00005e0017007a0c */ /* 0x000fc40004f21270 */
        /* <DEDUP_REMOVED lines=91> */
[----:B------:R-:W-:-:S02]  /*f7a80*/  ISETP.LT.AND P4, PT, R27, c[0x0][0x178], !P2 ;  /* 0x00005e001b007a0c */ /* 0x000fc40005781270 */
[----:B------:R-:W-:Y:S01]  /*f7a90*/  ISETP.LT.AND P2, PT, R23, c[0x0][0x178], !P2 ;  /* 0x00005e0017007a0c */ /* 0x000fe20005741270 */
[----:B------:R-:W-:Y:S01]  /*f7aa0*/  IMAD.WIDE R4, R14, 0x2, R8 ;  /* 0x000000020e047825 */ /* 0x000fe200078e0208 */
[----:B------:R-:W-:-:S05]  /*f7ab0*/  ISETP.LT.AND P5, PT, R24, c[0x0][0x178], !P1 ;  /* 0x00005e0018007a0c */ /* 0x000fca0004fa1270 */
[----:B------:R0:W-:Y:S01]  /*f7ac0*/  @P6 STG.E.U16 [R12.64], R0 ;  /* 0x000000000c006986 */ /* 0x0001e2000c101506 */
[----:B------:R-:W-:-:S03]  /*f7ad0*/  ISETP.LT.AND P6, PT, R26, c[0x0][0x178], !P1 ;  /* 0x00005e001a007a0c */ /* 0x000fc60004fc1270 */
[----:B------:R1:W-:Y:S01]  /*f7ae0*/  @P3 STG.E.U16 [R4.64], R6 ;  /* 0x0000000604003986 */ /* 0x0003e2000c101506 */
        /* <DEDUP_REMOVED lines=22> */
[----:B------:R-:W-:Y:S01]  /*f7c50*/  ISETP.LT.AND P4, PT, R24, c[0x0][0x178], !P3 ;  /* 0x00005e0018007a0c */ /* 0x000fe20005f81270 */
[----:B------:R-:W-:Y:S01]  /*f7c60*/  IMAD.WIDE R12, R17, 0x2, R2 ;  /* 0x00000002110c7825 */ /* 0x000fe200078e0202 */
[----:B------:R-:W-:-:S03]  /*f7c70*/  ISETP.LT.AND P6, PT, R26, c[0x0][0x178], !P3 ;  /* 0x00005e001a007a0c */ /* 0x000fc60005fc1270 */
[----:B------:R-:W-:Y:S01]  /*f7c80*/  IMAD.WIDE R14, R17, 0x2, R8 ;  /* 0x00000002110e7825 */ /* 0x000fe200078e0208 */
[----:B------:R-:W-:Y:S04]  /*f7c90*/  STL [R1+0x38f0], R18 ;  /* 0x0038f01201007387 */ /* 0x000fe80000100800 */
[----:B-----5:R0:W-:Y:S01]  /*f7ca0*/  @P5 STG.E.U16 [R4.64], R0 ;  /* 0x0000000004005986 */ /* 0x0201e2000c101506 */
[----:B------:R-:W-:Y:S02]  /*f7cb0*/  ISETP.LT.AND P5, PT, R27, c[0x0][0x178], !P3 ;  /* 0x00005e001b007a0c */ /* 0x000fe40005fa1270 */
[----:B------:R-:W-:Y:S01]  /*f7cc0*/  ISETP.LT.AND P3, PT, R23, c[0x0][0x178], !P3 ;  /* 0x00005e0017007a0c */ /* 0x000fe20005f61270 */
[----:B------:R-:W-:Y:S04]  /*f7cd0*/  @P1 STG.E.U16 [R6.64], R25 ;  /* 0x0000001906001986 */ /* 0x000fe8000c101506 */
[----:B------:R1:W-:Y:S01]  /*f7ce0*/  @P4 STG.E.U16 [R12.64], R18 ;  /* 0x000000120c004986 */ /* 0x0003e2000c101506 */
[----:B------:R-:W-:Y:S01]  /*f7cf0*/  ISETP.LT.AND P4, PT, R24, c[0x0][0x178], !P2 ;  /* 0x00005e0018007a0c */ /* 0x000fe20005781270 */
[----:B0-----:R-:W-:-:S02]  /*f7d00*/  IMAD.WIDE R4, R17, 0x2, R10 ;  /* 0x0000000211047825 */ /* 0x001fc400078e020a */
[----:B------:R0:W-:Y:S01]  /*f7d10*/  @P6 STG.E.U16 [R14.64], R19 ;  /* 0x000000130e006986 */ /* 0x0001e2000c101506 */
[----:B-1----:R-:W-:-:S03]  /*f7d20*/  PRMT R12, R0, 0x7632, R12 ;  /* 0x00007632000c7816 */ /* 0x002fc6000000000c */
[----:B------:R-:W5:Y:S01]  /*f7d30*/  LDL.LU R18, [R1+0x2f4] ;  /* 0x0002f40001127983 */ /* 0x000f620000300800 */
[C---:B------:R-:W-:Y:S01]  /*f7d40*/  IADD3 R0, R17.reuse, c[0x0][0x198], RZ ;  /* 0x0000660011007a10 */ /* 0x040fe20007ffe0ff */
[----:B------:R-:W-:Y:S01]  /*f7d50*/  IMAD.WIDE R6, R17, 0x2, R20 ;  /* 0x0000000211067825 */ /* 0x000fe200078e0214 */
[----:B0-----:R-:W-:Y:S01]  /*f7d60*/  PRMT R14, R25, 0x7632, R14 ;  /* 0x00007632190e7816 */ /* 0x001fe2000000000e */
[----:B------:R0:W-:Y:S04]  /*f7d70*/  @P5 STG.E.U16 [R4.64], R12 ;  /* 0x0000000c04005986 */ /* 0x0001e8000c101506 */
[----:B------:R1:W-:Y:S01]  /*f7d80*/  STL [R1+0x38e8], R19 ;  /* 0x0038e81301007387 */ /* 0x0003e20000100800 */
[----:B---3--:R-:W-:-:S03]  /*f7d90*/  PRMT R15, R29, 0x7632, R15 ;  /* 0x000076321d0f7816 */ /* 0x008fc6000000000f */
[----:B------:R-:W-:Y:S01]  /*f7da0*/  @P3 STG.E.U16 [R6.64], R14 ;  /* 0x0000000e06003986 */ /* 0x000fe2000c101506 */
[----:B0-----:R-:W-:-:S03]  /*f7db0*/  IMAD.WIDE R4, R0, 0x2, R2 ;  /* 0x0000000200047825 */ /* 0x001fc600078e0202 */
[----:B-1----:R-:W3:Y:S04]  /*f7dc0*/  LDL.LU R19, [R1+0x2e4] ;  /* 0x0002e40001137983 */ /* 0x002ee80000300800 */
[----:B------:R-:W4:Y:S04]  /*f7dd0*/  LDL.LU R25, [R1+0x366c] ;  /* 0x00366c0001197983 */ /* 0x000f280000300800 */
[----:B------:R0:W-:Y:S04]  /*f7de0*/  @P4 STG.E.U16 [R4.64], R29 ;  /* 0x0000001d04004986 */ /* 0x0001e8000c101506 */
[----:B0-----:R-:W4:Y:S01]  /*f7df0*/  LDL.LU R29, [R1+0x3670] ;  /* 0x00367000011d7983 */ /* 0x001f220000300800 */
[----:B------:R-:W-:-:S02]  /*f7e00*/  ISETP.LT.AND P6, PT, R26, c[0x0][0x178], !P2 ;  /* 0x00005e001a007a0c */ /* 0x000fc400057c1270 */
[----:B--2---:R-:W-:Y:S02]  /*f7e10*/  ISETP.GE.AND P1, PT, R22, c[0x0][0x17c], PT ;  /* 0x00005f0016007a0c */ /* 0x004fe40003f26270 */
[----:B------:R-:W-:Y:S01]  /*f7e20*/  ISETP.LT.AND P5, PT, R27, c[0x0][0x178], !P2 ;  /* 0x00005e001b007a0c */ /* 0x000fe200057a1270 */
[----:B------:R-:W-:Y:S01]  /*f7e30*/  IMAD.WIDE R12, R0, 0x2, R8 ;  /* 0x00000002000c7825 */ /* 0x000fe200078e0208 */
[----:B------:R-:W-:Y:S01]  /*f7e40*/  ISETP.LT.AND P2, PT, R23, c[0x0][0x178], !P2 ;  /* 0x00005e0017007a0c */ /* 0x000fe20005741270 */
[----:B------:R-:W2:Y:S01]  /*f7e50*/  LDL.LU R22, [R1+0x354] ;  /* 0x0003540001167983 */ /* 0x000ea20000300800 */
[----:B------:R-:W-:Y:S02]  /*f7e60*/  ISETP.LT.AND P3, PT, R24, c[0x0][0x178], !P1 ;  /* 0x00005e0018007a0c */ /* 0x000fe40004f61270 */
[C---:B------:R-:W-:Y:S01]  /*f7e70*/  IADD3 R14, R0.reuse, c[0x0][0x198], RZ ;  /* 0x00006600000e7a10 */ /* 0x040fe20007ffe0ff */
[----:B------:R-:W-:-:S04]  /*f7e80*/  IMAD.WIDE R4, R0, 0x2, R10 ;  /* 0x0000000200047825 */ /* 0x000fc800078e020a */
[----:B------:R-:W-:Y:S01]  /*f7e90*/  IMAD.WIDE R6, R0, 0x2, R20 ;  /* 0x0000000200067825 */ /* 0x000fe200078e0214 */
[----:B-----5:R0:W-:Y:S01]  /*f7ea0*/  @P6 STG.E.U16 [R12.64], R18 ;  /* 0x000000120c006986 */ /* 0x0201e2000c101506 */
[----:B------:R-:W-:Y:S02]  /*f7eb0*/  PRMT R0, R18, 0x7632, R0 ;  /* 0x0000763212007816 */ /* 0x000fe40000000000 */
[----:B0-----:R-:W-:Y:S01]  /*f7ec0*/  IMAD.WIDE R12, R14, 0x2, R2 ;  /* 0x000000020e0c7825 */ /* 0x001fe200078e0202 */
[----:B---3--:R-:W-:Y:S01]  /*f7ed0*/  @P5 STG.E.U16 [R4.64], R19 ;  /* 0x0000001304005986 */ /* 0x008fe2000c101506 */
[----:B----4-:R-:W-:-:S03]  /*f7ee0*/  ISETP.GE.AND P4, PT, R25, c[0x0][0x17c], PT ;  /* 0x00005f0019007a0c */ /* 0x010fc60003f86270 */
[----:B------:R-:W-:Y:S04]  /*f7ef0*/  @P2 STG.E.U16 [R6.64], R28 ;  /* 0x0000001c06002986 */ /* 0x000fe8000c101506 */
[----:B------:R-:W3:Y:S04]  /*f7f00*/  LDL.LU R25, [R1+0x344] ;  /* 0x0003440001197983 */ /* 0x000ee80000300800 */
[----:B------:R0:W-:Y:S04]  /*f7f10*/  @P3 STG.E.U16 [R12.64], R15 ;  /* 0x0000000f0c003986 */ /* 0x0001e8000c101506 */
[----:B------:R-:W4:Y:S01]  /*f7f20*/  LDL.LU R18, [R1+0x38f0] ;  /* 0x0038f00001127983 */ /* 0x000f220000300800 */
[----:B------:R-:W-:-:S02]  /*f7f30*/  ISETP.GE.AND P2, PT, R29, c[0x0][0x17c], PT ;  /* 0x00005f001d007a0c */ /* 0x000fc40003f46270 */
[----:B0-----:R-:W-:Y:S02]  /*f7f40*/  PRMT R12, R19, 0x7632, R12 ;  /* 0x00007632130c7816 */ /* 0x001fe4000000000c */
[----:B------:R-:W4:Y:S04]  /*f7f50*/  LDL.LU R19, [R1+0x2d4] ;  /* 0x0002d40001137983 */ /* 0x000f280000300800 */
[----:B------:R-:W5:Y:S01]  /*f7f60*/  LDL.LU R29, [R1+0x394] ;  /* 0x00039400011d7983 */ /* 0x000f620000300800 */
[----:B------:R-:W-:Y:S02]  /*f7f70*/  ISETP.LT.AND P6, PT, R26, c[0x0][0x178], !P1 ;  /* 0x00005e001a007a0c */ /* 0x000fe40004fc1270 */
[----:B------:R-:W-:Y:S01]  /*f7f80*/  ISETP.LT.AND P5, PT, R27, c[0x0][0x178], !P1 ;  /* 0x00005e001b007a0c */ /* 0x000fe20004fa1270 */
[----:B------:R-:W-:Y:S01]  /*f7f90*/  IMAD.WIDE R6, R14, 0x2, R8 ;  /* 0x000000020e067825 */ /* 0x000fe200078e0208 */
[----:B------:R-:W-:-:S03]  /*f7fa0*/  ISETP.LT.AND P1, PT, R23, c[0x0][0x178], !P1 ;  /* 0x00005e0017007a0c */ /* 0x000fc60004f21270 */
[----:B------:R-:W-:Y:S01]  /*f7fb0*/  IMAD.WIDE R4, R14, 0x2, R10 ;  /* 0x000000020e047825 */ /* 0x000fe200078e020a */
[----:B------:R-:W-:-:S05]  /*f7fc0*/  PRMT R15, R28, 0x7632, R15 ;  /* 0x000076321c0f7816 */ /* 0x000fca000000000f */
[----:B------:R-:W-:Y:S04]  /*f7fd0*/  @P6 STG.E.U16 [R6.64], R0 ;  /* 0x0000000006006986 */ /* 0x000fe8000c101506 */
        /* <DEDUP_REMOVED lines=36> */
[----:B------:R-:W-:-:S05]  /*f8220*/  ISETP.LT.AND P5, PT, R24, c[0x0][0x178], !P1 ;  /* 0x00005e0018007a0c */ /* 0x000fca0004fa1270 */
[----:B------:R0:W-:Y:S01]  /*f8230*/  @P3 STG.E.U16 [R12.64], R0 ;  /* 0x000000000c003986 */ /* 0x0001e2000c101506 */
[----:B------:R-:W-:-:S03]  /*f8240*/  ISETP.LT.AND P3, PT, R23, c[0x0][0x178], !P2 ;  /* 0x00005e0017007a0c */ /* 0x000fc60005761270 */
        /* <DEDUP_REMOVED lines=8> */
[----:B------:R-:W-:Y:S02]  /*f82d0*/  ISETP.LT.AND P4, PT, R27, c[0x0][0x178], !P1 ;  /* 0x00005e001b007a0c */ /* 0x000fe40004f81270 */
[----:B------:R-:W-:Y:S02]  /*f82e0*/  ISETP.LT.AND P3, PT, R23, c[0x0][0x178], !P1 ;  /* 0x00005e0017007a0c */ /* 0x000fe40004f61270 */
[C---:B0-----:R-:W-:Y:S01]  /*f82f0*/  IADD3 R17, R0.reuse, c[0x0][0x198], RZ ;  /* 0x0000660000117a10 */ /* 0x041fe20007ffe0ff */
        /* <DEDUP_REMOVED lines=13> */
[----:B------:R-:W-:Y:S01]  /*f83d0*/  ISETP.LT.AND P6, PT, R24, c[0x0][0x178], !P2 ;  /* 0x00005e0018007a0c */ /* 0x000fe200057c1270 */
[----:B------:R-:W-:Y:S01]  /*f83e0*/  IMAD.WIDE R12, R17, 0x2, R2 ;  /* 0x00000002110c7825 */ /* 0x000fe200078e0202 */
[----:B------:R-:W-:-:S03]  /*f83f0*/  ISETP.LT.AND P5, PT, R26, c[0x0][0x178], !P2 ;  /* 0x00005e001a007a0c */ /* 0x000fc600057a1270 */
[----:B------:R-:W-:Y:S01]  /*f8400*/  IMAD.WIDE R14, R17, 0x2, R8 ;  /* 0x00000002110e7825 */ /* 0x000fe200078e0208 */
[----:B------:R-:W-:Y:S04]  /*f8410*/  STL [R1+0x38e4], R18 ;  /* 0x0038e41201007387 */ /* 0x000fe80000100800 */
[----:B-----5:R0:W-:Y:S01]  /*f8420*/  @P4 STG.E.U16 [R4.64], R0 ;  /* 0x0000000004004986 */ /* 0x0201e2000c101506 */
[----:B------:R-:W-:-:S03]  /*f8430*/  ISETP.LT.AND P4, PT, R27, c[0x0][0x178], !P2 ;  /* 0x00005e001b007a0c */ /* 0x000fc60005781270 */
[----:B------:R-:W-:Y:S01]  /*f8440*/  @P3 STG.E.U16 [R6.64], R25 ;  /* 0x0000001906003986 */ /* 0x000fe2000c101506 */
[----:B------:R-:W-:-:S03]  /*f8450*/  ISETP.LT.AND P3, PT, R23, c[0x0][0x178], !P2 ;  /* 0x00005e0017007a0c */ /* 0x000fc60005761270 */
[----:B------:R1:W-:Y:S01]  /*f8460*/  @P6 STG.E.U16 [R12.64], R18 ;  /* 0x000000120c006986 */ /* 0x0003e2000c101506 */
[----:B------:R-:W-:Y:S01]  /*f8470*/  ISETP.LT.AND P6, PT, R24, c[0x0][0x178], !P1 ;  /* 0x00005e0018007a0c */ /* 0x000fe20004fc1270 */
[----:B0-----:R-:W-:Y:S02]  /*f8480*/  IMAD.WIDE R4, R17, 0x2, R10 ;  /* 0x0000000211047825 */ /* 0x001fe400078e020a */
        /* <DEDUP_REMOVED lines=39> */
[----:B------:R-:W-:Y:S02]  /*f8700*/  ISETP.LT.AND P4, PT, R27, c[0x0][0x178], !P2 ;  /* 0x00005e001b007a0c */ /* 0x000fe40005781270 */
[----:B------:R-:W-:Y:S01]  /*f8710*/  ISETP.LT.AND P2, PT, R23, c[0x0][0x178], !P2 ;  /* 0x00005e0017007a0c */ /* 0x000fe20005741270 */
[----:B------:R-:W-:Y:S01]  /*f8720*/  IMAD.WIDE R4, R14, 0x2, R8 ;  /* 0x000000020e047825 */ /* 0x000fe200078e0208 */
[----:B------:R-:W-:-:S03]  /*f8730*/  PRMT R15, R28, 0x7632, R15 ;  /* 0x000076321c0f7816 */ /* 0x000fc6000000000f */
[----:B------:R-:W-:-:S04]  /*f8740*/  IMAD.WIDE R6, R14, 0x2, R10 ;  /* 0x000000020e067825 */ /* 0x000fc800078e020a */
[----:B------:R0:W-:Y:S04]  /*f8750*/  @P6 STG.E.U16 [R4.64], R0 ;  /* 0x0000000004006986 */ /* 0x0001e8000c101506 */
[----:B------:R-:W-:Y:S01]  /*f8760*/  @P4 STG.E.U16 [R6.64], R12 ;  /* 0x0000000c06004986 */ /* 0x000fe2000c101506 */
        /* <DEDUP_REMOVED lines=74> */
[C---:B0-----:R-:W-:Y:S01]  /*f8c10*/  IMAD.WIDE R4, R17.reuse, 0x2, R10 ;  /* 0x0000000211047825 */ /* 0x041fe200078e020a */
[----:B-1----:R-:W-:Y:S01]  /*f8c20*/  PRMT R12, R0, 0x7632, R12 ;  /* 0x00007632000c7816 */ /* 0x002fe2000000000c */
[----:B------:R-:W4:Y:S01]  /*f8c30*/  LDL.LU R18, [R1+0x444] ;  /* 0x0004440001127983 */ /* 0x000f220000300800 */
[C---:B------:R-:W-:Y:S01]  /*f8c40*/  IADD3 R0, R17.reuse, c[0x0][0x198], RZ ;  /* 0x0000660011007a10 */ /* 0x040fe20007ffe0ff */
[----:B------:R-:W-:Y:S01]  /*f8c50*/  IMAD.WIDE R6, R17, 0x2, R20 ;  /* 0x0000000211067825 */ /* 0x000fe200078e0214 */
[----:B-----5:R-:W-:Y:S01]  /*f8c60*/  PRMT R14, R25, 0x7632, R14 ;  /* 0x00007632190e7816 */ /* 0x020fe2000000000e */
[----:B------:R0:W-:Y:S04]  /*f8c70*/  @P4 STG.E.U16 [R4.64], R12 ;  /* 0x0000000c04004986 */ /* 0x0001e8000c101506 */
[----:B------:R1:W-:Y:S01]  /*f8c80*/  STL [R1+0x38d0], R19 ;  /* 0x0038d01301007387 */ /* 0x0003e20000100800 */
[----:B---3--:R-:W-:-:S03]  /*f8c90*/  PRMT R15, R29, 0x7632, R15 ;  /* 0x000076321d0f7816 */ /* 0x008fc6000000000f */
[----:B------:R-:W-:Y:S01]  /*f8ca0*/  @P3 STG.E.U16 [R6.64], R14 ;  /* 0x0000000e06003986 */ /* 0x000fe2000c101506 */
[----:B0-----:R-:W-:-:S03]  /*f8cb0*/  IMAD.WIDE R4, R0, 0x2, R2 ;  /* 0x0000000200047825 */ /* 0x001fc600078e0202 */
[----:B-1----:R-:W3:Y:S04]  /*f8cc0*/  LDL.LU R19, [R1+0x434] ;  /* 0x0004340001137983 */ /* 0x002ee80000300800 */
[----:B------:R-:W5:Y:S04]  /*f8cd0*/  LDL.LU R25, [R1+0x369c] ;  /* 0x00369c0001197983 */ /* 0x000f680000300800 */
[----:B------:R0:W-:Y:S04]  /*f8ce0*/  @P5 STG.E.U16 [R4.64], R29 ;  /* 0x0000001d04005986 */ /* 0x0001e8000c101506 */
[----:B0-----:R-:W5:Y:S01]  /*f8cf0*/  LDL.LU R29, [R1+0x36a0] ;  /* 0x0036a000011d7983 */ /* 0x001f620000300800 */
[----:B------:R-:W-:-:S02]  /*f8d00*/  ISETP.LT.AND P6, PT, R26, c[0x0][0x178], !P1 ;  /* 0x00005e001a007a0c */ /* 0x000fc40004fc1270 */
[----:B------:R-:W-:Y:S02]  /*f8d10*/  ISETP.LT.AND P4, PT, R27, c[0x0][0x178], !P1 ;  /* 0x00005e001b007a0c */ /* 0x000fe40004f81270 */
[----:B------:R-:W-:Y:S02]  /*f8d20*/  ISETP.LT.AND P1, PT, R23, c[0x0][0x178], !P1 ;  /* 0x00005e0017007a0c */ /* 0x000fe40004f21270 */
[----:B------:R-:W-:Y:S01]  /*f8d30*/  ISETP.LT.AND P3, PT, R24, c[0x0][0x178], !P2 ;  /* 0x00005e0018007a0c */ /* 0x000fe20005761270 */
[C---:B------:R-:W-:Y:S01]  /*f8d40*/  IMAD.WIDE R12, R0.reuse, 0x2, R8 ;  /* 0x00000002000c7825 */ /* 0x040fe200078e0208 */
[----:B------:R-:W-:-:S03]  /*f8d50*/  IADD3 R14, R0, c[0x0][0x198], RZ ;  /* 0x00006600000e7a10 */ /* 0x000fc60007ffe0ff */
[----:B------:R-:W-:-:S04]  /*f8d60*/  IMAD.WIDE R4, R0, 0x2, R10 ;  /* 0x0000000200047825 */ /* 0x000fc800078e020a */
[----:B------:R-:W-:Y:S01]  /*f8d70*/  IMAD.WIDE R6, R0, 0x2, R20 ;  /* 0x0000000200067825 */ /* 0x000fe200078e0214 */
[----:B--2---:R-:W-:Y:S02]  /*f8d80*/  ISETP.GE.AND P0, PT, R22, c[0x0][0x17c], PT ;  /* 0x00005f0016007a0c */ /* 0x004fe40003f06270 */
[----:B------:R-:W2:Y:S04]  /*f8d90*/  LDL.LU R22, [R1+0x8f4] ;  /* 0x0008f40001167983 */ /* 0x000ea80000300800 */
[----:B----4-:R0:W-:Y:S01]  /*f8da0*/  @P6 STG.E.U16 [R12.64], R18 ;  /* 0x000000120c006986 */ /* 0x0101e2000c101506 */
[----:B------:R-:W-:Y:S01]  /*f8db0*/  PRMT R0, R18, 0x7632, R0 ;  /* 0x0000763212007816 */ /* 0x000fe20000000000 */
[----:B0-----:R-:W-:Y:S02]  /*f8dc0*/  IMAD.WIDE R12, R14, 0x2, R2 ;  /* 0x000000020e0c7825 */ /* 0x001fe400078e0202 */
[----:B---3--:R-:W-:Y:S01]  /*f8dd0*/  @P4 STG.E.U16 [R4.64], R19 ;  /* 0x0000001304004986 */ /* 0x008fe2000c101506 */
[----:B-----5:R-:W-:-:S03]  /*f8de0*/  ISETP.GE.AND P5, PT, R25, c[0x0][0x17c], PT ;  /* 0x00005f0019007a0c */ /* 0x020fc60003fa6270 */
        /* <DEDUP_REMOVED lines=56> */
[C---:B0-----:R-:W-:Y:S01]  /*f9170*/  IADD3 R0, R14.reuse, c[0x0][0x198], RZ ;  /* 0x000066000e007a10 */ /* 0x041fe20007ffe0ff */
[----:B-1----:R-:W-:-:S04]  /*f9180*/  IMAD.WIDE R4, R14, 0x2, R10 ;  /* 0x000000020e047825 */ /* 0x002fc800078e020a */
[----:B------:R-:W-:Y:S02]  /*f9190*/  IMAD.WIDE R6, R14, 0x2, R20 ;  /* 0x000000020e067825 */ /* 0x000fe400078e0214 */
[----:B------:R0:W-:Y:S02]  /*f91a0*/  @P3 STG.E.U16 [R4.64], R17 ;  /* 0x0000001104003986 */ /* 0x0001e4000c101506 */
[C---:B------:R-:W-:Y:S02]  /*f91b0*/  IMAD.WIDE R12, R0.reuse, 0x2, R2 ;  /* 0x00000002000c7825 */ /* 0x040fe400078e0202 */
[----:B------:R1:W-:Y:S01]  /*f91c0*/  @P5 STG.E.U16 [R6.64], R18 ;  /* 0x0000001206005986 */ /* 0x0003e2000c101506 */
[----:B------:R-:W-:Y:S02]  /*f91d0*/  ISETP.LT.AND P3, PT, R23, c[0x0][0x178], !P1 ;  /* 0x00005e0017007a0c */ /* 0x000fe40004f61270 */
[C---:B0-----:R-:W-:Y:S01]  /*f91e0*/  IADD3 R17, R0.reuse, c[0x0][0x198], RZ ;  /* 0x0000660000117a10 */ /* 0x041fe20007ffe0ff */
[----:B------:R-:W-:-:S04]  /*f91f0*/  IMAD.WIDE R4, R0, 0x2, R10 ;  /* 0x0000000200047825 */ /* 0x000fc800078e020a */
[----:B-1----:R-:W-:Y:S01]  /*f9200*/  IMAD.WIDE R6, R0, 0x2, R20 ;  /* 0x0000000200067825 */ /* 0x002fe200078e0214 */
[----:B--2---:R-:W-:-:S03]  /*f9210*/  ISETP.GE.AND P0, PT, R15, c[0x0][0x17c], PT ;  /* 0x00005f000f007a0c */ /* 0x004fc60003f06270 */
[----:B------:R-:W-:Y:S01]  /*f9220*/  IMAD.WIDE R14, R0, 0x2, R8 ;  /* 0x00000002000e7825 */ /* 0x000fe200078e0208 */
[----:B-----5:R0:W-:Y:S01]  /*f9230*/  @P4 STG.E.U16 [R12.64], R29 ;  /* 0x0000001d0c004986 */ /* 0x0201e2000c101506 */
[----:B------:R-:W-:Y:S02]  /*f9240*/  ISETP.LT.AND P4, PT, R27, c[0x0][0x178], !P1 ;  /* 0x00005e001b007a0c */ /* 0x000fe40004f81270 */
[----:B---3--:R-:W-:Y:S01]  /*f9250*/  ISETP.GE.AND P1, PT, R22, c[0x0][0x17c], PT ;  /* 0x00005f0016007a0c */ /* 0x008fe20003f26270 */
[----:B------:R1:W-:Y:S01]  /*f9260*/  @P6 STG.E.U16 [R14.64], R28 ;  /* 0x0000001c0e006986 */ /* 0x0003e2000c101506 */
[----:B------:R-:W-:Y:S02]  /*f9270*/  PRMT R18, R29, 0x7632, R18 ;  /* 0x000076321d127816 */ /* 0x000fe40000000012 */
[----:B----4-:R-:W-:Y:S01]  /*f9280*/  PRMT R19, R28, 0x7632, R19 ;  /* 0x000076321c137816 */ /* 0x010fe20000000013 */
[----:B------:R-:W2:Y:S04]  /*f9290*/  LDL.LU R22, [R1+0x36b0] ;  /* 0x0036b00001167983 */ /* 0x000ea80000300800 */
[----:B0-----:R-:W3:Y:S04]  /*f92a0*/  LDL.LU R29, [R1+0x358] ;  /* 0x00035800011d7983 */ /* 0x001ee80000300800 */
[----:B-1----:R-:W4:Y:S04]  /*f92b0*/  LDL.LU R28, [R1+0x2d8] ;  /* 0x0002d800011c7983 */ /* 0x002f280000300800 */
[----:B------:R-:W5:Y:S01]  /*f92c0*/  LDL.LU R0, [R1+0x2e8] ;  /* 0x0002e80001007983 */ /* 0x000f620000300800 */
[----:B------:R-:W-:-:S02]  /*f92d0*/  ISETP.LT.AND P6, PT, R24, c[0x0][0x178], !P2 ;  /* 0x00005e0018007a0c */ /* 0x000fc400057c1270 */
[----:B------:R-:W-:Y:S01]  /*f92e0*/  ISETP.LT.AND P5, PT, R26, c[0x0][0x178], !P2 ;  /* 0x00005e001a007a0c */ /* 0x000fe200057a1270 */
[C---:B------:R-:W-:Y:S01]  /*f92f0*/  IMAD.WIDE R12, R17.reuse, 0x2, R2 ;  /* 0x00000002110c7825 */ /* 0x040fe200078e0202 */
[----:B------:R-:W-:Y:S03]  /*f9300*/  STL [R1+0x38cc], R18 ;  /* 0x0038cc1201007387 */ /* 0x000fe60000100800 */
[----:B------:R-:W-:Y:S01]  /*f9310*/  IMAD.WIDE R14, R17, 0x2, R8 ;  /* 0x00000002110e7825 */ /* 0x000fe200078e0208 */
[----:B-----5:R-:W-:Y:S01]  /*f9320*/  @P4 STG.E.U16 [R4.64], R0 ;  /* 0x0000000004004986 */ /* 0x020fe2000c101506 */
[----:B------:R-:W-:-:S03]  /*f9330*/  ISETP.LT.AND P4, PT, R27, c[0x0][0x178], !P2 ;  /* 0x00005e001b007a0c */ /* 0x000fc60005781270 */
[----:B------:R-:W-:Y:S01]  /*f9340*/  @P3 STG.E.U16 [R6.64], R25 ;  /* 0x0000001906003986 */ /* 0x000fe2000c101506 */
[----:B------:R-:W-:-:S03]  /*f9350*/  ISETP.LT.AND P3, PT, R23, c[0x0][0x178], !P2 ;  /* 0x00005e0017007a0c */ /* 0x000fc60005761270 */
[----:B------:R0:W-:Y:S01]  /*f9360*/  @P6 STG.E.U16 [R12.64], R18 ;  /* 0x000000120c006986 */ /* 0x0001e2000c101506 */
[----:B--2---:R-:W-:-:S03]  /*f9370*/  ISETP.GE.AND P2, PT, R22, c[0x0][0x17c], PT ;  /* 0x00005f0016007a0c */ /* 0x004fc60003f46270 */
[----:B------:R-:W-:Y:S04]  /*f9380*/  @P5 STG.E.U16 [R14.64], R19 ;  /* 0x000000130e005986 */ /* 0x000fe8000c101506 */
[----:B0-----:R-:W2:Y:S04]  /*f9390*/  LDL.LU R18, [R1+0x308] ;  /* 0x0003080001127983 */ /* 0x001ea80000300800 */
[----:B------:R0:W-:Y:S04]  /*f93a0*/  STL [R1+0x38c4], R19 ;  /* 0x0038c41301007387 */ /* 0x0001e80000100800 */
[----:B0-----:R-:W5:Y:S04]  /*f93b0*/  LDL.LU R19, [R1+0x348] ;  /* 0x0003480001137983 */ /* 0x001f680000300800 */
[----:B------:R-:W2:Y:S01]  /*f93c0*/  LDL.LU R22, [R1+0x36b4] ;  /* 0x0036b40001167983 */ /* 0x000ea20000300800 */
[----:B------:R-:W-:Y:S01]  /*f93d0*/  ISETP.LT.AND P5, PT, R24, c[0x0][0x178], !P0 ;  /* 0x00005e0018007a0c */ /* 0x000fe200047a1270 */
[----:B------:R-:W-:Y:S01]  /*f93e0*/  IMAD.WIDE R4, R17, 0x2, R10 ;  /* 0x0000000211047825 */ /* 0x000fe200078e020a */
[----:B------:R-:W-:-:S02]  /*f93f0*/  PRMT R12, R0, 0x7632, R12 ;  /* 0x00007632000c7816 */ /* 0x000fc4000000000c */
[C---:B------:R-:W-:Y:S01]  /*f9400*/  IADD3 R0, R17.reuse, c[0x0][0x198], RZ ;  /* 0x0000660011007a10 */ /* 0x040fe20007ffe0ff */
[----:B------:R-:W-:Y:S01]  /*f9410*/  IMAD.WIDE R6, R17, 0x2, R20 ;  /* 0x0000000211067825 */ /* 0x000fe200078e0214 */
[----:B------:R-:W-:Y:S01]  /*f9420*/  PRMT R14, R25, 0x7632, R14 ;  /* 0x00007632190e7816 */ /* 0x000fe2000000000e */
[----:B------:R0:W-:Y:S04]  /*f9430*/  @P4 STG.E.U16 [R4.64], R12 ;  /* 0x0000000c04004986 */ /* 0x0001e8000c101506 */
[----:B------:R1:W-:Y:S04]  /*f9440*/  @P3 STG.E.U16 [R6.64], R14 ;  /* 0x0000000e06003986 */ /* 0x0003e8000c101506 */
[----:B------:R-:W4:Y:S01]  /*f9450*/  LDL.LU R25, [R1+0x398] ;  /* 0x0003980001197983 */ /* 0x000f220000300800 */
[----:B0-----:R-:W-:-:S05]  /*f9460*/  IMAD.WIDE R4, R0, 0x2, R2 ;  /* 0x0000000200047825 */ /* 0x001fca00078e0202 */
[----:B---3--:R0:W-:Y:S01]  /*f9470*/  @P5 STG.E.U16 [R4.64], R29 ;  /* 0x0000001d04005986 */ /* 0x0081e2000c101506 */
[----:B--2---:R-:W-:-:S03]  /*f9480*/  ISETP.GE.AND P5, PT, R22, c[0x0][0x17c], PT ;  /* 0x00005f0016007a0c */ /* 0x004fc60003fa6270 */
[----:B------:R-:W2:Y:S01]  /*f9490*/  LDL.LU R22, [R1+0x36b8] ;  /* 0x0036b80001167983 */ /* 0x000ea20000300800 */
[----:B------:R-:W-:Y:S02]  /*f94a0*/  ISETP.LT.AND P6, PT, R26, c[0x0][0x178], !P0 ;  /* 0x00005e001a007a0c */ /* 0x000fe400047c1270 */
[----:B------:R-:W-:Y:S02]  /*f94b0*/  ISETP.LT.AND P4, PT, R27, c[0x0][0x178], !P0 ;  /* 0x00005e001b007a0c */ /* 0x000fe40004781270 */
[----:B------:R-:W-:Y:S02]  /*f94c0*/  ISETP.LT.AND P0, PT, R23, c[0x0][0x178], !P0 ;  /* 0x00005e0017007a0c */ /* 0x000fe40004701270 */
[----:B------:R-:W-:Y:S01]  /*f94d0*/  ISETP.LT.AND P3, PT, R24, c[0x0][0x178], !P1 ;  /* 0x00005e0018007a0c */ /* 0x000fe20004f61270 */
[C---:B------:R-:W-:Y:S01]  /*f94e0*/  IMAD.WIDE R12, R0.reuse, 0x2, R8 ;  /* 0x00000002000c7825 */ /* 0x040fe200078e0208 */
[----:B-1----:R-:W-:-:S03]  /*f94f0*/  IADD3 R14, R0, c[0x0][0x198], RZ ;  /* 0x00006600000e7a10 */ /* 0x002fc60007ffe0ff */
[C---:B0-----:R-:W-:Y:S01]  /*f9500*/  IMAD.WIDE R4, R0.reuse, 0x2, R10 ;  /* 0x0000000200047825 */ /* 0x041fe200078e020a */
[----:B------:R-:W-:Y:S01]  /*f9510*/  PRMT R15, R29, 0x7632, R15 ;  /* 0x000076321d0f7816 */ /* 0x000fe2000000000f */
[----:B-----5:R0:W-:Y:S02]  /*f9520*/  @P6 STG.E.U16 [R12.64], R19 ;  /* 0x000000130c006986 */ /* 0x0201e4000c101506 */
[----:B------:R-:W-:Y:S02]  /*f9530*/  IMAD.WIDE R6, R0, 0x2, R20 ;  /* 0x0000000200067825 */ /* 0x000fe400078e0214 */
[----:B------:R-:W-:Y:S01]  /*f9540*/  @P4 STG.E.U16 [R4.64], R18 ;  /* 0x0000001204004986 */ /* 0x000fe2000c101506 */
[----:B------:R-:W-:-:S03]  /*f9550*/  PRMT R0, R19, 0x7632, R0 ;  /* 0x0000763213007816 */ /* 0x000fc60000000000 */
[----:B----4-:R-:W-:Y:S01]  /*f9560*/  @P0 STG.E.U16 [R6.64], R28 ;  /* 0x0000001c06000986 */ /* 0x010fe2000c101506 */
[----:B0-----:R-:W-:-:S03]  /*f9570*/  IMAD.WIDE R12, R14, 0x2, R2 ;  /* 0x000000020e0c7825 */ /* 0x001fc600078e0202 */
[----:B------:R-:W3:Y:S04]  /*f9580*/  LDL.LU R29, [R1+0x378] ;  /* 0x00037800011d7983 */ /* 0x000ee80000300800 */
[----:B------:R0:W-:Y:S04]  /*f9590*/  @P3 STG.E.U16 [R12.64], R15 ;  /* 0x0000000f0c003986 */ /* 0x0001e8000c101506 */
[----:B------:R-:W4:Y:S01]  /*f95a0*/  LDL.LU R19, [R1+0x338] ;  /* 0x0003380001137983 */ /* 0x000f220000300800 */
[----:B0-----:R-:W-:-:S03]  /*f95b0*/  PRMT R12, R18, 0x7632, R12 ;  /* 0x00007632120c7816 */ /* 0x001fc6000000000c */
[----:B------:R-:W5:Y:S01]  /*f95c0*/  LDL.LU R18, [R1+0x38cc] ;  /* 0x0038cc0001127983 */ /* 0x000f620000300800 */
[----:B------:R-:W-:-:S03]  /*f95d0*/  PRMT R15, R28, 0x7632, R15 ;  /* 0x000076321c0f7816 */ /* 0x000fc6000000000f */
[----:B------:R-:W3:Y:S01]  /*f95e0*/  LDL.LU R28, [R1+0x3c8] ;  /* 0x0003c800011c7983 */ /* 0x000ee20000300800 */
[----:B--2---:R-:W-:-:S03]  /*f95f0*/  ISETP.GE.AND P0, PT, R22, c[0x0][0x17c], PT ;  /* 0x00005f0016007a0c */ /* 0x004fc60003f06270 */
[----:B------:R-:W2:Y:S01]  /*f9600*/  LDL.LU R22, [R1+0x3b8] ;  /* 0x0003b80001167983 */ /* 0x000ea20000300800 */
[----:B------:R-:W-:Y:S02]  /*f9610*/  ISETP.LT.AND P6, PT, R26, c[0x0][0x178], !P1 ;  /* 0x00005e001a007a0c */ /* 0x000fe40004fc1270 */
[----:B------:R-:W-:Y:S01]  /*f9620*/  ISETP.LT.AND P4, PT, R27, c[0x0][0x178], !P1 ;  /* 0x00005e001b007a0c */ /* 0x000fe20004f81270 */
[----:B------:R-:W-:Y:S01]  /*f9630*/  IMAD.WIDE R6, R14, 0x2, R8 ;  /* 0x000000020e067825 */ /* 0x000fe200078e0208 */
[----:B------:R-:W-:-:S03]  /*f9640*/  ISETP.LT.AND P1, PT, R23, c[0x0][0x178], !P1 ;  /* 0x00005e0017007a0c */ /* 0x000fc60004f21270 */
[----:B------:R-:W-:-:S06]  /*f9650*/  IMAD.WIDE R4, R14, 0x2, R10 ;  /* 0x000000020e047825 */ /* 0x000fcc00078e020a */
[----:B------:R-:W-:Y:S04]  /*f9660*/  @P6 STG.E.U16 [R6.64], R0 ;  /* 0x0000000006006986 */ /* 0x000fe8000c101506 */
[----:B------:R0:W-:Y:S02]  /*f9670*/  @P4 STG.E.U16 [R4.64], R12 ;  /* 0x0000000c04004986 */ /* 0x0001e4000c101506 */
[----:B0-----:R-:W-:-:S05]  /*f9680*/  IMAD.WIDE R4, R14, 0x2, R20 ;  /* 0x000000020e047825 */ /* 0x001fca00078e0214 */
[----:B------:R-:W-:Y:S04]  /*f9690*/  @P1 STG.E.U16 [R4.64], R15 ;  /* 0x0000000f04001986 */ /* 0x000fe8000c101506 */
[----:B--2---:R0:W-:Y:S04]  /*f96a0*/  STL [R1+0x38c8], R22 ;  /* 0x0038c81601007387 */ /* 0x0041e80000100800 */
[----:B0-----:R-:W2:Y:S04]  /*f96b0*/  LDL.LU R22, [R1+0x368] ;  /* 0x0003680001167983 */ /* 0x001ea80000300800 */
        /* <DEDUP_REMOVED lines=10> */
[----:B---3--:R-:W-:Y:S01]  /*f9760*/  @P6 STG.E.U16 [R12.64], R29 ;  /* 0x0000001d0c006986 */ /* 0x008fe2000c101506 */
[C---:B------:R-:W-:Y:S02]  /*f9770*/  IADD3 R14, R0.reuse, c[0x0][0x198], RZ ;  /* 0x00006600000e7a10 */ /* 0x040fe40007ffe0ff */
[----:B0-----:R-:W-:Y:S01]  /*f9780*/  IMAD.WIDE R6, R0, 0x2, R20 ;  /* 0x0000000200067825 */ /* 0x001fe200078e0214 */
[----:B------:R-:W-:Y:S01]  /*f9790*/  PRMT R0, R25, 0x7632, R0 ;  /* 0x0000763219007816 */ /* 0x000fe20000000000 */
[----:B--2---:R-:W-:Y:S01]  /*f97a0*/  @P4 STG.E.U16 [R4.64], R22 ;  /* 0x0000001604004986 */ /* 0x004fe2000c101506 */
[----:B----4-:R-:W-:-:S03]  /*f97b0*/  ISETP.GE.AND P1, PT, R15, c[0x0][0x17c], PT ;  /* 0x00005f000f007a0c */ /* 0x010fc60003f26270 */
[----:B------:R0:W-:Y:S04]  /*f97c0*/  @P2 STG.E.U16 [R6.64], R19 ;  /* 0x0000001306002986 */ /* 0x0001e8000c101506 */
[----:B------:R-:W2:Y:S04]  /*f97d0*/  LDL.LU R15, [R1+0x36c0] ;  /* 0x0036c000010f7983 */ /* 0x000ea80000300800 */
[----:B------:R-:W3:Y:S01]  /*f97e0*/  LDL.LU R25, [R1+0x36c4] ;  /* 0x0036c40001197983 */ /* 0x000ee20000300800 */
[----:B0-----:R-:W-:Y:S01]  /*f97f0*/  PRMT R6, R29, 0x7632, R6 ;  /* 0x000076321d067816 */ /* 0x001fe20000000006 */
[----:B------:R-:W-:-:S02]  /*f9800*/  IMAD.MOV.U32 R29, RZ, RZ, R16 ;  /* 0x000000ffff1d7224 */ /* 0x000fc400078e0010 */
[----:B------:R-:W4:Y:S01]  /*f9810*/  LDL.LU R16, [R1+0x298] ;  /* 0x0002980001107983 */ /* 0x000f220000300800 */
[----:B------:R-:W-:Y:S02]  /*f9820*/  PRMT R17, R22, 0x7632, R17 ;  /* 0x0000763216117816 */ /* 0x000fe40000000011 */
[----:B-----5:R-:W-:Y:S02]  /*f9830*/  PRMT R18, R19, 0x7632, R18 ;  /* 0x0000763213127816 */ /* 0x020fe40000000012 */
[----:B------:R-:W-:Y:S01]  /*f9840*/  ISETP.LT.AND P3, PT, R24, c[0x0][0x178], !P5 ;  /* 0x00005e0018007a0c */ /* 0x000fe20006f61270 */
[----:B------:R-:W-:Y:S01]  /*f9850*/  IMAD.WIDE R12, R14, 0x2, R2 ;  /* 0x000000020e0c7825 */ /* 0x000fe200078e0202 */
[----:B------:R-:W-:Y:S02]  /*f9860*/  ISETP.LT.AND P6, PT, R26, c[0x0][0x178], !P5 ;  /* 0x00005e001a007a0c */ /* 0x000fe40006fc1270 */
[----:B------:R-:W-:Y:S01]  /*f9870*/  ISETP.LT.AND P4, PT, R24, c[0x0][0x178], !P0 ;  /* 0x00005e0018007a0c */ /* 0x000fe20004781270 */
[----:B------:R-:W-:-:S08]  /*f9880*/  IMAD.WIDE R4, R14, 0x2, R8 ;  /* 0x000000020e047825 */ /* 0x000fd000078e0208 */
[----:B------:R-:W-:Y:S01]  /*f9890*/  @P3 STG.E.U16 [R12.64], R0 ;  /* 0x000000000c003986 */ /* 0x000fe2000c101506 */
[----:B------:R-:W-:Y:S02]  /*f98a0*/  ISETP.LT.AND P3, PT, R27, c[0x0][0x178], !P5 ;  /* 0x00005e001b007a0c */ /* 0x000fe40006f61270 */
[----:B------:R-:W-:Y:S01]  /*f98b0*/  ISETP.LT.AND P5, PT, R23, c[0x0][0x178], !P5 ;  /* 0x00005e0017007a0c */ /* 0x000fe20006fa1270 */
[----:B----4-:R0:W-:Y:S04]  /*f98c0*/  STL [R1+0x38c0], R16 ;  /* 0x0038c01001007387 */ /* 0x0101e80000100800 */
[----:B0-----:R-:W4:Y:S04]  /*f98d0*/  LDL R16, [R1+0x3a8] ;  /* 0x0003a80001107983 */ /* 0x001f280000100800 */
[----:B------:R-:W5:Y:S04]  /*f98e0*/  LDL.LU R22, [R1+0x38c8] ;  /* 0x0038c80001167983 */ /* 0x000f680000300800 */
[----:B------:R-:W4:Y:S01]  /*f98f0*/  LDL.LU R19, [R1+0x38c4] ;  /* 0x0038c40001137983 */ /* 0x000f220000300800 */
[----:B------:R-:W-:-:S03]  /*f9900*/  IADD3 R0, R14, c[0x0][0x198], RZ ;  /* 0x000066000e007a10 */ /* 0x000fc60007ffe0ff */
[----:B------:R0:W-:Y:S02]  /*f9910*/  @P6 STG.E.U16 [R4.64], R6 ;  /* 0x0000000604006986 */ /* 0x0001e4000c101506 */
[----:B------:R-:W-:Y:S01]  /*f9920*/  IMAD.WIDE R12, R0, 0x2, R2 ;  /* 0x00000002000c7825 */ /* 0x000fe200078e0202 */
[----:B------:R-:W-:-:S03]  /*f9930*/  ISETP.LT.AND P6, PT, R26, c[0x0][0x178], !P0 ;  /* 0x00005e001a007a0c */ /* 0x000fc600047c1270 */
[----:B0-----:R-:W-:-:S04]  /*f9940*/  IMAD.WIDE R4, R14, 0x2, R10 ;  /* 0x000000020e047825 */ /* 0x001fc800078e020a */
[----:B------:R-:W-:Y:S01]  /*f9950*/  IMAD.WIDE R6, R14, 0x2, R20 ;  /* 0x000000020e067825 */ /* 0x000fe200078e0214 */
[----:B------:R0:W-:Y:S04]  /*f9960*/  @P3 STG.E.U16 [R4.64], R17 ;  /* 0x0000001104003986 */ /* 0x0001e8000c101506 */
[----:B------:R1:W-:Y:S04]  /*f9970*/  @P5 STG.E.U16 [R6.64], R18 ;  /* 0x0000001206005986 */ /* 0x0003e8000c101506 */
[----:B------:R1:W-:Y:S01]  /*f9980*/  @P4 STG.E.U16 [R12.64], R28 ;  /* 0x0000001c0c004986 */ /* 0x0003e2000c101506 */
[----:B------:R-:W-:-:S02]  /*f9990*/  ISETP.LT.AND P4, PT, R27, c[0x0][0x178], !P0 ;  /* 0x00005e001b007a0c */ /* 0x000fc40004781270 */
[----:B--2---:R-:W-:Y:S01]  /*f99a0*/  ISETP.GE.AND P2, PT, R15, c[0x0][0x17c], PT ;  /* 0x00005f000f007a0c */ /* 0x004fe20003f46270 */
[C---:B------:R-:W-:Y:S01]  /*f99b0*/  IMAD.WIDE R14, R0.reuse, 0x2, R8 ;  /* 0x00000002000e7825 */ /* 0x040fe200078e0208 */
[----:B------:R-:W-:Y:S02]  /*f99c0*/  ISETP.LT.AND P3, PT, R23, c[0x0][0x178], !P0 ;  /* 0x00005e0017007a0c */ /* 0x000fe40004761270 */
[----:B---3--:R-:W-:Y:S01]  /*f99d0*/  ISETP.GE.AND P0, PT, R25, c[0x0][0x17c], PT ;  /* 0x00005f0019007a0c */ /* 0x008fe20003f06270 */
[----:B0-----:R-:W-:Y:S01]  /*f99e0*/  IMAD.WIDE R4, R0, 0x2, R10 ;  /* 0x0000000200047825 */ /* 0x001fe200078e020a */
[----:B-1----:R-:W-:Y:S01]  /*f99f0*/  PRMT R18, R28, 0x7632, R18 ;  /* 0x000076321c127816 */ /* 0x002fe20000000012 */
[----:B------:R-:W2:Y:S01]  /*f9a00*/  LDL.LU R25, [R1+0x418] ;  /* 0x0004180001197983 */ /* 0x000ea20000300800 */
[C---:B------:R-:W-:Y:S01]  /*f9a10*/  IADD3 R17, R0.reuse, c[0x0][0x198], RZ ;  /* 0x0000660000117a10 */ /* 0x040fe20007ffe0ff */
[----:B------:R-:W-:Y:S02]  /*f9a20*/  IMAD.WIDE R6, R0, 0x2, R20 ;  /* 0x0000000200067825 */ /* 0x000fe400078e0214 */
[----:B------:R-:W3:Y:S04]  /*f9a30*/  LDL.LU R28, [R1+0x3f8] ;  /* 0x0003f800011c7983 */ /* 0x000ee80000300800 */
[----:B-----5:R0:W-:Y:S01]  /*f9a40*/  @P6 STG.E.U16 [R14.64], R22 ;  /* 0x000000160e006986 */ /* 0x0201e2000c101506 */
[----:B----4-:R-:W-:-:S03]  /*f9a50*/  PRMT R19, R22, 0x7632, R19 ;  /* 0x0000763216137816 */ /* 0x010fc60000000013 */
[----:B------:R1:W-:Y:S01]  /*f9a60*/  @P4 STG.E.U16 [R4.64], R16 ;  /* 0x0000001004004986 */ /* 0x0003e2000c101506 */
[----:B0-----:R-:W-:-:S03]  /*f9a70*/  IMAD.MOV.U32 R22, RZ, RZ, R29 ;  /* 0x000000ffff167224 */ /* 0x001fc600078e001d */
[----:B------:R-:W4:Y:S04]  /*f9a80*/  LDL.LU R29, [R1+0x388] ;  /* 0x00038800011d7983 */ /* 0x000f280000300800 */
[----:B------:R-:W5:Y:S04]  /*f9a90*/  LDL.LU R0, [R1+0x36c8] ;  /* 0x0036c80001007983 */ /* 0x000f680000300800 */
[----:B-1----:R-:W2:Y:S04]  /*f9aa0*/  LDL.LU R16, [R1+0x38c0] ;  /* 0x0038c00001107983 */ /* 0x002ea80000300800 */
[----:B------:R-:W3:Y:S01]  /*f9ab0*/  LDL.LU R5, [R1+0x3a8] ;  /* 0x0003a80001057983 */ /* 0x000ee20000300800 */
[----:B------:R-:W-:-:S02]  /*f9ac0*/  ISETP.LT.AND P6, PT, R24, c[0x0][0x178], !P1 ;  /* 0x00005e0018007a0c */ /* 0x000fc40004fc1270 */
[----:B------:R-:W-:Y:S01]  /*f9ad0*/  ISETP.LT.AND P5, PT, R26, c[0x0][0x178], !P1 ;  /* 0x00005e001a007a0c */ /* 0x000fe20004fa1270 */
[----:B------:R-:W-:-:S04]  /*f9ae0*/  IMAD.WIDE R12, R17, 0x2, R2 ;  /* 0x00000002110c7825 */ /* 0x000fc800078e0202 */
[----:B------:R-:W-:Y:S01]  /*f9af0*/  IMAD.WIDE R14, R17, 0x2, R8 ;  /* 0x00000002110e7825 */ /* 0x000fe200078e0208 */
[----:B------:R-:W-:Y:S01]  /*f9b00*/  STL [R1+0x38bc], R19 ;  /* 0x0038bc1301007387 */ /* 0x000fe20000100800 */
[----:B------:R-:W-:-:S03]  /*f9b10*/  ISETP.LT.AND P4, PT, R27, c[0x0][0x178], !P1 ;  /* 0x00005e001b007a0c */ /* 0x000fc60004f81270 */
[----:B--2---:R-:W-:Y:S04]  /*f9b20*/  @P3 STG.E.U16 [R6.64], R16 ;  /* 0x0000001006003986 */ /* 0x004fe8000c101506 */
[----:B------:R-:W-:Y:S04]  /*f9b30*/  @P6 STG.E.U16 [R12.64], R18 ;  /* 0x000000120c006986 */ /* 0x000fe8000c101506 */
[----:B------:R0:W-:Y:S04]  /*f9b40*/  @P5 STG.E.U16 [R14.64], R19 ;  /* 0x000000130e005986 */ /* 0x0001e8000c101506 */
[----:B0-----:R-:W2:Y:S01]  /*f9b50*/  LDL.LU R19, [R1+0x36cc] ;  /* 0x0036cc0001137983 */ /* 0x001ea20000300800 */
[----:B------:R-:W-:Y:S01]  /*f9b60*/  ISETP.LT.AND P3, PT, R23, c[0x0][0x178], !P1 ;  /* 0x00005e0017007a0c */ /* 0x000fe20004f61270 */
[----:B------:R-:W-:Y:S01]  /*f9b70*/  IMAD.WIDE R6, R17, 0x2, R10 ;  /* 0x0000000211067825 */ /* 0x000fe200078e020a */
[----:B---3--:R-:W-:-:S02]  /*f9b80*/  PRMT R12, R5, 0x7632, R12 ;  /* 0x00007632050c7816 */ /* 0x008fc4000000000c */
[----:B------:R-:W-:Y:S01]  /*f9b90*/  ISETP.LT.AND P6, PT, R24, c[0x0][0x178], !P2 ;  /* 0x00005e0018007a0c */ /* 0x000fe200057c1270 */
[C---:B------:R-:W-:Y:S01]  /*f9ba0*/  IMAD.WIDE R4, R17.reuse, 0x2, R20 ;  /* 0x0000000211047825 */ /* 0x040fe200078e0214 */
[----:B------:R-:W-:Y:S02]  /*f9bb0*/  ISETP.LT.AND P5, PT, R26, c[0x0][0x178], !P2 ;  /* 0x00005e001a007a0c */ /* 0x000fe400057a1270 */
[----:B------:R-:W-:Y:S02]  /*f9bc0*/  PRMT R14, R16, 0x7632, R14 ;  /* 0x00007632100e7816 */ /* 0x000fe4000000000e */
[----:B-----5:R-:W-:Y:S01]  /*f9bd0*/  ISETP.GE.AND P1, PT, R0, c[0x0][0x17c], PT ;  /* 0x00005f0000007a0c */ /* 0x020fe20003f26270 */
[----:B------:R0:W-:Y:S01]  /*f9be0*/  @P4 STG.E.U16 [R6.64], R12 ;  /* 0x0000000c06004986 */ /* 0x0001e2000c101506 */
[----:B------:R-:W-:Y:S02]  /*f9bf0*/  IADD3 R0, R17, c[0x0][0x198], RZ ;  /* 0x0000660011007a10 */ /* 0x000fe40007ffe0ff */
[----:B------:R-:W-:Y:S01]  /*f9c00*/  ISETP.LT.AND P4, PT, R27, c[0x0][0x178], !P2 ;  /* 0x00005e001b007a0c */ /* 0x000fe20005781270 */
[----:B------:R1:W-:Y:S01]  /*f9c10*/  @P3 STG.E.U16 [R4.64], R14 ;  /* 0x0000000e04003986 */ /* 0x0003e2000c101506 */
[----:B------:R-:W-:-:S02]  /*f9c20*/  ISETP.LT.AND P2, PT, R23, c[0x0][0x178], !P2 ;  /* 0x00005e0017007a0c */ /* 0x000fc40005741270 */
[----:B------:R-:W-:Y:S01]  /*f9c30*/  ISETP.LT.AND P3, PT, R24, c[0x0][0x178], !P0 ;  /* 0x00005e0018007a0c */ /* 0x000fe20004761270 */
[----:B------:R-:W3:Y:S01]  /*f9c40*/  LDL.LU R16, [R1+0x8d8] ;  /* 0x0008d80001107983 */ /* 0x000ee20000300800 */
[----:B0-----:R-:W-:-:S04]  /*f9c50*/  IMAD.WIDE R6, R0, 0x2, R2 ;  /* 0x0000000200067825 */ /* 0x001fc800078e0202 */
[C---:B------:R-:W-:Y:S01]  /*f9c60*/  IMAD.WIDE R12, R0.reuse, 0x2, R8 ;  /* 0x00000002000c7825 */ /* 0x040fe200078e0208 */
[C---:B-1----:R-:W-:Y:S01]  /*f9c70*/  IADD3 R14, R0.reuse, c[0x0][0x198], RZ ;  /* 0x00006600000e7a10 */ /* 0x042fe20007ffe0ff */
[----:B------:R0:W-:Y:S02]  /*f9c80*/  @P6 STG.E.U16 [R6.64], R25 ;  /* 0x0000001906006986 */ /* 0x0001e4000c101506 */
[C---:B------:R-:W-:Y:S01]  /*f9c90*/  IMAD.WIDE R4, R0.reuse, 0x2, R10 ;  /* 0x0000000200047825 */ /* 0x040fe200078e020a */
[----:B------:R-:W-:Y:S01]  /*f9ca0*/  PRMT R15, R25, 0x7632, R15 ;  /* 0x00007632190f7816 */ /* 0x000fe2000000000f */
[----:B------:R1:W-:Y:S04]  /*f9cb0*/  @P5 STG.E.U16 [R12.64], R28 ;  /* 0x0000001c0c005986 */ /* 0x0003e8000c101506 */
[----:B------:R5:W-:Y:S01]  /*f9cc0*/  @P4 STG.E.U16 [R4.64], R22 ;  /* 0x0000001604004986 */ /* 0x000be2000c101506 */
[----:B0-----:R-:W-:-:S03]  /*f9cd0*/  IMAD.WIDE R6, R0, 0x2, R20 ;  /* 0x0000000200067825 */ /* 0x001fc600078e0214 */
[----:B------:R-:W3:Y:S01]  /*f9ce0*/  LDL.LU R25, [R1+0x36d0] ;  /* 0x0036d00001197983 */ /* 0x000ee20000300800 */
[----:B-1----:R-:W-:-:S03]  /*f9cf0*/  IMAD.WIDE R12, R14, 0x2, R2 ;  /* 0x000000020e0c7825 */ /* 0x002fc600078e0202 */
[----:B----4-:R-:W-:Y:S04]  /*f9d00*/  @P2 STG.E.U16 [R6.64], R29 ;  /* 0x0000001d06002986 */ /* 0x010fe8000c101506 */
[----:B------:R0:W-:Y:S01]  /*f9d10*/  @P3 STG.E.U16 [R12.64], R15 ;  /* 0x0000000f0c003986 */ /* 0x0001e2000c101506 */
[----:B-----5:R-:W-:-:S03]  /*f9d20*/  IMAD.MOV.U32 R5, RZ, RZ, R22 ;  /* 0x000000ffff057224 */ /* 0x020fc600078e0016 */
[----:B0-----:R-:W4:Y:S01]  /*f9d30*/  LDL.LU R13, [R1+0x36d4] ;  /* 0x0036d400010d7983 */ /* 0x001f220000300800 */
[----:B------:R-:W-:Y:S02]  /*f9d40*/  PRMT R12, R28, 0x7632, R12 ;  /* 0x000076321c0c7816 */ /* 0x000fe4000000000c */
[----:B--2---:R-:W-:Y:S02]  /*f9d50*/  ISETP.GE.AND P4, PT, R19, c[0x0][0x17c], PT ;  /* 0x00005f0013007a0c */ /* 0x004fe40003f86270 */
[----:B------:R-:W2:Y:S04]  /*f9d60*/  LDL.LU R19, [R1+0x428] ;  /* 0x0004280001137983 */ /* 0x000ea80000300800 */
[----:B------:R-:W5:Y:S04]  /*f9d70*/  LDL.LU R28, [R1+0x408] ;  /* 0x00040800011c7983 */ /* 0x000f680000300800 */
[----:B------:R-:W5:Y:S01]  /*f9d80*/  LDL.LU R22, [R1+0x3d8] ;  /* 0x0003d80001167983 */ /* 0x000f620000300800 */
[----:B------:R-:W-:-:S02]  /*f9d90*/  ISETP.LT.AND P5, PT, R26, c[0x0][0x178], !P0 ;  /* 0x00005e001a007a0c */ /* 0x000fc400047a1270 */
[----:B------:R-:W-:Y:S02]  /*f9da0*/  ISETP.LT.AND P6, PT, R27, c[0x0][0x178], !P0 ;  /* 0x00005e001b007a0c */ /* 0x000fe400047c1270 */
[----:B------:R-:W-:Y:S01]  /*f9db0*/  PRMT R0, R5, 0x7632, R0 ;  /* 0x0000763205007816 */ /* 0x000fe20000000000 */
[----:B------:R-:W-:Y:S01]  /*f9dc0*/  IMAD.WIDE R4, R14, 0x2, R8 ;  /* 0x000000020e047825 */ /* 0x000fe200078e0208 */
[----:B------:R-:W-:-:S03]  /*f9dd0*/  ISETP.LT.AND P2, PT, R23, c[0x0][0x178], !P0 ;  /* 0x00005e0017007a0c */ /* 0x000fc60004741270 */
[----:B------:R-:W-:Y:S01]  /*f9de0*/  IMAD.WIDE R6, R14, 0x2, R10 ;  /* 0x000000020e067825 */ /* 0x000fe200078e020a */
[----:B------:R-:W-:-:S03]  /*f9df0*/  ISETP.LT.AND P3, PT, R24, c[0x0][0x178], !P1 ;  /* 0x00005e0018007a0c */ /* 0x000fc60004f61270 */
[----:B------:R0:W-:Y:S04]  /*f9e00*/  @P5 STG.E.U16 [R4.64], R12 ;  /* 0x0000000c04005986 */ /* 0x0001e8000c101506 */
[----:B------:R1:W-:Y:S01]  /*f9e10*/  @P6 STG.E.U16 [R6.64], R0 ;  /* 0x0000000006006986 */ /* 0x0003e2000c101506 */
[----:B------:R-:W-:Y:S02]  /*f9e20*/  ISETP.LT.AND P5, PT, R26, c[0x0][0x178], !P1 ;  /* 0x00005e001a007a0c */ /* 0x000fe40004fa1270 */
[----:B------:R-:W-:Y:S01]  /*f9e30*/  ISETP.LT.AND P6, PT, R27, c[0x0][0x178], !P1 ;  /* 0x00005e001b007a0c */ /* 0x000fe20004fc1270 */
[C---:B0-----:R-:W-:Y:S01]  /*f9e40*/  IMAD.WIDE R4, R14.reuse, 0x2, R20 ;  /* 0x000000020e047825 */ /* 0x041fe200078e0214 */
[----:B------:R-:W-:Y:S02]  /*f9e50*/  IADD3 R12, R14, c[0x0][0x198], RZ ;  /* 0x000066000e0c7a10 */ /* 0x000fe40007ffe0ff */
[----:B-1----:R-:W-:-:S02]  /*f9e60*/  PRMT R0, R29, 0x7632, R0 ;  /* 0x000076321d007816 */ /* 0x002fc40000000000 */
[----:B------:R-:W-:Y:S01]  /*f9e70*/  ISETP.LT.AND P1, PT, R23, c[0x0][0x178], !P1 ;  /* 0x00005e0017007a0c */ /* 0x000fe20004f21270 */
[----:B------:R-:W-:Y:S02]  /*f9e80*/  IMAD.WIDE R6, R12, 0x2, R2 ;  /* 0x000000020c067825 */ /* 0x000fe400078e0202 */
[----:B------:R0:W-:Y:S01]  /*f9e90*/  @P2 STG.E.U16 [R4.64], R0 ;  /* 0x0000000004002986 */ /* 0x0001e2000c101506 */
[----:B------:R-:W-:Y:S02]  /*f9ea0*/  ISETP.LT.AND P2, PT, R24, c[0x0][0x178], !P4 ;  /* 0x00005e0018007a0c */ /* 0x000fe40006741270 */
[----:B---3--:R-:W-:Y:S01]  /*f9eb0*/  ISETP.GE.AND P0, PT, R25, c[0x0][0x17c], PT ;  /* 0x00005f0019007a0c */ /* 0x008fe20003f06270 */
[----:B------:R1:W-:Y:S01]  /*f9ec0*/  @P3 STG.E.U16 [R6.64], R16 ;  /* 0x0000001006003986 */ /* 0x0003e2000c101506 */
[----:B------:R-:W-:-:S03]  /*f9ed0*/  PRMT R17, R16, 0x7632, R17 ;  /* 0x0000763210117816 */ /* 0x000fc60000000011 */
[----:B------:R-:W3:Y:S01]  /*f9ee0*/  LDL.LU R25, [R1+0x8e8] ;  /* 0x0008e80001197983 */ /* 0x000ee20000300800 */
[C---:B0-----:R-:W-:Y:S01]  /*f9ef0*/  IADD3 R0, R12.reuse, c[0x0][0x198], RZ ;  /* 0x000066000c007a10 */ /* 0x041fe20007ffe0ff */
[C---:B------:R-:W-:Y:S02]  /*f9f00*/  IMAD.WIDE R4, R12.reuse, 0x2, R8 ;  /* 0x000000020c047825 */ /* 0x040fe400078e0208 */
[----:B-1----:R-:W3:Y:S02]  /*f9f10*/  LDL.LU R16, [R1+0x36d8] ;  /* 0x0036d80001107983 */ /* 0x002ee40000300800 */
[C---:B------:R-:W-:Y:S01]  /*f9f20*/  IMAD.WIDE R6, R12.reuse, 0x2, R10 ;  /* 0x000000020c067825 */ /* 0x040fe200078e020a */
[----:B----4-:R-:W-:Y:S01]  /*f9f30*/  ISETP.GE.AND P3, PT, R13, c[0x0][0x17c], PT ;  /* 0x00005f000d007a0c */ /* 0x010fe20003f66270 */
[----:B------:R-:W4:Y:S02]  /*f9f40*/  LDL.LU R29, [R1+0x448] ;  /* 0x00044800011d7983 */ /* 0x000f240000300800 */
[----:B------:R-:W-:-:S04]  /*f9f50*/  IMAD.WIDE R12, R12, 0x2, R20 ;  /* 0x000000020c0c7825 */ /* 0x000fc800078e0214 */
[----:B------:R-:W-:Y:S01]  /*f9f60*/  IMAD.WIDE R14, R0, 0x2, R2 ;  /* 0x00000002000e7825 */ /* 0x000fe200078e0202 */
[----:B--2---:R0:W-:Y:S01]  /*f9f70*/  @P5 STG.E.U16 [R4.64], R19 ;  /* 0x0000001304005986 */ /* 0x0041e2000c101506 */
[----:B------:R-:W-:-:S03]  /*f9f80*/  PRMT R18, R19, 0x7632, R18 ;  /* 0x0000763213127816 */ /* 0x000fc60000000012 */
[----:B-----5:R-:W-:Y:S04]  /*f9f90*/  @P6 STG.E.U16 [R6.64], R28 ;  /* 0x0000001c06006986 */ /* 0x020fe8000c101506 */
[----:B------:R-:W-:Y:S04]  /*f9fa0*/  @P1 STG.E.U16 [R12.64], R22 ;  /* 0x000000160c001986 */ /* 0x000fe8000c101506 */
[----:B------:R1:W-:Y:S04]  /*f9fb0*/  @P2 STG.E.U16 [R14.64], R17 ;  /* 0x000000110e002986 */ /* 0x0003e8000c101506 */
[----:B0-----:R-:W2:Y:S01]  /*f9fc0*/  LDL.LU R19, [R1+0x38bc] ;  /* 0x0038bc0001137983 */ /* 0x001ea20000300800 */
[----:B-1----:R-:W-:-:S03]  /*f9fd0*/  PRMT R15, R28, 0x7632, R15 ;  /* 0x000076321c0f7816 */ /* 0x002fc6000000000f */
[----:B------:R-:W5:Y:S01]  /*f9fe0*/  LDL.LU R28, [R1+0x438] ;  /* 0x00043800011c7983 */ /* 0x000f620000300800 */
[----:B------:R-:W-:Y:S02]  /*f9ff0*/  ISETP.LT.AND P1, PT, R26, c[0x0][0x178], !P4 ;  /* 0x00005e001a007a0c */ /* 0x000fe40006721270 */
[----:B------:R-:W-:Y:S02]  /*fa000*/  ISETP.LT.AND P2, PT, R27, c[0x0][0x178], !P4 ;  /* 0x00005e001b007a0c */ /* 0x000fe40006741270 */
[----:B------:R-:W-:Y:S01]  /*fa010*/  ISETP.LT.AND P4, PT, R23, c[0x0][0x178], !P4 ;  /* 0x00005e0017007a0c */ /* 0x000fe20006781270 */
[----:B------:R-:W-:Y:S01]  /*fa020*/  IMAD.WIDE R6, R0, 0x2, R8 ;  /* 0x0000000200067825 */ /* 0x000fe200078e0208 */
[----:B------:R-:W-:Y:S02]  /*fa030*/  ISETP.LT.AND P6, PT, R24, c[0x0][0x178], !P0 ;  /* 0x00005e0018007a0c */ /* 0x000fe400047c1270 */
[----:B------:R-:W-:Y:S01]  /*fa040*/  PRMT R17, R22, 0x7632, R17 ;  /* 0x0000763216117816 */ /* 0x000fe20000000011 */
[----:B------:R-:W-:Y:S01]  /*fa050*/  IMAD.WIDE R4, R0, 0x2, R10 ;  /* 0x0000000200047825 */ /* 0x000fe200078e020a */
[----:B------:R-:W-:Y:S01]  /*fa060*/  ISETP.LT.AND P5, PT, R26, c[0x0][0x178], !P0 ;  /* 0x00005e001a007a0c */ /* 0x000fe200047a1270 */
[----:B------:R-:W2:Y:S02]  /*fa070*/  LDL.LU R22, [R1+0x8f8] ;  /* 0x0008f80001167983 */ /* 0x000ea40000300800 */
[C---:B------:R-:W-:Y:S01]  /*fa080*/  IMAD.WIDE R12, R0.reuse, 0x2, R20 ;  /* 0x00000002000c7825 */ /* 0x040fe200078e0214 */
[----:B------:R-:W-:Y:S01]  /*fa090*/  IADD3 R14, R0, c[0x0][0x198], RZ ;  /* 0x00006600000e7a10 */ /* 0x000fe20007ffe0ff */
[----:B------:R0:W-:Y:S04]  /*fa0a0*/  @P1 STG.E.U16 [R6.64], R18 ;  /* 0x0000001206001986 */ /* 0x0001e8000c101506 */
[----:B------:R1:W-:Y:S04]  /*fa0b0*/  @P2 STG.E.U16 [R4.64], R15 ;  /* 0x0000000f04002986 */ /* 0x0003e8000c101506 */
[----:B------:R4:W-:Y:S01]  /*fa0c0*/  @P4 STG.E.U16 [R12.64], R17 ;  /* 0x000000110c004986 */ /* 0x0009e2000c101506 */
[----:B------:R-:W-:Y:S01]  /*fa0d0*/  ISETP.LT.AND P4, PT, R27, c[0x0][0x178], !P0 ;  /* 0x00005e001b007a0c */ /* 0x000fe20004781270 */
[----:B0-----:R-:W-:-:S04]  /*fa0e0*/  IMAD.WIDE R6, R14, 0x2, R2 ;  /* 0x000000020e067825 */ /* 0x001fc800078e0202 */
[----:B-1----:R-:W-:Y:S01]  /*fa0f0*/  IMAD.WIDE R4, R14, 0x2, R8 ;  /* 0x000000020e047825 */ /* 0x002fe200078e0208 */
[----:B---3--:R-:W-:Y:S01]  /*fa100*/  @P6 STG.E.U16 [R6.64], R25 ;  /* 0x0000001906006986 */ /* 0x008fe2000c101506 */
[----:B------:R-:W-:-:S03]  /*fa110*/  ISETP.GE.AND P1, PT, R16, c[0x0][0x17c], PT ;  /* 0x00005f0010007a0c */ /* 0x000fc60003f26270 */
[----:B----4-:R0:W-:Y:S01]  /*fa120*/  @P5 STG.E.U16 [R4.64], R29 ;  /* 0x0000001d04005986 */ /* 0x0101e2000c101506 */
[----:B------:R-:W-:-:S03]  /*fa130*/  PRMT R18, R29, 0x7632, R18 ;  /* 0x000076321d127816 */ /* 0x000fc60000000012 */
[----:B------:R-:W3:Y:S01]  /*fa140*/  LDL.LU R16, [R1+0x488] ;  /* 0x0004880001107983 */ /* 0x000ee20000300800 */
[----:B------:R-:W-:-:S03]  /*fa150*/  PRMT R17, R25, 0x7632, R17 ;  /* 0x0000763219117816 */ /* 0x000fc60000000011 */
[----:B------:R-:W4:Y:S01]  /*fa160*/  LDL.LU R15, [R1+0x36dc] ;  /* 0x0036dc00010f7983 */ /* 0x000f220000300800 */
[----:B0-----:R-:W-:-:S03]  /*fa170*/  IMAD.WIDE R4, R14, 0x2, R10 ;  /* 0x000000020e047825 */ /* 0x001fc600078e020a */
[----:B------:R-:W2:Y:S04]  /*fa180*/  LDL.LU R29, [R1+0x36e0] ;  /* 0x0036e000011d7983 */ /* 0x000ea80000300800 */
[----:B------:R-:W2:Y:S04]  /*fa190*/  LDL.LU R25, [R1+0x478] ;  /* 0x0004780001197983 */ /* 0x000ea80000300800 */
[----:B-----5:R0:W-:Y:S04]  /*fa1a0*/  @P4 STG.E.U16 [R4.64], R28 ;  /* 0x0000001c04004986 */ /* 0x0201e8000c101506 */
[----:B0-----:R-:W5:Y:S01]  /*fa1b0*/  LDL.LU R5, [R1+0x328] ;  /* 0x0003280001057983 */ /* 0x001f620000300800 */
[----:B------:R-:W-:-:S02]  /*fa1c0*/  ISETP.LT.AND P0, PT, R23, c[0x0][0x178], !P0 ;  /* 0x00005e0017007a0c */ /* 0x000fc40004701270 */
[----:B------:R-:W-:Y:S02]  /*fa1d0*/  ISETP.LT.AND P6, PT, R24, c[0x0][0x178], !P3 ;  /* 0x00005e0018007a0c */ /* 0x000fe40005fc1270 */
[----:B------:R-:W-:Y:S02]  /*fa1e0*/  ISETP.LT.AND P5, PT, R26, c[0x0][0x178], !P3 ;  /* 0x00005e001a007a0c */ /* 0x000fe40005fa1270 */
[C---:B------:R-:W-:Y:S01]  /*fa1f0*/  IADD3 R0, R14.reuse, c[0x0][0x198], RZ ;  /* 0x000066000e007a10 */ /* 0x040fe20007ffe0ff */
[----:B------:R-:W-:-:S04]  /*fa200*/  IMAD.WIDE R6, R14, 0x2, R20 ;  /* 0x000000020e067825 */ /* 0x000fc800078e0214 */
[----:B------:R-:W-:Y:S01]  /*fa210*/  IMAD.WIDE R12, R0, 0x2, R2 ;  /* 0x00000002000c7825 */ /* 0x000fe200078e0202 */
[----:B----4-:R-:W-:-:S03]  /*fa220*/  ISETP.GE.AND P2, PT, R15, c[0x0][0x17c], PT ;  /* 0x00005f000f007a0c */ /* 0x010fc60003f46270 */
[----:B------:R-:W-:Y:S01]  /*fa230*/  IMAD.WIDE R14, R0, 0x2, R8 ;  /* 0x00000002000e7825 */ /* 0x000fe200078e0208 */
[----:B-----5:R-:W-:Y:S04]  /*fa240*/  @P0 STG.E.U16 [R6.64], R5 ;  /* 0x0000000506000986 */ /* 0x020fe8000c101506 */
[----:B------:R-:W-:Y:S04]  /*fa250*/  @P6 STG.E.U16 [R12.64], R17 ;  /* 0x000000110c006986 */ /* 0x000fe8000c101506 */
[----:B------:R0:W-:Y:S02]  /*fa260*/  @P5 STG.E.U16 [R14.64], R18 ;  /* 0x000000120e005986 */ /* 0x0001e4000c101506 */
[----:B0-----:R-:W-:-:S02]  /*fa270*/  PRMT R18, R28, 0x7632, R18 ;  /* 0x000076321c127816 */ /* 0x001fc40000000012 */
[----:B------:R-:W4:Y:S01]  /*fa280*/  LDL.LU R28, [R1+0x36e4] ;  /* 0x0036e400011c7983 */ /* 0x000f220000300800 */
[----:B------:R-:W-:Y:S02]  /*fa290*/  ISETP.LT.AND P0, PT, R27, c[0x0][0x178], !P3 ;  /* 0x00005e001b007a0c */ /* 0x000fe40005f01270 */
[----:B------:R-:W-:Y:S02]  /*fa2a0*/  ISETP.LT.AND P3, PT, R23, c[0x0][0x178], !P3 ;  /* 0x00005e0017007a0c */ /* 0x000fe40005f61270 */
[----:B------:R-:W-:Y:S02]  /*fa2b0*/  ISETP.LT.AND P6, PT, R24, c[0x0][0x178], !P1 ;  /* 0x00005e0018007a0c */ /* 0x000fe40004fc1270 */
[----:B------:R-:W-:Y:S02]  /*fa2c0*/  ISETP.LT.AND P5, PT, R26, c[0x0][0x178], !P1 ;  /* 0x00005e001a007a0c */ /* 0x000fe40004fa1270 */
[----:B------:R-:W-:Y:S02]  /*fa2d0*/  IADD3 R17, R0, c[0x0][0x198], RZ ;  /* 0x0000660000117a10 */ /* 0x000fe40007ffe0ff */
[----:B------:R-:W-:-:S02]  /*fa2e0*/  ISETP.LT.AND P4, PT, R27, c[0x0][0x178], !P1 ;  /* 0x00005e001b007a0c */ /* 0x000fc40004f81270 */
[----:B--2---:R-:W-:Y:S01]  /*fa2f0*/  PRMT R19, R5, 0x7632, R19 ;  /* 0x0000763205137816 */ /* 0x004fe20000000013 */
[----:B------:R-:W-:-:S04]  /*fa300*/  IMAD.WIDE R4, R0, 0x2, R10 ;  /* 0x0000000200047825 */ /* 0x000fc800078e020a */
[----:B------:R-:W-:Y:S01]  /*fa310*/  IMAD.WIDE R6, R0, 0x2, R20 ;  /* 0x0000000200067825 */ /* 0x000fe200078e0214 */
[----:B------:R0:W-:Y:S03]  /*fa320*/  @P0 STG.E.U16 [R4.64], R18 ;  /* 0x0000001204000986 */ /* 0x0001e6000c101506 */
[C---:B------:R-:W-:Y:S01]  /*fa330*/  IMAD.WIDE R12, R17.reuse, 0x2, R2 ;  /* 0x00000002110c7825 */ /* 0x040fe200078e0202 */
[----:B------:R-:W-:Y:S03]  /*fa340*/  @P3 STG.E.U16 [R6.64], R19 ;  /* 0x0000001306003986 */ /* 0x000fe6000c101506 */
[----:B------:R-:W-:Y:S01]  /*fa350*/  IMAD.WIDE R14, R17, 0x2, R8 ;  /* 0x00000002110e7825 */ /* 0x000fe200078e0208 */
[----:B------:R-:W-:Y:S01]  /*fa360*/  ISETP.GE.AND P0, PT, R29, c[0x0][0x17c], PT ;  /* 0x00005f001d007a0c */ /* 0x000fe20003f06270 */
[----:B------:R-:W-:Y:S02]  /*fa370*/  @P6 STG.E.U16 [R12.64], R22 ;  /* 0x000000160c006986 */ /* 0x000fe4000c101506 */
[----:B0-----:R-:W-:-:S02]  /*fa380*/  IMAD.WIDE R4, R17, 0x2, R10 ;  /* 0x0000000211047825 */ /* 0x001fc400078e020a */
[----:B---3--:R0:W-:Y:S04]  /*fa390*/  @P5 STG.E.U16 [R14.64], R16 ;  /* 0x000000100e005986 */ /* 0x0081e8000c101506 */
[----:B------:R-:W2:Y:S01]  /*fa3a0*/  LDL.LU R29, [R1+0x31c] ;  /* 0x00031c00011d7983 */ /* 0x000ea20000300800 */
[----:B------:R-:W-:-:S03]  /*fa3b0*/  IADD3 R0, R17, c[0x0][0x198], RZ ;  /* 0x0000660011007a10 */ /* 0x000fc60007ffe0ff */
[----:B------:R1:W-:Y:S01]  /*fa3c0*/  @P4 STG.E.U16 [R4.64], R25 ;  /* 0x0000001904004986 */ /* 0x0003e2000c101506 */
[----:B0-----:R-:W-:Y:S02]  /*fa3d0*/  PRMT R14, R22, 0x7632, R14 ;  /* 0x00007632160e7816 */ /* 0x001fe4000000000e */
[----:B------:R-:W-:Y:S01]  /*fa3e0*/  PRMT R15, R16, 0x7632, R15 ;  /* 0x00007632100f7816 */ /* 0x000fe2000000000f */
[----:B-1----:R-:W-:Y:S01]  /*fa3f0*/  IMAD.WIDE R4, R17, 0x2, R20 ;  /* 0x0000000211047825 */ /* 0x002fe200078e0214 */
[----:B----4-:R-:W-:Y:S02]  /*fa400*/  ISETP.GE.AND P3, PT, R28, c[0x0][0x17c], PT ;  /* 0x00005f001c007a0c */ /* 0x010fe40003f66270 */
[----:B------:R-:W3:Y:S04]  /*fa410*/  LDL.LU R28, [R1+0x2fc] ;  /* 0x0002fc00011c7983 */ /* 0x000ee80000300800 */
[----:B------:R-:W4:Y:S04]  /*fa420*/  LDL.LU R22, [R1+0x36e8] ;  /* 0x0036e80001167983 */ /* 0x000f280000300800 */
[----:B------:R-:W5:Y:S04]  /*fa430*/  LDL.LU R19, [R1+0x36ec] ;  /* 0x0036ec0001137983 */ /* 0x000f680000300800 */
[----:B------:R-:W2:Y:S04]  /*fa440*/  LDL.LU R16, [R1+0x2ec] ;  /* 0x0002ec0001107983 */ /* 0x000ea80000300800 */
[----:B------:R-:W2:Y:S01]  /*fa450*/  LDL.LU R17, [R1+0x458] ;  /* 0x0004580001117983 */ /* 0x000ea20000300800 */
[----:B------:R-:W-:-:S02]  /*fa460*/  ISETP.LT.AND P1, PT, R23, c[0x0][0x178], !P1 ;  /* 0x00005e0017007a0c */ /* 0x000fc40004f21270 */
[----:B------:R-:W-:Y:S02]  /*fa470*/  ISETP.LT.AND P6, PT, R24, c[0x0][0x178], !P2 ;  /* 0x00005e0018007a0c */ /* 0x000fe400057c1270 */
[----:B------:R-:W-:Y:S01]  /*fa480*/  ISETP.LT.AND P5, PT, R26, c[0x0][0x178], !P2 ;  /* 0x00005e001a007a0c */ /* 0x000fe200057a1270 */
[C---:B------:R-:W-:Y:S01]  /*fa490*/  IMAD.WIDE R6, R0.reuse, 0x2, R2 ;  /* 0x0000000200067825 */ /* 0x040fe200078e0202 */
[----:B------:R-:W-:Y:S02]  /*fa4a0*/  ISETP.LT.AND P4, PT, R27, c[0x0][0x178], !P2 ;  /* 0x00005e001b007a0c */ /* 0x000fe40005781270 */
[----:B------:R-:W-:Y:S01]  /*fa4b0*/  ISETP.LT.AND P2, PT, R23, c[0x0][0x178], !P2 ;  /* 0x00005e0017007a0c */ /* 0x000fe20005741270 */
[----:B------:R-:W-:-:S04]  /*fa4c0*/  IMAD.WIDE R12, R0, 0x2, R8 ;  /* 0x00000002000c7825 */ /* 0x000fc800078e0208 */
[----:B--2---:R0:W-:Y:S04]  /*fa4d0*/  @P1 STG.E.U16 [R4.64], R17 ;  /* 0x0000001104001986 */ /* 0x0041e8000c101506 */
[----:B------:R1:W-:Y:S01]  /*fa4e0*/  @P6 STG.E.U16 [R6.64], R14 ;  /* 0x0000000e06006986 */ /* 0x0003e2000c101506 */
[----:B------:R-:W-:-:S03]  /*fa4f0*/  ISETP.LT.AND P6, PT, R24, c[0x0][0x178], !P0 ;  /* 0x00005e0018007a0c */ /* 0x000fc600047c1270 */
[----:B------:R2:W-:Y:S01]  /*fa500*/  @P5 STG.E.U16 [R12.64], R15 ;  /* 0x0000000f0c005986 */ /* 0x0005e2000c101506 */
[----:B------:R-:W-:Y:S01]  /*fa510*/  ISETP.LT.AND P5, PT, R26, c[0x0][0x178], !P0 ;  /* 0x00005e001a007a0c */ /* 0x000fe200047a1270 */
[----:B0-----:R-:W-:-:S04]  /*fa520*/  IMAD.WIDE R4, R0, 0x2, R10 ;  /* 0x0000000200047825 */ /* 0x001fc800078e020a */
[C---:B-1----:R-:W-:Y:S01]  /*fa530*/  IMAD.WIDE R6, R0.reuse, 0x2, R20 ;  /* 0x0000000200067825 */ /* 0x042fe200078e0214 */
[----:B--2---:R-:W-:Y:S02]  /*fa540*/  PRMT R12, R25, 0x7632, R12 ;  /* 0x00007632190c7816 */ /* 0x004fe4000000000c */
[----:B------:R-:W2:Y:S01]  /*fa550*/  LDL.LU R25, [R1+0x2cc] ;  /* 0x0002cc0001197983 */ /* 0x000ea20000300800 */
[----:B------:R-:W-:Y:S02]  /*fa560*/  PRMT R13, R17, 0x7632, R13 ;  /* 0x00007632110d7816 */ /* 0x000fe4000000000d */
[----:B------:R-:W-:Y:S01]  /*fa570*/  IADD3 R0, R0, c[0x0][0x198], RZ ;  /* 0x0000660000007a10 */ /* 0x000fe20007ffe0ff */
[----:B------:R0:W-:Y:S04]  /*fa580*/  @P4 STG.E.U16 [R4.64], R12 ;  /* 0x0000000c04004986 */ /* 0x0001e8000c101506 */
[----:B------:R1:W-:Y:S01]  /*fa590*/  @P2 STG.E.U16 [R6.64], R13 ;  /* 0x0000000d06002986 */ /* 0x0003e2000c101506 */
[----:B------:R-:W-:Y:S01]  /*fa5a0*/  ISETP.LT.AND P2, PT, R27, c[0x0][0x178], !P0 ;  /* 0x00005e001b007a0c */ /* 0x000fe20004741270 */
[----:B0-----:R-:W-:-:S04]  /*fa5b0*/  IMAD.WIDE R4, R0, 0x2, R8 ;  /* 0x0000000200047825 */ /* 0x001fc800078e0208 */
[----:B-1----:R-:W-:Y:S01]  /*fa5c0*/  IMAD.WIDE R6, R0, 0x2, R2 ;  /* 0x0000000200067825 */ /* 0x002fe200078e0202 */
[----:B------:R-:W-:-:S04]  /*fa5d0*/  PRMT R13, R29, 0x7632, R13 ;  /* 0x000076321d0d7816 */ /* 0x000fc8000000000d */
[----:B------:R0:W-:Y:S01]  /*fa5e0*/  @P6 STG.E.U16 [R6.64], R29 ;  /* 0x0000001d06006986 */ /* 0x0001e2000c101506 */
[----:B----4-:R-:W-:-:S03]  /*fa5f0*/  ISETP.GE.AND P1, PT, R22, c[0x0][0x17c], PT ;  /* 0x00005f0016007a0c */ /* 0x010fc60003f26270 */
[----:B---3--:R1:W-:Y:S01]  /*fa600*/  @P5 STG.E.U16 [R4.64], R28 ;  /* 0x0000001c04005986 */ /* 0x0083e2000c101506 */
[----:B------:R-:W-:Y:S02]  /*fa610*/  ISETP.LT.AND P4, PT, R23, c[0x0][0x178], !P0 ;  /* 0x00005e0017007a0c */ /* 0x000fe40004781270 */
[----:B-----5:R-:W-:Y:S02]  /*fa620*/  ISETP.GE.AND P0, PT, R19, c[0x0][0x17c], PT ;  /* 0x00005f0013007a0c */ /* 0x020fe40003f06270 */
[----:B------:R-:W-:Y:S01]  /*fa630*/  PRMT R15, R28, 0x7632, R15 ;  /* 0x000076321c0f7816 */ /* 0x000fe2000000000f */
[----:B0-----:R-:W3:Y:S01]  /*fa640*/  LDL.LU R29, [R1+0x35c] ;  /* 0x00035c00011d7983 */ /* 0x001ee20000300800 */
[----:B-1----:R-:W-:-:S03]  /*fa650*/  IMAD.WIDE R4, R0, 0x2, R10 ;  /* 0x0000000200047825 */ /* 0x002fc600078e020a */
[----:B------:R-:W4:Y:S01]  /*fa660*/  LDL.LU R22, [R1+0x36f0] ;  /* 0x0036f00001167983 */ /* 0x000f220000300800 */
[C---:B------:R-:W-:Y:S01]  /*fa670*/  IADD3 R12, R0.reuse, c[0x0][0x198], RZ ;  /* 0x00006600000c7a10 */ /* 0x040fe20007ffe0ff */
[----:B------:R-:W-:Y:S02]  /*fa680*/  IMAD.WIDE R6, R0, 0x2, R20 ;  /* 0x0000000200067825 */ /* 0x000fe400078e0214 */
[----:B------:R-:W5:Y:S01]  /*fa690*/  LDL.LU R19, [R1+0x36f4] ;  /* 0x0036f40001137983 */ /* 0x000f620000300800 */
[----:B------:R-:W-:-:S03]  /*fa6a0*/  PRMT R0, R16, 0x7632, R0 ;  /* 0x0000763210007816 */ /* 0x000fc60000000000 */
[----:B------:R0:W-:Y:S04]  /*fa6b0*/  @P2 STG.E.U16 [R4.64], R16 ;  /* 0x0000001004002986 */ /* 0x0001e8000c101506 */
[----:B------:R-:W4:Y:S04]  /*fa6c0*/  LDL.LU R28, [R1+0x34c] ;  /* 0x00034c00011c7983 */ /* 0x000f280000300800 */
[----:B0-----:R-:W4:Y:S01]  /*fa6d0*/  LDL.LU R16, [R1+0x30c] ;  /* 0x00030c0001107983 */ /* 0x001f220000300800 */
[----:B------:R-:W-:Y:S02]  /*fa6e0*/  ISETP.LT.AND P5, PT, R24, c[0x0][0x178], !P3 ;  /* 0x00005e0018007a0c */ /* 0x000fe40005fa1270 */
[----:B------:R-:W-:Y:S01]  /*fa6f0*/  ISETP.LT.AND P6, PT, R26, c[0x0][0x178], !P3 ;  /* 0x00005e001a007a0c */ /* 0x000fe20005fc1270 */
[----:B------:R-:W-:Y:S01]  /*fa700*/  IMAD.WIDE R4, R12, 0x2, R2 ;  /* 0x000000020c047825 */ /* 0x000fe200078e0202 */
[----:B------:R-:W-:-:S02]  /*fa710*/  ISETP.LT.AND P2, PT, R27, c[0x0][0x178], !P3 ;  /* 0x00005e001b007a0c */ /* 0x000fc40005f41270 */
[----:B------:R-:W-:Y:S02]  /*fa720*/  ISETP.LT.AND P3, PT, R23, c[0x0][0x178], !P3 ;  /* 0x00005e0017007a0c */ /* 0x000fe40005f61270 */
[----:B------:R-:W-:Y:S01]  /*fa730*/  IADD3 R17, R12, c[0x0][0x198], RZ ;  /* 0x000066000c117a10 */ /* 0x000fe20007ffe0ff */
[----:B--2---:R0:W-:Y:S01]  /*fa740*/  @P4 STG.E.U16 [R6.64], R25 ;  /* 0x0000001906004986 */ /* 0x0041e2000c101506 */
[----:B------:R-:W-:-:S03]  /*fa750*/  ISETP.LT.AND P4, PT, R24, c[0x0][0x178], !P1 ;  /* 0x00005e0018007a0c */ /* 0x000fc60004f81270 */
[----:B------:R1:W-:Y:S01]  /*fa760*/  @P5 STG.E.U16 [R4.64], R13 ;  /* 0x0000000d04005986 */ /* 0x0003e2000c101506 */
[----:B------:R-:W-:Y:S01]  /*fa770*/  ISETP.LT.AND P5, PT, R26, c[0x0][0x178], !P1 ;  /* 0x00005e001a007a0c */ /* 0x000fe20004fa1270 */
[----:B0-----:R-:W-:Y:S01]  /*fa780*/  IMAD.WIDE R6, R12, 0x2, R8 ;  /* 0x000000020c067825 */ /* 0x001fe200078e0208 */
[----:B------:R-:W-:-:S04]  /*fa790*/  PRMT R14, R25, 0x7632, R14 ;  /* 0x00007632190e7816 */ /* 0x000fc8000000000e */
[----:B------:R0:W-:Y:S01]  /*fa7a0*/  @P6 STG.E.U16 [R6.64], R15 ;  /* 0x0000000f06006986 */ /* 0x0001e2000c101506 */
[----:B------:R-:W-:Y:S01]  /*fa7b0*/  ISETP.LT.AND P6, PT, R27, c[0x0][0x178], !P1 ;  /* 0x00005e001b007a0c */ /* 0x000fe20004fc1270 */
[C---:B-1----:R-:W-:Y:S02]  /*fa7c0*/  IMAD.WIDE R4, R12.reuse, 0x2, R10 ;  /* 0x000000020c047825 */ /* 0x042fe400078e020a */
[----:B0-----:R-:W2:Y:S02]  /*fa7d0*/  LDL.LU R15, [R1+0x2dc] ;  /* 0x0002dc00010f7983 */ /* 0x001ea40000300800 */
[----:B------:R-:W-:Y:S02]  /*fa7e0*/  IMAD.WIDE R6, R12, 0x2, R20 ;  /* 0x000000020c067825 */ /* 0x000fe400078e0214 */
[----:B------:R0:W-:Y:S02]  /*fa7f0*/  @P2 STG.E.U16 [R4.64], R0 ;  /* 0x0000000004002986 */ /* 0x0001e4000c101506 */
[----:B------:R-:W-:-:S02]  /*fa800*/  IMAD.WIDE R12, R17, 0x2, R2 ;  /* 0x00000002110c7825 */ /* 0x000fc400078e0202 */
[----:B------:R1:W-:Y:S01]  /*fa810*/  @P3 STG.E.U16 [R6.64], R14 ;  /* 0x0000000e06003986 */ /* 0x0003e2000c101506 */
[----:B------:R-:W-:-:S03]  /*fa820*/  ISETP.LT.AND P3, PT, R23, c[0x0][0x178], !P1 ;  /* 0x00005e0017007a0c */ /* 0x000fc60004f61270 */
[----:B---3--:R3:W-:Y:S01]  /*fa830*/  @P4 STG.E.U16 [R12.64], R29 ;  /* 0x0000001d0c004986 */ /* 0x0087e2000c101506 */
[----:B0-----:R-:W-:Y:S01]  /*fa840*/  IMAD.WIDE R4, R17, 0x2, R8 ;  /* 0x0000000211047825 */ /* 0x001fe200078e0208 */
[----:B-----5:R-:W-:Y:S02]  /*fa850*/  ISETP.GE.AND P1, PT, R19, c[0x0][0x17c], PT ;  /* 0x00005f0013007a0c */ /* 0x020fe40003f26270 */
[----:B----4-:R-:W-:Y:S01]  /*fa860*/  ISETP.GE.AND P2, PT, R22, c[0x0][0x17c], PT ;  /* 0x00005f0016007a0c */ /* 0x010fe20003f46270 */
[----:B-1----:R-:W-:Y:S01]  /*fa870*/  IMAD.WIDE R6, R17, 0x2, R10 ;  /* 0x0000000211067825 */ /* 0x002fe200078e020a */
[----:B------:R-:W4:Y:S04]  /*fa880*/  LDL.LU R19, [R1+0x39c] ;  /* 0x00039c0001137983 */ /* 0x000f280000300800 */
[----:B------:R-:W5:Y:S01]  /*fa890*/  LDL.LU R22, [R1+0x37c] ;  /* 0x00037c0001167983 */ /* 0x000f620000300800 */
[----:B---3--:R-:W-:-:S03]  /*fa8a0*/  PRMT R13, R28, 0x7632, R13 ;  /* 0x000076321c0d7816 */ /* 0x008fc6000000000d */
[----:B------:R0:W-:Y:S04]  /*fa8b0*/  @P5 STG.E.U16 [R4.64], R28 ;  /* 0x0000001c04005986 */ /* 0x0001e8000c101506 */
[----:B------:R1:W-:Y:S01]  /*fa8c0*/  @P6 STG.E.U16 [R6.64], R16 ;  /* 0x0000001006006986 */ /* 0x0003e2000c101506 */
[----:B------:R-:W-:-:S03]  /*fa8d0*/  PRMT R14, R16, 0x7632, R14 ;  /* 0x00007632100e7816 */ /* 0x000fc6000000000e */
[----:B0-----:R-:W3:Y:S04]  /*fa8e0*/  LDL.LU R28, [R1+0x36fc] ;  /* 0x0036fc00011c7983 */ /* 0x001ee80000300800 */
[----:B-1----:R-:W5:Y:S01]  /*fa8f0*/  LDL.LU R16, [R1+0x36f8] ;  /* 0x0036f80001107983 */ /* 0x002f620000300800 */
[----:B------:R-:W-:Y:S02]  /*fa900*/  ISETP.LT.AND P4, PT, R24, c[0x0][0x178], !P0 ;  /* 0x00005e0018007a0c */ /* 0x000fe40004781270 */
[C---:B------:R-:W-:Y:S01]  /*fa910*/  IADD3 R0, R17.reuse, c[0x0][0x198], RZ ;  /* 0x0000660011007a10 */ /* 0x040fe20007ffe0ff */
[----:B------:R-:W-:Y:S01]  /*fa920*/  IMAD.WIDE R4, R17, 0x2, R20 ;  /* 0x0000000211047825 */ /* 0x000fe200078e0214 */
[----:B------:R-:W-:Y:S01]  /*fa930*/  ISETP.LT.AND P5, PT, R26, c[0x0][0x178], !P0 ;  /* 0x00005e001a007a0c */ /* 0x000fe200047a1270 */
[----:B------:R-:W5:Y:S01]  /*fa940*/  LDL.LU R25, [R1+0x36c] ;  /* 0x00036c0001197983 */ /* 0x000f620000300800 */
[----:B------:R-:W-:Y:S01]  /*fa950*/  ISETP.LT.AND P6, PT, R27, c[0x0][0x178], !P0 ;  /* 0x00005e001b007a0c */ /* 0x000fe200047c1270 */
[----:B------:R-:W-:Y:S01]  /*fa960*/  IMAD.WIDE R6, R0, 0x2, R2 ;  /* 0x0000000200067825 */ /* 0x000fe200078e0202 */
[----:B------:R-:W-:-:S02]  /*fa970*/  PRMT R12, R29, 0x7632, R12 ;  /* 0x000076321d0c7816 */ /* 0x000fc4000000000c */
[----:B------:R-:W-:Y:S01]  /*fa980*/  ISETP.LT.AND P0, PT, R23, c[0x0][0x178], !P0 ;  /* 0x00005e0017007a0c */ /* 0x000fe20004701270 */
[----:B------:R-:W5:Y:S01]  /*fa990*/  LDL.LU R29, [R1+0x33c] ;  /* 0x00033c00011d7983 */ /* 0x000f620000300800 */
[----:B------:R-:W-:-:S03]  /*fa9a0*/  IADD3 R17, R0, c[0x0][0x198], RZ ;  /* 0x0000660000117a10 */ /* 0x000fc60007ffe0ff */
[----:B--2---:R0:W-:Y:S01]  /*fa9b0*/  @P3 STG.E.U16 [R4.64], R15 ;  /* 0x0000000f04003986 */ /* 0x0041e2000c101506 */
[----:B------:R-:W-:-:S03]  /*fa9c0*/  ISETP.LT.AND P3, PT, R24, c[0x0][0x178], !P2 ;  /* 0x00005e0018007a0c */ /* 0x000fc60005761270 */
[----:B------:R1:W-:Y:S01]  /*fa9d0*/  @P4 STG.E.U16 [R6.64], R12 ;  /* 0x0000000c06004986 */ /* 0x0003e2000c101506 */
[----:B------:R-:W-:Y:S01]  /*fa9e0*/  ISETP.LT.AND P4, PT, R26, c[0x0][0x178], !P2 ;  /* 0x00005e001a007a0c */ /* 0x000fe20005781270 */
[----:B0-----:R-:W-:-:S04]  /*fa9f0*/  IMAD.WIDE R4, R0, 0x2, R8 ;  /* 0x0000000200047825 */ /* 0x001fc800078e0208 */
[----:B-1----:R-:W-:Y:S01]  /*faa00*/  IMAD.WIDE R6, R0, 0x2, R10 ;  /* 0x0000000200067825 */ /* 0x002fe200078e020a */
[----:B------:R0:W-:Y:S01]  /*faa10*/  @P5 STG.E.U16 [R4.64], R13 ;  /* 0x0000000d04005986 */ /* 0x0001e2000c101506 */
[----:B------:R-:W-:-:S03]  /*faa20*/  PRMT R12, R15, 0x7632, R12 ;  /* 0x000076320f0c7816 */ /* 0x000fc6000000000c */
[----:B------:R1:W-:Y:S01]  /*faa30*/  @P6 STG.E.U16 [R6.64], R14 ;  /* 0x0000000e06006986 */ /* 0x0003e2000c101506 */
[----:B0-----:R-:W-:-:S04]  /*faa40*/  IMAD.WIDE R4, R0, 0x2, R20 ;  /* 0x0000000200047825 */ /* 0x001fc800078e0214 */
[C---:B-1----:R-:W-:Y:S01]  /*faa50*/  IMAD.WIDE R6, R17.reuse, 0x2, R2 ;  /* 0x0000000211067825 */ /* 0x042fe200078e0202 */
[----:B------:R-:W-:Y:S03]  /*faa60*/  @P0 STG.E.U16 [R4.64], R12 ;  /* 0x0000000c04000986 */ /* 0x000fe6000c101506 */
[----:B------:R-:W-:Y:S01]  /*faa70*/  IMAD.WIDE R14, R17, 0x2, R8 ;  /* 0x00000002110e7825 */ /* 0x000fe200078e0208 */
[----:B----4-:R-:W-:Y:S01]  /*faa80*/  @P3 STG.E.U16 [R6.64], R19 ;  /* 0x0000001306003986 */ /* 0x010fe2000c101506 */
[----:B---3--:R-:W-:-:S03]  /*faa90*/  ISETP.GE.AND P5, PT, R28, c[0x0][0x17c], PT ;  /* 0x00005f001c007a0c */ /* 0x008fc60003fa6270 */
[----:B-----5:R0:W-:Y:S01]  /*faaa0*/  @P4 STG.E.U16 [R14.64], R22 ;  /* 0x000000160e004986 */ /* 0x0201e2000c101506 */
[----:B------:R-:W-:-:S03]  /*faab0*/  ISETP.GE.AND P0, PT, R16, c[0x0][0x17c], PT ;  /* 0x00005f0010007a0c */ /* 0x000fc60003f06270 */
[----:B------:R-:W2:Y:S04]  /*faac0*/  LDL.LU R28, [R1+0x3cc] ;  /* 0x0003cc00011c7983 */ /* 0x000ea80000300800 */
[----:B------:R-:W3:Y:S01]  /*faad0*/  LDL.LU R16, [R1+0x3bc] ;  /* 0x0003bc0001107983 */ /* 0x000ee20000300800 */
[----:B0-----:R-:W-:-:S03]  /*faae0*/  PRMT R15, R19, 0x7632, R15 ;  /* 0x00007632130f7816 */ /* 0x001fc6000000000f */
[----:B------:R-:W4:Y:S01]  /*faaf0*/  LDL.LU R19, [R1+0x3700] ;  /* 0x0037000001137983 */ /* 0x000f220000300800 */
[----:B------:R-:W-:Y:S01]  /*fab00*/  ISETP.LT.AND P6, PT, R27, c[0x0][0x178], !P2 ;  /* 0x00005e001b007a0c */ /* 0x000fe200057c1270 */
[----:B------:R-:W-:Y:S01]  /*fab10*/  IMAD.WIDE R4, R17, 0x2, R10 ;  /* 0x0000000211047825 */ /* 0x000fe200078e020a */
[----:B------:R-:W-:Y:S02]  /*fab20*/  ISETP.LT.AND P2, PT, R23, c[0x0][0x178], !P2 ;  /* 0x00005e0017007a0c */ /* 0x000fe40005741270 */
[----:B------:R-:W-:Y:S02]  /*fab30*/  IADD3 R0, R17, c[0x0][0x198], RZ ;  /* 0x0000660011007a10 */ /* 0x000fe40007ffe0ff */
[----:B------:R-:W-:-:S07]  /*fab40*/  PRMT R14, R22, 0x7632, R14 ;  /* 0x00007632160e7816 */ /* 0x000fce000000000e */
[----:B------:R0:W-:Y:S02]  /*fab50*/  @P6 STG.E.U16 [R4.64], R25 ;  /* 0x0000001904006986 */ /* 0x0001e4000c101506 */
[----:B0-----:R-:W-:Y:S01]  /*fab60*/  IMAD.WIDE R4, R17, 0x2, R20 ;  /* 0x0000000211047825 */ /* 0x001fe200078e0214 */
[----:B------:R-:W-:Y:S02]  /*fab70*/  PRMT R17, R25, 0x7632, R17 ;  /* 0x0000763219117816 */ /* 0x000fe40000000011 */
[----:B------:R-:W5:Y:S04]  /*fab80*/  LDL.LU R25, [R1+0x3704] ;  /* 0x0037040001197983 */ /* 0x000f680000300800 */
[----:B------:R-:W2:Y:S04]  /*fab90*/  LDL.LU R22, [R1+0x3ac] ;  /* 0x0003ac0001167983 */ /* 0x000ea80000300800 */
[----:B------:R0:W-:Y:S01]  /*faba0*/  @P2 STG.E.U16 [R4.64], R29 ;  /* 0x0000001d04002986 */ /* 0x0001e2000c101506 */
[----:B------:R-:W-:-:S02]  /*fabb0*/  ISETP.LT.AND P4, PT, R24, c[0x0][0x178], !P1 ;  /* 0x00005e0018007a0c */ /* 0x000fc40004f81270 */
[----:B----4-:R-:W-:Y:S02]  /*fabc0*/  ISETP.GE.AND P2, PT, R19, c[0x0][0x17c], PT ;  /* 0x00005f0013007a0c */ /* 0x010fe40003f46270 */
[----:B------:R-:W4:Y:S01]  /*fabd0*/  LDL.LU R19, [R1+0x29c] ;  /* 0x00029c0001137983 */ /* 0x000f220000300800 */
[----:B------:R-:W-:Y:S01]  /*fabe0*/  ISETP.LT.AND P3, PT, R26, c[0x0][0x178], !P1 ;  /* 0x00005e001a007a0c */ /* 0x000fe20004f61270 */
[----:B------:R-:W-:Y:S01]  /*fabf0*/  IMAD.WIDE R6, R0, 0x2, R2 ;  /* 0x0000000200067825 */ /* 0x000fe200078e0202 */
[----:B------:R-:W-:-:S03]  /*fac00*/  ISETP.LT.AND P6, PT, R27, c[0x0][0x178], !P1 ;  /* 0x00005e001b007a0c */ /* 0x000fc60004fc1270 */
[----:B------:R-:W-:-:S03]  /*fac10*/  IMAD.WIDE R12, R0, 0x2, R8 ;  /* 0x00000002000c7825 */ /* 0x000fc600078e0208 */
[----:B------:R1:W-:Y:S01]  /*fac20*/  @P4 STG.E.U16 [R6.64], R15 ;  /* 0x0000000f06004986 */ /* 0x0003e2000c101506 */
[----:B------:R-:W-:Y:S01]  /*fac30*/  ISETP.LT.AND P1, PT, R23, c[0x0][0x178], !P1 ;  /* 0x00005e0017007a0c */ /* 0x000fe20004f21270 */
[----:B0-----:R-:W-:-:S03]  /*fac40*/  IMAD.WIDE R4, R0, 0x2, R10 ;  /* 0x0000000200047825 */ /* 0x001fc600078e020a */
[----:B------:R0:W-:Y:S01]  /*fac50*/  @P3 STG.E.U16 [R12.64], R14 ;  /* 0x0000000e0c003986 */ /* 0x0001e2000c101506 */
[----:B------:R-:W-:Y:S02]  /*fac60*/  ISETP.LT.AND P3, PT, R24, c[0x0][0x178], !P5 ;  /* 0x00005e0018007a0c */ /* 0x000fe40006f61270 */
[----:B------:R-:W-:Y:S01]  /*fac70*/  ISETP.LT.AND P4, PT, R26, c[0x0][0x178], !P5 ;  /* 0x00005e001a007a0c */ /* 0x000fe20006f81270 */
[----:B------:R2:W-:Y:S01]  /*fac80*/  @P6 STG.E.U16 [R4.64], R17 ;  /* 0x0000001104006986 */ /* 0x0005e2000c101506 */
[----:B------:R-:W-:Y:S01]  /*fac90*/  ISETP.LT.AND P6, PT, R27, c[0x0][0x178], !P5 ;  /* 0x00005e001b007a0c */ /* 0x000fe20006fc1270 */
[C---:B-1----:R-:W-:Y:S01]  /*faca0*/  IMAD.WIDE R6, R0.reuse, 0x2, R20 ;  /* 0x0000000200067825 */ /* 0x042fe200078e0214 */
[----:B------:R-:W-:Y:S02]  /*facb0*/  PRMT R15, R29, 0x7632, R15 ;  /* 0x000076321d0f7816 */ /* 0x000fe4000000000f */
[----:B0-----:R-:W-:-:S03]  /*facc0*/  IADD3 R14, R0, c[0x0][0x198], RZ ;  /* 0x00006600000e7a10 */ /* 0x001fc60007ffe0ff */
[----:B------:R-:W-:Y:S02]  /*facd0*/  @P1 STG.E.U16 [R6.64], R15 ;  /* 0x0000000f06001986 */ /* 0x000fe4000c101506 */
[----:B--2---:R-:W-:Y:S01]  /*face0*/  IMAD.WIDE R4, R14, 0x2, R2 ;  /* 0x000000020e047825 */ /* 0x004fe200078e0202 */
[----:B------:R-:W-:-:S03]  /*facf0*/  ISETP.LT.AND P5, PT, R23, c[0x0][0x178], !P5 ;  /* 0x00005e0017007a0c */ /* 0x000fc60006fa1270 */
[----:B------:R-:W-:Y:S01]  /*fad00*/  IMAD.WIDE R12, R14, 0x2, R8 ;  /* 0x000000020e0c7825 */ /* 0x000fe200078e0208 */
[----:B------:R0:W-:Y:S01]  /*fad10*/  @P3 STG.E.U16 [R4.64], R28 ;  /* 0x0000001c04003986 */ /* 0x0001e2000c101506 */
[----:B-----5:R-:W-:Y:S02]  /*fad20*/  ISETP.GE.AND P1, PT, R25, c[0x0][0x17c], PT ;  /* 0x00005f0019007a0c */ /* 0x020fe40003f26270 */
[----:B---3--:R-:W-:Y:S01]  /*fad30*/  PRMT R18, R16, 0x7632, R18 ;  /* 0x0000763210127816 */ /* 0x008fe20000000012 */
[----:B------:R-:W2:Y:S04]  /*fad40*/  LDL.LU R25, [R1+0x41c] ;  /* 0x00041c0001197983 */ /* 0x000ea80000300800 */
[----:B------:R1:W-:Y:S01]  /*fad50*/  @P4 STG.E.U16 [R12.64], R16 ;  /* 0x000000100c004986 */ /* 0x0003e2000c101506 */
[----:B0-----:R-:W-:Y:S01]  /*fad60*/  IMAD.WIDE R4, R14, 0x2, R10 ;  /* 0x000000020e047825 */ /* 0x001fe200078e020a */
[----:B------:R-:W-:-:S02]  /*fad70*/  PRMT R0, R28, 0x7632, R0 ;  /* 0x000076321c007816 */ /* 0x000fc40000000000 */
[C---:B------:R-:W-:Y:S02]  /*fad80*/  IADD3 R15, R14.reuse, c[0x0][0x198], RZ ;  /* 0x000066000e0f7a10 */ /* 0x040fe40007ffe0ff */
[----:B------:R0:W-:Y:S04]  /*fad90*/  @P6 STG.E.U16 [R4.64], R22 ;  /* 0x0000001604006986 */ /* 0x0001e8000c101506 */
[----:B-1----:R-:W3:Y:S04]  /*fada0*/  LDL.LU R16, [R1+0x3708] ;  /* 0x0037080001107983 */ /* 0x002ee80000300800 */
[----:B------:R-:W5:Y:S01]  /*fadb0*/  LDL.LU R29, [R1+0x3fc] ;  /* 0x0003fc00011d7983 */ /* 0x000f620000300800 */
[----:B0-----:R-:W-:-:S03]  /*fadc0*/  IMAD.WIDE R4, R14, 0x2, R20 ;  /* 0x000000020e047825 */ /* 0x001fc600078e0214 */
[----:B------:R-:W5:Y:S01]  /*fadd0*/  LDL.LU R28, [R1+0x3ec] ;  /* 0x0003ec00011c7983 */ /* 0x000f620000300800 */
[----:B------:R-:W-:-:S03]  /*fade0*/  PRMT R14, R22, 0x7632, R14 ;  /* 0x00007632160e7816 */ /* 0x000fc6000000000e */
[----:B------:R-:W5:Y:S01]  /*fadf0*/  LDL.LU R22, [R1+0x370c] ;  /* 0x00370c0001167983 */ /* 0x000f620000300800 */
[----:B----4-:R-:W-:-:S03]  /*fae00*/  PRMT R17, R19, 0x7632, R17 ;  /* 0x0000763213117816 */ /* 0x010fc60000000011 */
[----:B------:R0:W-:Y:S04]  /*fae10*/  @P5 STG.E.U16 [R4.64], R19 ;  /* 0x0000001304005986 */ /* 0x0001e8000c101506 */
[----:B0-----:R-:W4:Y:S01]  /*fae20*/  LDL.LU R19, [R1+0x38c] ;  /* 0x00038c0001137983 */ /* 0x001f220000300800 */
[----:B------:R-:W-:Y:S02]  /*fae30*/  ISETP.LT.AND P4, PT, R24, c[0x0][0x178], !P0 ;  /* 0x00005e0018007a0c */ /* 0x000fe40004781270 */
[----:B------:R-:W-:Y:S02]  /*fae40*/  ISETP.LT.AND P3, PT, R26, c[0x0][0x178], !P0 ;  /* 0x00005e001a007a0c */ /* 0x000fe40004761270 */
[----:B------:R-:W-:Y:S01]  /*fae50*/  ISETP.LT.AND P6, PT, R27, c[0x0][0x178], !P0 ;  /* 0x00005e001b007a0c */ /* 0x000fe200047c1270 */
[----:B------:R-:W-:Y:S01]  /*fae60*/  IMAD.WIDE R6, R15, 0x2, R2 ;  /* 0x000000020f067825 */ /* 0x000fe200078e0202 */
[----:B------:R-:W-:-:S02]  /*fae70*/  ISETP.LT.AND P0, PT, R23, c[0x0][0x178], !P0 ;  /* 0x00005e0017007a0c */ /* 0x000fc40004701270 */
[----:B------:R-:W-:Y:S01]  /*fae80*/  ISETP.LT.AND P5, PT, R24, c[0x0][0x178], !P2 ;  /* 0x00005e0018007a0c */ /* 0x000fe200057a1270 */
[----:B------:R-:W-:-:S04]  /*fae90*/  IMAD.WIDE R12, R15, 0x2, R8 ;  /* 0x000000020f0c7825 */ /* 0x000fc800078e0208 */
[----:B------:R0:W-:Y:S01]  /*faea0*/  @P4 STG.E.U16 [R6.64], R0 ;  /* 0x0000000006004986 */ /* 0x0001e2000c101506 */
[C---:B------:R-:W-:Y:S01]  /*faeb0*/  IMAD.WIDE R4, R15.reuse, 0x2, R10 ;  /* 0x000000020f047825 */ /* 0x040fe200078e020a */
[----:B------:R-:W-:Y:S02]  /*faec0*/  ISETP.LT.AND P4, PT, R26, c[0x0][0x178], !P2 ;  /* 0x00005e001a007a0c */ /* 0x000fe40005781270 */
[----:B------:R-:W-:Y:S04]  /*faed0*/  @P3 STG.E.U16 [R12.64], R18 ;  /* 0x000000120c003986 */ /* 0x000fe8000c101506 */
[----:B------:R1:W-:Y:S01]  /*faee0*/  @P6 STG.E.U16 [R4.64], R14 ;  /* 0x0000000e04006986 */ /* 0x0003e2000c101506 */
[C---:B0-----:R-:W-:Y:S01]  /*faef0*/  IMAD.WIDE R6, R15.reuse, 0x2, R20 ;  /* 0x000000020f067825 */ /* 0x041fe200078e0214 */
[----:B------:R-:W-:-:S02]  /*faf00*/  IADD3 R0, R15, c[0x0][0x198], RZ ;  /* 0x000066000f007a10 */ /* 0x000fc40007ffe0ff */
[----:B------:R-:W-:Y:S02]  /*faf10*/  ISETP.LT.AND P6, PT, R27, c[0x0][0x178], !P2 ;  /* 0x00005e001b007a0c */ /* 0x000fe400057c1270 */
[----:B------:R0:W-:Y:S01]  /*faf20*/  @P0 STG.E.U16 [R6.64], R17 ;  /* 0x0000001106000986 */ /* 0x0001e2000c101506 */
[----:B------:R-:W-:Y:S01]  /*faf30*/  ISETP.LT.AND P2, PT, R23, c[0x0][0x178], !P2 ;  /* 0x00005e0017007a0c */ /* 0x000fe20005741270 */
[----:B-1----:R-:W-:-:S04]  /*faf40*/  IMAD.WIDE R4, R0, 0x2, R8 ;  /* 0x0000000200047825 */ /* 0x002fc800078e0208 */
[----:B0-----:R-:W-:Y:S01]  /*faf50*/  IMAD.WIDE R6, R0, 0x2, R2 ;  /* 0x0000000200067825 */ /* 0x001fe200078e0202 */
[----:B---3--:R-:W-:Y:S02]  /*faf60*/  ISETP.GE.AND P3, PT, R16, c[0x0][0x17c], PT ;  /* 0x00005f0010007a0c */ /* 0x008fe40003f66270 */
[----:B------:R-:W3:Y:S04]  /*faf70*/  LDL.LU R16, [R1+0x38b8] ;  /* 0x0038b80001107983 */ /* 0x000ee80000300800 */
[----:B--2---:R0:W-:Y:S01]  /*faf80*/  @P5 STG.E.U16 [R6.64], R25 ;  /* 0x0000001906005986 */ /* 0x0041e2000c101506 */
[----:B------:R-:W-:-:S03]  /*faf90*/  PRMT R12, R25, 0x7632, R12 ;  /* 0x00007632190c7816 */ /* 0x000fc6000000000c */
[----:B-----5:R1:W-:Y:S01]  /*fafa0*/  @P4 STG.E.U16 [R4.64], R29 ;  /* 0x0000001d04004986 */ /* 0x0203e2000c101506 */
[----:B------:R-:W-:Y:S02]  /*fafb0*/  PRMT R13, R29, 0x7632, R13 ;  /* 0x000076321d0d7816 */ /* 0x000fe4000000000d */
[----:B------:R-:W-:Y:S02]  /*fafc0*/  ISETP.GE.AND P0, PT, R22, c[0x0][0x17c], PT ;  /* 0x00005f0016007a0c */ /* 0x000fe40003f06270 */
[C---:B------:R-:W-:Y:S01]  /*fafd0*/  IADD3 R14, R0.reuse, c[0x0][0x198], RZ ;  /* 0x00006600000e7a10 */ /* 0x040fe20007ffe0ff */
[C---:B0-----:R-:W-:Y:S01]  /*fafe0*/  IMAD.WIDE R6, R0.reuse, 0x2, R20 ;  /* 0x0000000200067825 */ /* 0x041fe200078e0214 */
[----:B------:R-:W2:Y:S03]  /*faff0*/  LDL.LU R25, [R1+0x8dc] ;  /* 0x0008dc0001197983 */ /* 0x000ea60000300800 */
[----:B-1----:R-:W-:Y:S01]  /*fb000*/  IMAD.WIDE R4, R0, 0x2, R10 ;  /* 0x0000000200047825 */ /* 0x002fe200078e020a */
[----:B------:R-:W5:Y:S01]  /*fb010*/  LDL.LU R22, [R1+0x3710] ;  /* 0x0037100001167983 */ /* 0x000f620000300800 */
[----:B------:R-:W-:-:S03]  /*fb020*/  PRMT R0, R28, 0x7632, R0 ;  /* 0x000076321c007816 */ /* 0x000fc60000000000 */
[----:B------:R0:W-:Y:S04]  /*fb030*/  @P6 STG.E.U16 [R4.64], R28 ;  /* 0x0000001c04006986 */ /* 0x0001e8000c101506 */
[----:B------:R-:W3:Y:S01]  /*fb040*/  LDL.LU R29, [R1+0x42c] ;  /* 0x00042c00011d7983 */ /* 0x000ee20000300800 */
[----:B------:R-:W-:-:S03]  /*fb050*/  ISETP.LT.AND P4, PT, R24, c[0x0][0x178], !P1 ;  /* 0x00005e0018007a0c */ /* 0x000fc60004f81270 */
[----:B0-----:R-:W5:Y:S01]  /*fb060*/  LDL.LU R28, [R1+0x40c] ;  /* 0x00040c00011c7983 */ /* 0x001f620000300800 */
[----:B------:R-:W-:Y:S01]  /*fb070*/  ISETP.LT.AND P5, PT, R26, c[0x0][0x178], !P1 ;  /* 0x00005e001a007a0c */ /* 0x000fe20004fa1270 */
[----:B------:R-:W-:Y:S02]  /*fb080*/  IMAD.WIDE R4, R14, 0x2, R2 ;  /* 0x000000020e047825 */ /* 0x000fe400078e0202 */
[----:B----4-:R0:W-:Y:S01]  /*fb090*/  @P2 STG.E.U16 [R6.64], R19 ;  /* 0x0000001306002986 */ /* 0x0101e2000c101506 */
[----:B------:R-:W-:-:S03]  /*fb0a0*/  PRMT R15, R19, 0x7632, R15 ;  /* 0x00007632130f7816 */ /* 0x000fc6000000000f */
[----:B0-----:R-:W4:Y:S01]  /*fb0b0*/  LDL.LU R19, [R1+0x3714] ;  /* 0x0037140001137983 */ /* 0x001f220000300800 */
[----:B------:R-:W-:Y:S02]  /*fb0c0*/  ISETP.LT.AND P2, PT, R27, c[0x0][0x178], !P1 ;  /* 0x00005e001b007a0c */ /* 0x000fe40004f41270 */
[----:B------:R-:W-:Y:S01]  /*fb0d0*/  ISETP.LT.AND P1, PT, R23, c[0x0][0x178], !P1 ;  /* 0x00005e0017007a0c */ /* 0x000fe20004f21270 */
[C---:B------:R-:W-:Y:S01]  /*fb0e0*/  IMAD.WIDE R6, R14.reuse, 0x2, R8 ;  /* 0x000000020e067825 */ /* 0x040fe200078e0208 */
[----:B------:R0:W-:Y:S04]  /*fb0f0*/  @P4 STG.E.U16 [R4.64], R12 ;  /* 0x0000000c04004986 */ /* 0x0001e8000c101506 */
[----:B------:R1:W-:Y:S01]  /*fb100*/  @P5 STG.E.U16 [R6.64], R13 ;  /* 0x0000000d06005986 */ /* 0x0003e2000c101506 */
[----:B0-----:R-:W-:-:S04]  /*fb110*/  IMAD.WIDE R4, R14, 0x2, R10 ;  /* 0x000000020e047825 */ /* 0x001fc800078e020a */
[----:B-1----:R-:W-:Y:S01]  /*fb120*/  IMAD.WIDE R6, R14, 0x2, R20 ;  /* 0x000000020e067825 */ /* 0x002fe200078e0214 */
[----:B------:R-:W-:Y:S04]  /*fb130*/  @P2 STG.E.U16 [R4.64], R0 ;  /* 0x0000000004002986 */ /* 0x000fe8000c101506 */
[----:B------:R0:W-:Y:S04]  /*fb140*/  @P1 STG.E.U16 [R6.64], R15 ;  /* 0x0000000f06001986 */ /* 0x0001e8000c101506 */
[----:B0-----:R-:W4:Y:S01]  /*fb150*/  LDL.LU R15, [R1+0x3dc] ;  /* 0x0003dc00010f7983 */ /* 0x001f220000300800 */
[----:B------:R-:W-:-:S02]  /*fb160*/  ISETP.LT.AND P6, PT, R24, c[0x0][0x178], !P3 ;  /* 0x00005e0018007a0c */ /* 0x000fc40005fc1270 */
[----:B------:R-:W-:Y:S02]  /*fb170*/  IADD3 R17, R14, c[0x0][0x198], RZ ;  /* 0x000066000e117a10 */ /* 0x000fe40007ffe0ff */
[----:B------:R-:W-:-:S03]  /*fb180*/  ISETP.LT.AND P4, PT, R26, c[0x0][0x178], !P3 ;  /* 0x00005e001a007a0c */ /* 0x000fc60005f81270 */
[----:B------:R-:W-:-:S04]  /*fb190*/  IMAD.WIDE R12, R17, 0x2, R2 ;  /* 0x00000002110c7825 */ /* 0x000fc800078e0202 */
[----:B------:R-:W-:Y:S02]  /*fb1a0*/  IMAD.WIDE R4, R17, 0x2, R8 ;  /* 0x0000000211047825 */ /* 0x000fe400078e0208 */
[----:B--2---:R0:W-:Y:S01]  /*fb1b0*/  @P6 STG.E.U16 [R12.64], R25 ;  /* 0x000000190c006986 */ /* 0x0041e2000c101506 */
[----:B------:R-:W-:Y:S02]  /*fb1c0*/  ISETP.LT.AND P5, PT, R27, c[0x0][0x178], !P3 ;  /* 0x00005e001b007a0c */ /* 0x000fe40005fa1270 */
[----:B0-----:R-:W-:Y:S01]  /*fb1d0*/  PRMT R12, R25, 0x7632, R12 ;  /* 0x00007632190c7816 */ /* 0x001fe2000000000c */
[----:B---3--:R0:W-:Y:S01]  /*fb1e0*/  @P4 STG.E.U16 [R4.64], R29 ;  /* 0x0000001d04004986 */ /* 0x0081e2000c101506 */
[----:B------:R-:W-:-:S03]  /*fb1f0*/  PRMT R13, R29, 0x7632, R13 ;  /* 0x000076321d0d7816 */ /* 0x000fc6000000000d */
[----:B------:R-:W2:Y:S01]  /*fb200*/  LDL.LU R25, [R1+0x8ec] ;  /* 0x0008ec0001197983 */ /* 0x000ea20000300800 */
[----:B------:R-:W-:Y:S01]  /*fb210*/  ISETP.LT.AND P3, PT, R23, c[0x0][0x178], !P3 ;  /* 0x00005e0017007a0c */ /* 0x000fe20005f61270 */
[----:B------:R-:W-:Y:S01]  /*fb220*/  IMAD.WIDE R6, R17, 0x2, R10 ;  /* 0x0000000211067825 */ /* 0x000fe200078e020a */
[----:B------:R-:W-:-:S04]  /*fb230*/  ISETP.LT.AND P6, PT, R24, c[0x0][0x178], !P0 ;  /* 0x00005e0018007a0c */ /* 0x000fc800047c1270 */
[----:B-----5:R1:W-:Y:S01]  /*fb240*/  @P5 STG.E.U16 [R6.64], R28 ;  /* 0x0000001c06005986 */ /* 0x0203e2000c101506 */
[----:B------:R-:W-:Y:S01]  /*fb250*/  ISETP.LT.AND P5, PT, R26, c[0x0][0x178], !P0 ;  /* 0x00005e001a007a0c */ /* 0x000fe200047a1270 */
[C---:B0-----:R-:W-:Y:S01]  /*fb260*/  IMAD.WIDE R4, R17.reuse, 0x2, R20 ;  /* 0x0000000211047825 */ /* 0x041fe200078e0214 */
[----:B------:R-:W-:Y:S02]  /*fb270*/  IADD3 R0, R17, c[0x0][0x198], RZ ;  /* 0x0000660011007a10 */ /* 0x000fe40007ffe0ff */
[----:B------:R-:W-:Y:S02]  /*fb280*/  ISETP.GE.AND P2, PT, R22, c[0x0][0x17c], PT ;  /* 0x00005f0016007a0c */ /* 0x000fe40003f46270 */
[----:B------:R-:W-:Y:S01]  /*fb290*/  PRMT R14, R28, 0x7632, R14 ;  /* 0x000076321c0e7816 */ /* 0x000fe2000000000e */
[C---:B-1----:R-:W-:Y:S01]  /*fb2a0*/  IMAD.WIDE R6, R0.reuse, 0x2, R2 ;  /* 0x0000000200067825 */ /* 0x042fe200078e0202 */
[----:B----4-:R-:W-:Y:S02]  /*fb2b0*/  ISETP.GE.AND P1, PT, R19, c[0x0][0x17c], PT ;  /* 0x00005f0013007a0c */ /* 0x010fe40003f26270 */
[----:B------:R-:W3:Y:S04]  /*fb2c0*/  LDL.LU R19, [R1+0x44c] ;  /* 0x00044c0001137983 */ /* 0x000ee80000300800 */
[----:B------:R-:W4:Y:S04]  /*fb2d0*/  LDL.LU R29, [R1+0x3718] ;  /* 0x00371800011d7983 */ /* 0x000f280000300800 */
[----:B------:R-:W5:Y:S04]  /*fb2e0*/  LDL.LU R22, [R1+0x43c] ;  /* 0x00043c0001167983 */ /* 0x000f680000300800 */
[----:B------:R-:W5:Y:S04]  /*fb2f0*/  LDL.LU R28, [R1+0x32c] ;  /* 0x00032c00011c7983 */ /* 0x000f680000300800 */
[----:B------:R0:W-:Y:S04]  /*fb300*/  @P3 STG.E.U16 [R4.64], R15 ;  /* 0x0000000f04003986 */ /* 0x0001e8000c101506 */
[----:B------:R-:W-:Y:S01]  /*fb310*/  @P6 STG.E.U16 [R6.64], R12 ;  /* 0x0000000c06006986 */ /* 0x000fe2000c101506 */
[----:B0-----:R-:W-:-:S05]  /*fb320*/  IMAD.WIDE R4, R0, 0x2, R8 ;  /* 0x0000000200047825 */ /* 0x001fca00078e0208 */
[----:B------:R0:W-:Y:S04]  /*fb330*/  @P5 STG.E.U16 [R4.64], R13 ;  /* 0x0000000d04005986 */ /* 0x0001e8000c101506 */
[----:B0-----:R-:W5:Y:S01]  /*fb340*/  LDL.LU R13, [R1+0x371c] ;  /* 0x00371c00010d7983 */ /* 0x001f620000300800 */
[----:B------:R-:W-:Y:S02]  /*fb350*/  ISETP.LT.AND P4, PT, R27, c[0x0][0x178], !P0 ;  /* 0x00005e001b007a0c */ /* 0x000fe40004781270 */
[----:B------:R-:W-:Y:S02]  /*fb360*/  ISETP.LT.AND P0, PT, R23, c[0x0][0x178], !P0 ;  /* 0x00005e0017007a0c */ /* 0x000fe40004701270 */
[----:B------:R-:W-:Y:S01]  /*fb370*/  ISETP.LT.AND P3, PT, R24, c[0x0][0x178], !P2 ;  /* 0x00005e0018007a0c */ /* 0x000fe20005761270 */
[----:B------:R-:W-:Y:S01]  /*fb380*/  IMAD.WIDE R6, R0, 0x2, R10 ;  /* 0x0000000200067825 */ /* 0x000fe200078e020a */
[----:B------:R-:W-:-:S02]  /*fb390*/  ISETP.LT.AND P6, PT, R26, c[0x0][0x178], !P2 ;  /* 0x00005e001a007a0c */ /* 0x000fc400057c1270 */
[C---:B------:R-:W-:Y:S01]  /*fb3a0*/  IADD3 R17, R0.reuse, c[0x0][0x198], RZ ;  /* 0x0000660000117a10 */ /* 0x040fe20007ffe0ff */
[----:B------:R-:W-:Y:S01]  /*fb3b0*/  IMAD.WIDE R4, R0, 0x2, R20 ;  /* 0x0000000200047825 */ /* 0x000fe200078e0214 */
[----:B------:R-:W-:-:S03]  /*fb3c0*/  PRMT R12, R15, 0x7632, R12 ;  /* 0x000076320f0c7816 */ /* 0x000fc6000000000c */
[----:B------:R0:W-:Y:S04]  /*fb3d0*/  @P4 STG.E.U16 [R6.64], R14 ;  /* 0x0000000e06004986 */ /* 0x0001e8000c101506 */
[----:B------:R1:W-:Y:S01]  /*fb3e0*/  @P0 STG.E.U16 [R4.64], R12 ;  /* 0x0000000c04000986 */ /* 0x0003e2000c101506 */
[----:B0-----:R-:W-:-:S04]  /*fb3f0*/  IMAD.WIDE R6, R17, 0x2, R2 ;  /* 0x0000000211067825 */ /* 0x001fc800078e0202 */
[----:B------:R-:W-:Y:S01]  /*fb400*/  IMAD.WIDE R14, R17, 0x2, R8 ;  /* 0x00000002110e7825 */ /* 0x000fe200078e0208 */
[----:B--2---:R0:W-:Y:S01]  /*fb410*/  @P3 STG.E.U16 [R6.64], R25 ;  /* 0x0000001906003986 */ /* 0x0041e2000c101506 */
[----:B------:R-:W-:Y:S02]  /*fb420*/  ISETP.LT.AND P5, PT, R27, c[0x0][0x178], !P2 ;  /* 0x00005e001b007a0c */ /* 0x000fe400057a1270 */
[----:B------:R-:W-:Y:S01]  /*fb430*/  ISETP.LT.AND P2, PT, R23, c[0x0][0x178], !P2 ;  /* 0x00005e0017007a0c */ /* 0x000fe20005741270 */
[C---:B-1----:R-:W-:Y:S01]  /*fb440*/  IMAD.WIDE R4, R17.reuse, 0x2, R10 ;  /* 0x0000000211047825 */ /* 0x042fe200078e020a */
[----:B------:R-:W-:Y:S02]  /*fb450*/  ISETP.LT.AND P3, PT, R26, c[0x0][0x178], !P1 ;  /* 0x00005e001a007a0c */ /* 0x000fe40004f61270 */
[----:B------:R-:W-:-:S05]  /*fb460*/  IADD3 R0, R17, c[0x0][0x198], RZ ;  /* 0x0000660011007a10 */ /* 0x000fca0007ffe0ff */
[----:B0-----:R-:W-:Y:S01]  /*fb470*/  IMAD.WIDE R6, R0, 0x2, R2 ;  /* 0x0000000200067825 */ /* 0x001fe200078e0202 */
[----:B---3--:R0:W-:Y:S01]  /*fb480*/  @P6 STG.E.U16 [R14.64], R19 ;  /* 0x000000130e006986 */ /* 0x0081e2000c101506 */
[----:B------:R-:W-:Y:S02]  /*fb490*/  PRMT R18, R19, 0x7632, R18 ;  /* 0x0000763213127816 */ /* 0x000fe40000000012 */
[----:B----4-:R-:W-:Y:S02]  /*fb4a0*/  ISETP.GE.AND P0, PT, R29, c[0x0][0x17c], PT ;  /* 0x00005f001d007a0c */ /* 0x010fe40003f06270 */
[----:B------:R-:W2:Y:S01]  /*fb4b0*/  LDL.LU R29, [R1+0x8fc] ;  /* 0x0008fc00011d7983 */ /* 0x000ea20000300800 */
[----:B0-----:R-:W-:-:S03]  /*fb4c0*/  PRMT R15, R25, 0x7632, R15 ;  /* 0x00007632190f7816 */ /* 0x001fc6000000000f */
[----:B------:R-:W3:Y:S04]  /*fb4d0*/  LDL.LU R25, [R1+0x3720] ;  /* 0x0037200001197983 */ /* 0x000ee80000300800 */
[----:B------:R-:W4:Y:S01]  /*fb4e0*/  LDL.LU R19, [R1+0x3724] ;  /* 0x0037240001137983 */ /* 0x000f220000300800 */
[----:B------:R-:W-:-:S03]  /*fb4f0*/  ISETP.LT.AND P6, PT, R24, c[0x0][0x178], !P1 ;  /* 0x00005e0018007a0c */ /* 0x000fc60004fc1270 */
[----:B-----5:R0:W-:Y:S01]  /*fb500*/  @P5 STG.E.U16 [R4.64], R22 ;  /* 0x0000001604005986 */ /* 0x0201e2000c101506 */
[----:B------:R-:W-:Y:S02]  /*fb510*/  ISETP.LT.AND P5, PT, R27, c[0x0][0x178], !P1 ;  /* 0x00005e001b007a0c */ /* 0x000fe40004fa1270 */
[----:B------:R-:W-:Y:S02]  /*fb520*/  ISETP.LT.AND P1, PT, R23, c[0x0][0x178], !P1 ;  /* 0x00005e0017007a0c */ /* 0x000fe40004f21270 */
[----:B------:R-:W-:Y:S01]  /*fb530*/  PRMT R14, R22, 0x7632, R14 ;  /* 0x00007632160e7816 */ /* 0x000fe2000000000e */
[----:B0-----:R-:W-:Y:S01]  /*fb540*/  IMAD.WIDE R4, R17, 0x2, R20 ;  /* 0x0000000211047825 */ /* 0x001fe200078e0214 */
[----:B------:R-:W5:Y:S04]  /*fb550*/  LDL.LU R22, [R1+0x47c] ;  /* 0x00047c0001167983 */ /* 0x000f680000300800 */
[----:B------:R0:W-:Y:S04]  /*fb560*/  @P2 STG.E.U16 [R4.64], R28 ;  /* 0x0000001c04002986 */ /* 0x0001e8000c101506 */
[----:B------:R1:W-:Y:S01]  /*fb570*/  @P6 STG.E.U16 [R6.64], R15 ;  /* 0x0000000f06006986 */ /* 0x0003e2000c101506 */
[----:B0-----:R-:W-:Y:S01]  /*fb580*/  IMAD.WIDE R4, R0, 0x2, R10 ;  /* 0x0000000200047825 */ /* 0x001fe200078e020a */
[----:B-1----:R-:W-:-:S02]  /*fb590*/  PRMT R7, R28, 0x7632, R7 ;  /* 0x000076321c077816 */ /* 0x002fc40000000007 */
[----:B------:R-:W3:Y:S01]  /*fb5a0*/  LDL.LU R28, [R1+0x45c] ;  /* 0x00045c00011c7983 */ /* 0x000ee20000300800 */
[----:B------:R-:W-:Y:S01]  /*fb5b0*/  ISETP.GE.AND P4, PT, R13, c[0x0][0x17c], PT ;  /* 0x00005f000d007a0c */ /* 0x000fe20003f86270 */
[----:B------:R-:W-:-:S05]  /*fb5c0*/  IMAD.WIDE R12, R0, 0x2, R8 ;  /* 0x00000002000c7825 */ /* 0x000fca00078e0208 */
[----:B------:R0:W-:Y:S04]  /*fb5d0*/  @P3 STG.E.U16 [R12.64], R18 ;  /* 0x000000120c003986 */ /* 0x0001e8000c101506 */
[----:B------:R-:W-:Y:S04]  /*fb5e0*/  @P5 STG.E.U16 [R4.64], R14 ;  /* 0x0000000e04005986 */ /* 0x000fe8000c101506 */
[----:B------:R-:W-:Y:S01]  /*fb5f0*/  STL.64 [R1+0x38b0], R10 ;  /* 0x0038b00a01007387 */ /* 0x000fe20000100a00 */
[----:B0-----:R-:W-:-:S03]  /*fb600*/  IMAD.WIDE R12, R0, 0x2, R20 ;  /* 0x00000002000c7825 */ /* 0x001fc600078e0214 */
[----:B------:R-:W-:Y:S04]  /*fb610*/  STL.64 [R1+0x38a8], R8 ;  /* 0x0038a80801007387 */ /* 0x000fe80000100a00 */
[----:B------:R0:W-:Y:S04]  /*fb620*/  @P1 STG.E.U16 [R12.64], R7 ;  /* 0x000000070c001986 */ /* 0x0001e8000c101506 */
[----:B0-----:R-:W3:Y:S01]  /*fb630*/  LDL.LU R7, [R1+0x48c] ;  /* 0x00048c0001077983 */ /* 0x001ee20000300800 */
[----:B------:R-:W-:Y:S02]  /*fb640*/  IADD3 R6, R0, c[0x0][0x198], RZ ;  /* 0x0000660000067a10 */ /* 0x000fe40007ffe0ff */
[----:B------:R-:W-:-:S02]  /*fb650*/  ISETP.LT.AND P3, PT, R24, c[0x0][0x178], !P4 ;  /* 0x00005e0018007a0c */ /* 0x000fc40006761270 */
[----:B------:R-:W-:Y:S01]  /*fb660*/  ISETP.LT.AND P6, PT, R26, c[0x0][0x178], !P4 ;  /* 0x00005e001a007a0c */ /* 0x000fe200067c1270 */
[C---:B------:R-:W-:Y:S01]  /*fb670*/  IMAD.WIDE R4, R6.reuse, 0x2, R2 ;  /* 0x0000000206047825 */ /* 0x040fe200078e0202 */
[----:B------:R-:W-:Y:S02]  /*fb680*/  ISETP.LT.AND P1, PT, R27, c[0x0][0x178], !P4 ;  /* 0x00005e001b007a0c */ /* 0x000fe40006721270 */
[----:B------:R-:W5:Y:S01]  /*fb690*/  LDL.LU R27, [R1+0x4b0] ;  /* 0x0004b000011b7983 */ /* 0x000f620000300800 */
[----:B----4-:R-:W-:Y:S01]  /*fb6a0*/  ISETP.GE.AND P5, PT, R19, c[0x0][0x17c], PT ;  /* 0x00005f0013007a0c */ /* 0x010fe20003fa6270 */
[----:B------:R-:W-:Y:S02]  /*fb6b0*/  IMAD.WIDE R18, R6, 0x2, R8 ;  /* 0x0000000206127825 */ /* 0x000fe400078e0208 */
[----:B------:R-:W0:Y:S04]  /*fb6c0*/  LDS.128 R8, [R16] ;  /* 0x0000000010087984 */ /* 0x000e280000000c00 */
[----:B--2---:R0:W-:Y:S01]  /*fb6d0*/  @P3 STG.E.U16 [R4.64], R29 ;  /* 0x0000001d04003986 */ /* 0x0041e2000c101506 */
[----:B------:R-:W-:Y:S01]  /*fb6e0*/  PRMT R15, R29, 0x7632, R15 ;  /* 0x000076321d0f7816 */ /* 0x000fe2000000000f */
[----:B0-----:R-:W-:-:S02]  /*fb6f0*/  IMAD.MOV.U32 R29, RZ, RZ, R8 ;  /* 0x000000ffff1d7224 */ /* 0x001fc400078e0008 */
[----:B---3--:R0:W-:Y:S04]  /*fb700*/  @P6 STG.E.U16 [R18.64], R7 ;  /* 0x0000000712006986 */ /* 0x0081e8000c101506 */
[----:B0-----:R-:W2:Y:S04]  /*fb710*/  LDL R19, [R1+0x1c10] ;  /* 0x001c100001137983 */ /* 0x001ea80000100800 */
[----:B------:R-:W-:Y:S04]  /*fb720*/  STL [R1+0x4], R9 ;  /* 0x0000040901007387 */ /* 0x000fe80000100800 */
[----:B------:R0:W-:Y:S04]  /*fb730*/  STL.64 [R1+0x8], R10 ;  /* 0x0000080a01007387 */ /* 0x0001e80000100a00 */
[----:B0-----:R-:W3:Y:S04]  /*fb740*/  LDL.LU.64 R10, [R1+0x38b0] ;  /* 0x0038b000010a7983 */ /* 0x001ee80000300a00 */
[----:B------:R-:W4:Y:S01]  /*fb750*/  LDL.LU.64 R8, [R1+0x38a8] ;  /* 0x0038a80001087983 */ /* 0x000f220000300a00 */
[----:B------:R-:W-:-:S02]  /*fb760*/  ISETP.LT.AND P4, PT, R23, c[0x0][0x178], !P4 ;  /* 0x00005e0017007a0c */ /* 0x000fc40006781270 */
[----:B------:R-:W-:Y:S02]  /*fb770*/  ISETP.LT.AND P6, PT, R24, c[0x0][0x178], !P0 ;  /* 0x00005e0018007a0c */ /* 0x000fe400047c1270 */
[----:B------:R-:W-:Y:S02]  /*fb780*/  IADD3 R14, R6, c[0x0][0x198], RZ ;  /* 0x00006600060e7a10 */ /* 0x000fe40007ffe0ff */
[----:B------:R-:W-:Y:S02]  /*fb790*/  PRMT R17, R7, 0x7632, R17 ;  /* 0x0000763207117816 */ /* 0x000fe40000000011 */
[----:B------:R-:W-:Y:S02]  /*fb7a0*/  ISETP.LT.AND P3, PT, R26, c[0x0][0x178], !P0 ;  /* 0x00005e001a007a0c */ /* 0x000fe40004761270 */
[----:B------:R-:W-:Y:S02]  /*fb7b0*/  ISETP.GE.AND P2, PT, R25, c[0x0][0x17c], PT ;  /* 0x00005f0019007a0c */ /* 0x000fe40003f46270 */
[----:B------:R-:W2:Y:S01]  /*fb7c0*/  LDL.LU R25, [R1+0x4a0] ;  /* 0x0004a00001197983 */ /* 0x000ea20000300800 */
[----:B-----5:R-:W-:-:S03]  /*fb7d0*/  PRMT R0, R22, 0x7632, R0 ;  /* 0x0000763216007816 */ /* 0x020fc60000000000 */
[----:B------:R-:W-:Y:S01]  /*fb7e0*/  STL [R1+0x3898], R16 ;  /* 0x0038981001007387 */ /* 0x000fe20000100800 */
[----:B------:R-:W-:-:S04]  /*fb7f0*/  IMAD.WIDE R4, R14, 0x2, R2 ;  /* 0x000000020e047825 */ /* 0x000fc800078e0202 */
[----:B---3--:R-:W-:-:S04]  /*fb800*/  IMAD.WIDE R12, R6, 0x2, R10 ;  /* 0x00000002060c7825 */ /* 0x008fc800078e020a */
[----:B------:R-:W-:Y:S01]  /*fb810*/  IMAD.WIDE R6, R6, 0x2, R20 ;  /* 0x0000000206067825 */ /* 0x000fe200078e0214 */
[----:B------:R0:W-:Y:S04]  /*fb820*/  @P1 STG.E.U16 [R12.64], R22 ;  /* 0x000000160c001986 */ /* 0x0001e8000c101506 */
[----:B------:R1:W-:Y:S04]  /*fb830*/  @P4 STG.E.U16 [R6.64], R28 ;  /* 0x0000001c06004986 */ /* 0x0003e8000c101506 */
[----:B0-----:R-:W3:Y:S01]  /*fb840*/  LDL.LU R22, [R1+0x372c] ;  /* 0x00372c0001167983 */ /* 0x001ee20000300800 */
[----:B----4-:R-:W-:-:S03]  /*fb850*/  IMAD.WIDE R12, R14, 0x2, R8 ;  /* 0x000000020e0c7825 */ /* 0x010fc600078e0208 */
[----:B------:R-:W4:Y:S04]  /*fb860*/  LDL.LU R16, [R1+0x490] ;  /* 0x0004900001107983 */ /* 0x000f280000300800 */
[----:B-1----:R-:W5:Y:S04]  /*fb870*/  LDL.LU R7, [R1+0x3728] ;  /* 0x0037280001077983 */ /* 0x002f680000300800 */
[----:B------:R-:W-:Y:S04]  /*fb880*/  @P6 STG.E.U16 [R4.64], R15 ;  /* 0x0000000f04006986 */ /* 0x000fe8000c101506 */
[----:B------:R0:W-:Y:S02]  /*fb890*/  @P3 STG.E.U16 [R12.64], R17 ;  /* 0x000000110c003986 */ /* 0x0001e4000c101506 */
[----:B0-----:R-:W-:-:S02]  /*fb8a0*/  PRMT R17, R28, 0x7632, R17 ;  /* 0x000076321c117816 */ /* 0x001fc40000000011 */
[----:B------:R-:W3:Y:S01]  /*fb8b0*/  LDL.LU R28, [R1+0x38a0] ;  /* 0x0038a000011c7983 */ /* 0x000ee20000300800 */
[----:B--2---:R-:W-:Y:S02]  /*fb8c0*/  ISETP.LT.AND P1, PT, R19, c[0x0][0x178], !P0 ;  /* 0x00005e0013007a0c */ /* 0x004fe40004721270 */
[----:B------:R-:W-:Y:S02]  /*fb8d0*/  ISETP.LT.AND P0, PT, R23, c[0x0][0x178], !P0 ;  /* 0x00005e0017007a0c */ /* 0x000fe40004701270 */
[----:B------:R-:W-:Y:S02]  /*fb8e0*/  ISETP.LT.AND P4, PT, R24, c[0x0][0x178], !P2 ;  /* 0x00005e0018007a0c */ /* 0x000fe40005781270 */
[----:B------:R-:W-:Y:S01]  /*fb8f0*/  ISETP.LT.AND P6, PT, R26, c[0x0][0x178], !P2 ;  /* 0x00005e001a007a0c */ /* 0x000fe200057c1270 */
[C---:B------:R-:W-:Y:S01]  /*fb900*/  IMAD.WIDE R4, R14.reuse, 0x2, R10 ;  /* 0x000000020e047825 */ /* 0x040fe200078e020a */
[----:B------:R-:W-:-:S05]  /*fb910*/  IADD3 R15, R14, c[0x0][0x198], RZ ;  /* 0x000066000e0f7a10 */ /* 0x000fca0007ffe0ff */
[C---:B------:R-:W-:Y:S01]  /*fb920*/  IMAD.WIDE R12, R15.reuse, 0x2, R2 ;  /* 0x000000020f0c7825 */ /* 0x040fe200078e0202 */
[----:B------:R0:W-:Y:S03]  /*fb930*/  @P1 STG.E.U16 [R4.64], R0 ;  /* 0x0000000004001986 */ /* 0x0001e6000c101506 */
[C---:B0-----:R-:W-:Y:S01]  /*fb940*/  IMAD.WIDE R4, R15.reuse, 0x2, R8 ;  /* 0x000000020f047825 */ /* 0x041fe200078e0208 */
[----:B------:R-:W-:Y:S02]  /*fb950*/  IADD3 R0, R15, c[0x0][0x198], RZ ;  /* 0x000066000f007a10 */ /* 0x000fe40007ffe0ff */
[----:B------:R-:W-:Y:S02]  /*fb960*/  PRMT R18, R25, 0x7632, R18 ;  /* 0x0000763219127816 */ /* 0x000fe40000000012 */
[----:B-----5:R-:W-:Y:S01]  /*fb970*/  ISETP.GE.AND P3, PT, R7, c[0x0][0x17c], PT ;  /* 0x00005f0007007a0c */ /* 0x020fe20003f66270 */
[----:B------:R-:W-:-:S05]  /*fb980*/  IMAD.WIDE R6, R14, 0x2, R20 ;  /* 0x000000020e067825 */ /* 0x000fca00078e0214 */
[----:B------:R0:W-:Y:S04]  /*fb990*/  @P0 STG.E.U16 [R6.64], R17 ;  /* 0x0000001106000986 */ /* 0x0001e8000c101506 */
[----:B------:R1:W-:Y:S04]  /*fb9a0*/  @P4 STG.E.U16 [R12.64], R27 ;  /* 0x0000001b0c004986 */ /* 0x0003e8000c101506 */
[----:B------:R-:W-:Y:S04]  /*fb9b0*/  @P6 STG.E.U16 [R4.64], R25 ;  /* 0x0000001904006986 */ /* 0x000fe8000c101506 */
[----:B---3--:R-:W2:Y:S01]  /*fb9c0*/  LDS.128 R4, [R28] ;  /* 0x000000001c047984 */ /* 0x008ea20000000c00 */
[----:B------:R-:W-:-:S02]  /*fb9d0*/  ISETP.LT.AND P0, PT, R19, c[0x0][0x178], !P2 ;  /* 0x00005e0013007a0c */ /* 0x000fc40005701270 */
[----:B------:R-:W-:Y:S02]  /*fb9e0*/  ISETP.LT.AND P2, PT, R23, c[0x0][0x178], !P2 ;  /* 0x00005e0017007a0c */ /* 0x000fe40005741270 */
[----:B0-----:R-:W-:Y:S02]  /*fb9f0*/  PRMT R17, R27, 0x7632, R17 ;  /* 0x000076321b117816 */ /* 0x001fe40000000011 */
[----:B------:R-:W-:Y:S01]  /*fba00*/  ISETP.GE.AND P1, PT, R22, c[0x0][0x17c], PT ;  /* 0x00005f0016007a0c */ /* 0x000fe20003f26270 */
[----:B-1----:R-:W3:Y:S01]  /*fba10*/  LDL.LU R27, [R1+0x500] ;  /* 0x00050000011b7983 */ /* 0x002ee20000300800 */
[----:B------:R-:W-:Y:S02]  /*fba20*/  ISETP.LT.AND P6, PT, R24, c[0x0][0x178], !P5 ;  /* 0x00005e0018007a0c */ /* 0x000fe40006fc1270 */
[----:B------:R-:W-:Y:S01]  /*fba30*/  ISETP.LT.AND P4, PT, R26, c[0x0][0x178], !P5 ;  /* 0x00005e001a007a0c */ /* 0x000fe20006f81270 */
[----:B------:R-:W-:Y:S01]  /*fba40*/  IMAD.WIDE R12, R0, 0x2, R2 ;  /* 0x00000002000c7825 */ /* 0x000fe200078e0202 */
[----:B--2---:R0:W-:Y:S03]  /*fba50*/  STL [R1+0x34], R5 ;  /* 0x0000340501007387 */ /* 0x0041e60000100800 */
[----:B------:R-:W-:Y:S01]  /*fba60*/  IMAD.MOV.U32 R22, RZ, RZ, R4 ;  /* 0x000000ffff167224 */ /* 0x000fe200078e0004 */
[----:B------:R1:W-:Y:S01]  /*fba70*/  STL.64 [R1+0x38], R6 ;  /* 0x0000380601007387 */ /* 0x0003e20000100a00 */
[----:B0-----:R-:W-:-:S04]  /*fba80*/  IMAD.WIDE R4, R15, 0x2, R10 ;  /* 0x000000020f047825 */ /* 0x001fc800078e020a */
[----:B-1----:R-:W-:Y:S01]  /*fba90*/  IMAD.WIDE R6, R15, 0x2, R20 ;  /* 0x000000020f067825 */ /* 0x002fe200078e0214 */
[----:B----4-:R0:W-:Y:S04]  /*fbaa0*/  @P0 STG.E.U16 [R4.64], R16 ;  /* 0x0000001004000986 */ /* 0x0101e8000c101506 */
[----:B------:R-:W-:Y:S01]  /*fbab0*/  @P2 STG.E.U16 [R6.64], R29 ;  /* 0x0000001d06002986 */ /* 0x000fe2000c101506 */
[----:B------:R-:W-:Y:S02]  /*fbac0*/  ISETP.LT.AND P2, PT, R19, c[0x0][0x178], !P5 ;  /* 0x00005e0013007a0c */ /* 0x000fe40006f41270 */
[----:B------:R-:W-:Y:S01]  /*fbad0*/  ISETP.LT.AND P5, PT, R23, c[0x0][0x178], !P5 ;  /* 0x00005e0017007a0c */ /* 0x000fe20006fa1270 */
[C---:B------:R-:W-:Y:S01]  /*fbae0*/  IMAD.WIDE R14, R0.reuse, 0x2, R8 ;  /* 0x00000002000e7825 */ /* 0x040fe200078e0208 */
[----:B------:R1:W-:Y:S03]  /*fbaf0*/  @P6 STG.E.U16 [R12.64], R17 ;  /* 0x000000110c006986 */ /* 0x0003e6000c101506 */
[----:B0-----:R-:W-:Y:S01]  /*fbb00*/  IMAD.WIDE R4, R0, 0x2, R10 ;  /* 0x0000000200047825 */ /* 0x001fe200078e020a */
[----:B------:R0:W-:Y:S04]  /*fbb10*/  @P4 STG.E.U16 [R14.64], R18 ;  /* 0x000000120e004986 */ /* 0x0001e8000c101506 */
[----:B------:R2:W-:Y:S01]  /*fbb20*/  STL [R1+0x3880], R28 ;  /* 0x0038801c01007387 */ /* 0x0005e20000100800 */
[----:B-1----:R-:W-:Y:S01]  /*fbb30*/  PRMT R17, R16, 0x7632, R17 ;  /* 0x0000763210117816 */ /* 0x002fe20000000011 */
[----:B------:R-:W-:Y:S01]  /*fbb40*/  IMAD.WIDE R12, R0, 0x2, R20 ;  /* 0x00000002000c7825 */ /* 0x000fe200078e0214 */
[----:B0-----:R-:W-:Y:S01]  /*fbb50*/  PRMT R15, R29, 0x7632, R15 ;  /* 0x000076321d0f7816 */ /* 0x001fe2000000000f */
[----:B--2---:R-:W2:Y:S04]  /*fbb60*/  LDL.LU R28, [R1+0x3730] ;  /* 0x00373000011c7983 */ /* 0x004ea80000300800 */
[----:B------:R-:W4:Y:S04]  /*fbb70*/  LDL.LU R25, [R1+0x3734] ;  /* 0x0037340001197983 */ /* 0x000f280000300800 */
[----:B------:R-:W5:Y:S04]  /*fbb80*/  LDL.LU R16, [R1+0x4c0] ;  /* 0x0004c00001107983 */ /* 0x000f680000300800 */
[----:B------:R-:W-:Y:S04]  /*fbb90*/  @P2 STG.E.U16 [R4.64], R17 ;  /* 0x0000001104002986 */ /* 0x000fe8000c101506 */
[----:B------:R-:W2:Y:S04]  /*fbba0*/  LDL.LU R29, [R1+0x389c] ;  /* 0x00389c00011d7983 */ /* 0x000ea80000300800 */
[----:B------:R0:W-:Y:S04]  /*fbbb0*/  @P5 STG.E.U16 [R12.64], R15 ;  /* 0x0000000f0c005986 */ /* 0x0001e8000c101506 */
[----:B0-----:R-:W2:Y:S01]  /*fbbc0*/  LDL.LU R13, [R1+0x4f0] ;  /* 0x0004f000010d7983 */ /* 0x001ea20000300800 */
[----:B------:R-:W-:-:S02]  /*fbbd0*/  ISETP.LT.AND P6, PT, R24, c[0x0][0x178], !P3 ;  /* 0x00005e0018007a0c */ /* 0x000fc40005fc1270 */
[----:B------:R-:W-:Y:S02]  /*fbbe0*/  ISETP.LT.AND P4, PT, R26, c[0x0][0x178], !P3 ;  /* 0x00005e001a007a0c */ /* 0x000fe40005f81270 */
[----:B------:R-:W-:-:S05]  /*fbbf0*/  IADD3 R14, R0, c[0x0][0x198], RZ ;  /* 0x00006600000e7a10 */ /* 0x000fca0007ffe0ff */
[----:B------:R-:W-:-:S04]  /*fbc00*/  IMAD.WIDE R6, R14, 0x2, R2 ;  /* 0x000000020e067825 */ /* 0x000fc800078e0202 */
[----:B------:R-:W-:Y:S01]  /*fbc10*/  IMAD.WIDE R4, R14, 0x2, R8 ;  /* 0x000000020e047825 */ /* 0x000fe200078e0208 */
[----:B------:R-:W-:Y:S01]  /*fbc20*/  ISETP.LT.AND P5, PT, R19, c[0x0][0x178], !P3 ;  /* 0x00005e0013007a0c */ /* 0x000fe20005fa1270 */
[----:B---3--:R-:W-:Y:S01]  /*fbc30*/  @P6 STG.E.U16 [R6.64], R27 ;  /* 0x0000001b06006986 */ /* 0x008fe2000c101506 */
[----:B------:R-:W-:-:S03]  /*fbc40*/  PRMT R17, R27, 0x7632, R17 ;  /* 0x000076321b117816 */ /* 0x000fc60000000011 */
[----:B--2---:R-:W-:Y:S04]  /*fbc50*/  @P4 STG.E.U16 [R4.64], R13 ;  /* 0x0000000d04004986 */ /* 0x004fe8000c101506 */
[----:B------:R-:W0:Y:S01]  /*fbc60*/  LDS.128 R4, [R29] ;  /* 0x000000001d047984 */ /* 0x000e220000000c00 */
[----:B------:R-:W-:Y:S02]  /*fbc70*/  ISETP.GE.AND P0, PT, R28, c[0x0][0x17c], PT ;  /* 0x00005f001c007a0c */ /* 0x000fe40003f06270 */
[----:B----4-:R-:W-:Y:S01]  /*fbc80*/  ISETP.GE.AND P2, PT, R25, c[0x0][0x17c], PT ;  /* 0x00005f0019007a0c */ /* 0x010fe20003f46270 */
[----:B0-----:R0:W-:Y:S01]  /*fbc90*/  STL [R1+0x44], R5 ;  /* 0x0000440501007387 */ /* 0x0011e20000100800 */
[----:B------:R-:W-:-:S03]  /*fbca0*/  IMAD.MOV.U32 R28, RZ, RZ, R4 ;  /* 0x000000ffff1c7224 */ /* 0x000fc600078e0004 */
[----:B------:R-:W-:Y:S04]  /*fbcb0*/  STL.64 [R1+0x48], R6 ;  /* 0x0000480601007387 */ /* 0x000fe80000100a00 */
[----:B------:R-:W2:Y:S01]  /*fbcc0*/  LDL R27, [R1+0x530] ;  /* 0x00053000011b7983 */ /* 0x000ea20000100800 */
[----:B0-----:R-:W-:-:S03]  /*fbcd0*/  IMAD.WIDE R4, R14, 0x2, R10 ;  /* 0x000000020e047825 */ /* 0x001fc600078e020a */
[----:B------:R-:W3:Y:S04]  /*fbce0*/  LDL.LU R25, [R1+0x520] ;  /* 0x0005200001197983 */ /* 0x000ee80000300800 */
[----:B------:R0:W-:Y:S04]  /*fbcf0*/  STL [R1+0x3858], R29 ;  /* 0x0038581d01007387 */ /* 0x0001e80000100800 */
[----:B-----5:R-:W-:Y:S01]  /*fbd00*/  @P5 STG.E.U16 [R4.64], R16 ;  /* 0x0000001004005986 */ /* 0x020fe2000c101506 */
[----:B------:R-:W-:-:S03]  /*fbd10*/  ISETP.LT.AND P5, PT, R19, c[0x0][0x178], !P1 ;  /* 0x00005e0013007a0c */ /* 0x000fc60004fa1270 */
[----:B0-----:R-:W4:Y:S04]  /*fbd20*/  LDL.LU R29, [R1+0x510] ;  /* 0x00051000011d7983 */ /* 0x001f280000300800 */
[----:B------:R-:W5:Y:S01]  /*fbd30*/  LDL.LU R19, [R1+0x3738] ;  /* 0x0037380001137983 */ /* 0x000f620000300800 */
[----:B------:R-:W-:Y:S02]  /*fbd40*/  ISETP.LT.AND P3, PT, R23, c[0x0][0x178], !P3 ;  /* 0x00005e0017007a0c */ /* 0x000fe40005f61270 */
[----:B------:R-:W-:Y:S02]  /*fbd50*/  ISETP.LT.AND P6, PT, R24, c[0x0][0x178], !P1 ;  /* 0x00005e0018007a0c */ /* 0x000fe40004fc1270 */
[----:B------:R-:W-:Y:S02]  /*fbd60*/  ISETP.LT.AND P4, PT, R26, c[0x0][0x178], !P1 ;  /* 0x00005e001a007a0c */ /* 0x000fe40004f81270 */
[C---:B------:R-:W-:Y:S01]  /*fbd70*/  IADD3 R0, R14.reuse, c[0x0][0x198], RZ ;  /* 0x000066000e007a10 */ /* 0x040fe20007ffe0ff */
[----:B------:R-:W-:Y:S01]  /*fbd80*/  IMAD.WIDE R6, R14, 0x2, R20 ;  /* 0x000000020e067825 */ /* 0x000fe200078e0214 */
[----:B------:R-:W-:-:S03]  /*fbd90*/  PRMT R18, R13, 0x7632, R18 ;  /* 0x000076320d127816 */ /* 0x000fc60000000012 */
[----:B------:R-:W-:-:S04]  /*fbda0*/  IMAD.WIDE R12, R0, 0x2, R2 ;  /* 0x00000002000c7825 */ /* 0x000fc800078e0202 */
[----:B------:R-:W-:Y:S01]  /*fbdb0*/  IMAD.WIDE R14, R0, 0x2, R8 ;  /* 0x00000002000e7825 */ /* 0x000fe200078e0208 */
[----:B------:R0:W-:Y:S04]  /*fbdc0*/  @P3 STG.E.U16 [R6.64], R22 ;  /* 0x0000001606003986 */ /* 0x0001e8000c101506 */
[----:B------:R-:W-:Y:S04]  /*fbdd0*/  @P6 STG.E.U16 [R12.64], R17 ;  /* 0x000000110c006986 */ /* 0x000fe8000c101506 */
[----:B------:R1:W-:Y:S01]  /*fbde0*/  @P4 STG.E.U16 [R14.64], R18 ;  /* 0x000000120e004986 */ /* 0x0003e2000c101506 */
[----:B0-----:R-:W-:-:S03]  /*fbdf0*/  PRMT R6, R16, 0x7632, R6 ;  /* 0x0000763210067816 */ /* 0x001fc60000000006 */
[----:B-1----:R-:W3:Y:S04]  /*fbe00*/  LDL R18, [R1+0x1c10] ;  /* 0x001c100001127983 */ /* 0x002ee80000100800 */
[----:B------:R-:W3:Y:S01]  /*fbe10*/  LDL.LU R16, [R1+0x3898] ;  /* 0x0038980001107983 */ /* 0x000ee20000300800 */
[----:B------:R-:W-:-:S05]  /*fbe20*/  IMAD.WIDE R4, R0, 0x2, R10 ;  /* 0x0000000200047825 */ /* 0x000fca00078e020a */
[----:B------:R0:W-:Y:S01]  /*fbe30*/  @P5 STG.E.U16 [R4.64], R6 ;  /* 0x0000000604005986 */ /* 0x0001e2000c101506 */
[----:B------:R-:W-:Y:S02]  /*fbe40*/  ISETP.LT.AND P1, PT, R23, c[0x0][0x178], !P1 ;  /* 0x00005e0017007a0c */ /* 0x000fe40004f21270 */
[----:B------:R-:W-:Y:S02]  /*fbe50*/  ISETP.LT.AND P6, PT, R24, c[0x0][0x178], !P0 ;  /* 0x00005e0018007a0c */ /* 0x000fe400047c1270 */
[C---:B------:R-:W-:Y:S01]  /*fbe60*/  IADD3 R14, R0.reuse, c[0x0][0x198], RZ ;  /* 0x00006600000e7a10 */ /* 0x040fe20007ffe0ff */
[----:B------:R-:W-:Y:S01]  /*fbe70*/  IMAD.WIDE R12, R0, 0x2, R20 ;  /* 0x00000002000c7825 */ /* 0x000fe200078e0214 */
[----:B------:R-:W-:-:S03]  /*fbe80*/  PRMT R15, R22, 0x7632, R15 ;  /* 0x00007632160f7816 */ /* 0x000fc6000000000f */
[----:B0-----:R-:W-:-:S04]  /*fbe90*/  IMAD.WIDE R6, R14, 0x2, R2 ;  /* 0x000000020e067825 */ /* 0x001fc800078e0202 */
[----:B------:R0:W-:Y:S01]  /*fbea0*/  @P1 STG.E.U16 [R12.64], R15 ;  /* 0x0000000f0c001986 */ /* 0x0001e2000c101506 */
[----:B-----5:R-:W-:-:S03]  /*fbeb0*/  ISETP.GE.AND P5, PT, R19, c[0x0][0x17c], PT ;  /* 0x00005f0013007a0c */ /* 0x020fc60003fa6270 */
[----:B------:R-:W5:Y:S04]  /*fbec0*/  LDL.LU R19, [R1+0x373c] ;  /* 0x00373c0001137983 */ /* 0x000f680000300800 */
[----:B--2---:R1:W-:Y:S01]  /*fbed0*/  @P6 STG.E.U16 [R6.64], R27 ;  /* 0x0000001b06006986 */ /* 0x0043e2000c101506 */
[----:B------:R-:W-:-:S03]  /*fbee0*/  IMAD.WIDE R4, R14, 0x2, R8 ;  /* 0x000000020e047825 */ /* 0x000fc600078e0208 */
[----:B------:R-:W-:Y:S01]  /*fbef0*/  STL.64 [R1+0x3890], R10 ;  /* 0x0038900a01007387 */ /* 0x000fe20000100a00 */
[----:B0-----:R-:W-:-:S03]  /*fbf00*/  IMAD.WIDE R12, R14, 0x2, R10 ;  /* 0x000000020e0c7825 */ /* 0x001fc600078e020a */
[----:B------:R-:W-:Y:S01]  /*fbf10*/  STL.64 [R1+0x3888], R8 ;  /* 0x0038880801007387 */ /* 0x000fe20000100a00 */
[----:B------:R-:W-:-:S03]  /*fbf20*/  ISETP.LT.AND P4, PT, R26, c[0x0][0x178], !P0 ;  /* 0x00005e001a007a0c */ /* 0x000fc60004781270 */
[----:B-1----:R-:W2:Y:S01]  /*fbf30*/  LDL.LU R7, [R1+0x530] ;  /* 0x0005300001077983 */ /* 0x002ea20000300800 */
[----:B---3--:R-:W-:-:S05]  /*fbf40*/  LOP3.LUT R27, R16, 0x60, RZ, 0x3c, !PT ;  /* 0x00000060101b7812 */ /* 0x008fca00078e3cff */
[----:B------:R-:W0:Y:S01]  /*fbf50*/  LDS.128 R8, [R27] ;  /* 0x000000001b087984 */ /* 0x000e220000000c00 */
[----:B------:R-:W-:-:S03]  /*fbf60*/  PRMT R17, R25, 0x7632, R17 ;  /* 0x0000763219117816 */ /* 0x000fc60000000011 */
[----:B------:R-:W-:Y:S04]  /*fbf70*/  @P4 STG.E.U16 [R4.64], R25 ;  /* 0x0000001904004986 */ /* 0x000fe8000c101506 */
[----:B0-----:R-:W-:Y:S01]  /*fbf80*/  STL [R1+0x24], R9 ;  /* 0x0000240901007387 */ /* 0x001fe20000100800 */
[----:B------:R-:W-:-:S03]  /*fbf90*/  IMAD.MOV.U32 R22, RZ, RZ, R8 ;  /* 0x000000ffff167224 */ /* 0x000fc600078e0008 */
[----:B------:R0:W-:Y:S04]  /*fbfa0*/  STL.64 [R1+0x28], R10 ;  /* 0x0000280a01007387 */ /* 0x0001e80000100a00 */
[----:B0-----:R-:W3:Y:S04]  /*fbfb0*/  LDL.LU.64 R10, [R1+0x3890] ;  /* 0x00389000010a7983 */ /* 0x001ee80000300a00 */
[----:B------:R-:W3:Y:S04]  /*fbfc0*/  LDL.LU.64 R8, [R1+0x3888] ;  /* 0x0038880001087983 */ /* 0x000ee80000300a00 */
[----:B------:R0:W-:Y:S04]  /*fbfd0*/  STL [R1+0x385c], R27 ;  /* 0x00385c1b01007387 */ /* 0x0001e80000100800 */
[----:B0-----:R-:W3:Y:S04]  /*fbfe0*/  LDL.LU R27, [R1+0x540] ;  /* 0x00054000011b7983 */ /* 0x001ee80000300800 */
[----:B------:R-:W3:Y:S01]  /*fbff0*/  LDL.LU R25, [R1+0x3744] ;  /* 0x0037440001197983 */ /* 0x000ee20000300800 */
[----:B-----5:R-:W-:-:S03]  /*fc000*/  ISETP.GE.AND P1, PT, R19, c[0x0][0x17c], PT ;  /* 0x00005f0013007a0c */ /* 0x020fc60003f26270 */
[----:B------:R-:W5:Y:S01]  /*fc010*/  LDL.LU R19, [R1+0x3740] ;  /* 0x0037400001137983 */ /* 0x000f620000300800 */
[----:B------:R-:W-:Y:S02]  /*fc020*/  ISETP.LT.AND P3, PT, R18, c[0x0][0x178], !P0 ;  /* 0x00005e0012007a0c */ /* 0x000fe40004761270 */
[----:B------:R-:W-:Y:S02]  /*fc030*/  ISETP.LT.AND P0, PT, R23, c[0x0][0x178], !P0 ;  /* 0x00005e0017007a0c */ /* 0x000fe40004701270 */
[----:B------:R-:W-:Y:S02]  /*fc040*/  ISETP.LT.AND P4, PT, R24, c[0x0][0x178], !P2 ;  /* 0x00005e0018007a0c */ /* 0x000fe40005781270 */
[----:B------:R-:W-:Y:S02]  /*fc050*/  ISETP.LT.AND P6, PT, R26, c[0x0][0x178], !P2 ;  /* 0x00005e001a007a0c */ /* 0x000fe400057c1270 */
[C---:B------:R-:W-:Y:S01]  /*fc060*/  IADD3 R0, R14.reuse, c[0x0][0x198], RZ ;  /* 0x000066000e007a10 */ /* 0x040fe20007ffe0ff */
[----:B------:R-:W-:-:S04]  /*fc070*/  IMAD.WIDE R4, R14, 0x2, R20 ;  /* 0x000000020e047825 */ /* 0x000fc800078e0214 */
[----:B----4-:R-:W-:Y:S01]  /*fc080*/  @P3 STG.E.U16 [R12.64], R29 ;  /* 0x0000001d0c003986 */ /* 0x010fe2000c101506 */
[----:B------:R-:W-:Y:S02]  /*fc090*/  ISETP.LT.AND P3, PT, R18, c[0x0][0x178], !P2 ;  /* 0x00005e0012007a0c */ /* 0x000fe40005761270 */
[----:B--2---:R-:W-:Y:S01]  /*fc0a0*/  PRMT R15, R7, 0x7632, R15 ;  /* 0x00007632070f7816 */ /* 0x004fe2000000000f */
[----:B------:R-:W-:Y:S01]  /*fc0b0*/  IMAD.WIDE R6, R0, 0x2, R2 ;  /* 0x0000000200067825 */ /* 0x000fe200078e0202 */
[----:B------:R-:W-:Y:S01]  /*fc0c0*/  ISETP.LT.AND P2, PT, R23, c[0x0][0x178], !P2 ;  /* 0x00005e0017007a0c */ /* 0x000fe20005741270 */
[----:B------:R-:W-:Y:S01]  /*fc0d0*/  @P0 STG.E.U16 [R4.64], R28 ;  /* 0x0000001c04000986 */ /* 0x000fe2000c101506 */
[----:B------:R-:W-:-:S03]  /*fc0e0*/  PRMT R14, R29, 0x7632, R14 ;  /* 0x000076321d0e7816 */ /* 0x000fc6000000000e */
[----:B------:R0:W-:Y:S01]  /*fc0f0*/  @P4 STG.E.U16 [R6.64], R15 ;  /* 0x0000000f06004986 */ /* 0x0001e2000c101506 */
[----:B------:R-:W-:Y:S02]  /*fc100*/  ISETP.LT.AND P4, PT, R26, c[0x0][0x178], !P5 ;  /* 0x00005e001a007a0c */ /* 0x000fe40006f81270 */
[----:B0-----:R-:W-:Y:S01]  /*fc110*/  PRMT R7, R28, 0x7632, R7 ;  /* 0x000076321c077816 */ /* 0x001fe20000000007 */
[----:B---3--:R-:W-:-:S04]  /*fc120*/  IMAD.WIDE R12, R0, 0x2, R8 ;  /* 0x00000002000c7825 */ /* 0x008fc800078e0208 */
[C---:B------:R-:W-:Y:S01]  /*fc130*/  IMAD.WIDE R4, R0.reuse, 0x2, R10 ;  /* 0x0000000200047825 */ /* 0x040fe200078e020a */
[----:B------:R0:W-:Y:S04]  /*fc140*/  @P6 STG.E.U16 [R12.64], R17 ;  /* 0x000000110c006986 */ /* 0x0001e8000c101506 */
[----:B------:R-:W-:Y:S01]  /*fc150*/  @P3 STG.E.U16 [R4.64], R14 ;  /* 0x0000000e04003986 */ /* 0x000fe2000c101506 */
[----:B0-----:R-:W-:-:S03]  /*fc160*/  IMAD.WIDE R12, R0, 0x2, R20 ;  /* 0x00000002000c7825 */ /* 0x001fc600078e0214 */
[----:B------:R-:W2:Y:S01]  /*fc170*/  LDL.LU R17, [R1+0x580] ;  /* 0x0005800001117983 */ /* 0x000ea20000300800 */
[----:B------:R-:W-:-:S03]  /*fc180*/  ISETP.GE.AND P0, PT, R25, c[0x0][0x17c], PT ;  /* 0x00005f0019007a0c */ /* 0x000fc60003f06270 */
[----:B------:R-:W3:Y:S04]  /*fc190*/  LDL.LU R28, [R1+0x3880] ;  /* 0x00388000011c7983 */ /* 0x000ee80000300800 */
[----:B------:R0:W-:Y:S01]  /*fc1a0*/  @P2 STG.E.U16 [R12.64], R7 ;  /* 0x000000070c002986 */ /* 0x0001e2000c101506 */
[----:B------:R-:W-:Y:S02]  /*fc1b0*/  ISETP.LT.AND P6, PT, R24, c[0x0][0x178], !P5 ;  /* 0x00005e0018007a0c */ /* 0x000fe40006fc1270 */
[----:B------:R-:W-:Y:S02]  /*fc1c0*/  ISETP.LT.AND P3, PT, R18, c[0x0][0x178], !P5 ;  /* 0x00005e0012007a0c */ /* 0x000fe40006f61270 */
[----:B------:R-:W-:Y:S01]  /*fc1d0*/  ISETP.LT.AND P5, PT, R23, c[0x0][0x178], !P5 ;  /* 0x00005e0017007a0c */ /* 0x000fe20006fa1270 */
[----:B0-----:R-:W4:Y:S04]  /*fc1e0*/  LDL.LU R7, [R1+0x5a0] ;  /* 0x0005a00001077983 */ /* 0x001f280000300800 */
[----:B------:R-:W3:Y:S01]  /*fc1f0*/  LDL.LU R25, [R1+0x5e0] ;  /* 0x0005e00001197983 */ /* 0x000ee20000300800 */
[----:B-----5:R-:W-:-:S03]  /*fc200*/  ISETP.GE.AND P2, PT, R19, c[0x0][0x17c], PT ;  /* 0x00005f0013007a0c */ /* 0x020fc60003f46270 */
[----:B------:R-:W5:Y:S04]  /*fc210*/  LDL.LU R19, [R1+0x5c0] ;  /* 0x0005c00001137983 */ /* 0x000f680000300800 */
[----:B------:R-:W-:Y:S04]  /*fc220*/  STL.64 [R1+0x3878], R22 ;  /* 0x0038781601007387 */ /* 0x000fe80000100a00 */
[----:B------:R-:W-:Y:S04]  /*fc230*/  STL.64 [R1+0x3870], R20 ;  /* 0x0038701401007387 */ /* 0x000fe80000100a00 */
[----:B------:R-:W0:Y:S04]  /*fc240*/  LDS.128 R20, [R16+0x800] ;  /* 0x0008000010147984 */ /* 0x000e280000000c00 */
[----:B0-----:R-:W-:Y:S01]  /*fc250*/  STL [R1+0x14], R21 ;  /* 0x0000141501007387 */ /* 0x001fe20000100800 */
[----:B------:R-:W-:-:S03]  /*fc260*/  IMAD.MOV.U32 R29, RZ, RZ, R20 ;  /* 0x000000ffff1d7224 */ /* 0x000fc600078e0014 */
[----:B------:R0:W-:Y:S04]  /*fc270*/  STL.64 [R1+0x18], R22 ;  /* 0x0000181601007387 */ /* 0x0001e80000100a00 */
[----:B0-----:R-:W3:Y:S04]  /*fc280*/  LDL.LU.64 R22, [R1+0x3878] ;  /* 0x0038780001167983 */ /* 0x001ee80000300a00 */
[----:B------:R-:W3:Y:S01]  /*fc290*/  LDL.LU.64 R20, [R1+0x3870] ;  /* 0x0038700001147983 */ /* 0x000ee20000300a00 */
[----:B------:R-:W-:-:S05]  /*fc2a0*/  IADD3 R6, R0, c[0x0][0x198], RZ ;  /* 0x0000660000067a10 */ /* 0x000fca0007ffe0ff */
[C---:B------:R-:W-:Y:S01]  /*fc2b0*/  IMAD.WIDE R4, R6.reuse, 0x2, R2 ;  /* 0x0000000206047825 */ /* 0x040fe200078e0202 */
[----:B------:R-:W-:-:S03]  /*fc2c0*/  IADD3 R0, R6, c[0x0][0x198], RZ ;  /* 0x0000660006007a10 */ /* 0x000fc60007ffe0ff */
[----:B------:R-:W-:Y:S01]  /*fc2d0*/  IMAD.WIDE R12, R6, 0x2, R8 ;  /* 0x00000002060c7825 */ /* 0x000fe200078e0208 */
[----:B--2---:R-:W-:Y:S01]  /*fc2e0*/  PRMT R15, R17, 0x7632, R15 ;  /* 0x00007632110f7816 */ /* 0x004fe2000000000f */
[----:B----4-:R0:W-:Y:S01]  /*fc2f0*/  @P6 STG.E.U16 [R4.64], R7 ;  /* 0x0000000704006986 */ /* 0x0101e2000c101506 */
[----:B------:R-:W-:-:S03]  /*fc300*/  ISETP.LT.AND P6, PT, R24, c[0x0][0x178], !P1 ;  /* 0x00005e0018007a0c */ /* 0x000fc60004fc1270 */
[----:B------:R1:W-:Y:S01]  /*fc310*/  @P4 STG.E.U16 [R12.64], R17 ;  /* 0x000000110c004986 */ /* 0x0003e2000c101506 */
[----:B------:R-:W-:Y:S01]  /*fc320*/  PRMT R14, R7, 0x7632, R14 ;  /* 0x00007632070e7816 */ /* 0x000fe2000000000e */
[C---:B0-----:R-:W-:Y:S02]  /*fc330*/  IMAD.WIDE R4, R6.reuse, 0x2, R10 ;  /* 0x0000000206047825 */ /* 0x041fe400078e020a */
[----:B-1----:R-:W2:Y:S04]  /*fc340*/  LDL.LU R17, [R1+0x374c] ;  /* 0x00374c0001117983 */ /* 0x002ea80000300800 */
[----:B------:R3:W-:Y:S02]  /*fc350*/  @P3 STG.E.U16 [R4.64], R27 ;  /* 0x0000001b04003986 */ /* 0x0007e4000c101506 */
[----:B---3--:R-:W-:-:S04]  /*fc360*/  IMAD.WIDE R4, R6, 0x2, R20 ;  /* 0x0000000206047825 */ /* 0x008fc800078e0214 */
[----:B------:R-:W-:Y:S01]  /*fc370*/  IMAD.WIDE R6, R0, 0x2, R2 ;  /* 0x0000000200067825 */ /* 0x000fe200078e0202 */
[----:B------:R-:W-:Y:S04]  /*fc380*/  @P5 STG.E.U16 [R4.64], R22 ;  /* 0x0000001604005986 */ /* 0x000fe8000c101506 */
[----:B------:R0:W-:Y:S04]  /*fc390*/  @P6 STG.E.U16 [R6.64], R14 ;  /* 0x0000000e06006986 */ /* 0x0001e8000c101506 */
[----:B0-----:R-:W3:Y:S01]  /*fc3a0*/  LDL.LU R7, [R1+0x3748] ;  /* 0x0037480001077983 */ /* 0x001ee20000300800 */
[----:B------:R-:W-:-:S02]  /*fc3b0*/  ISETP.LT.AND P4, PT, R26, c[0x0][0x178], !P1 ;  /* 0x00005e001a007a0c */ /* 0x000fc40004f81270 */
[----:B------:R-:W-:Y:S02]  /*fc3c0*/  PRMT R16, R22, 0x7632, R16 ;  /* 0x0000763216107816 */ /* 0x000fe40000000010 */
[----:B------:R-:W-:Y:S01]  /*fc3d0*/  ISETP.LT.AND P3, PT, R18, c[0x0][0x178], !P1 ;  /* 0x00005e0012007a0c */ /* 0x000fe20004f61270 */
[----:B------:R-:W4:Y:S01]  /*fc3e0*/  LDL.LU R22, [R1+0x3868] ;  /* 0x0038680001167983 */ /* 0x000f220000300800 */
[----:B------:R-:W-:Y:S01]  /*fc3f0*/  ISETP.LT.AND P1, PT, R23, c[0x0][0x178], !P1 ;  /* 0x00005e0017007a0c */ /* 0x000fe20004f21270 */
[----:B------:R-:W-:Y:S01]  /*fc400*/  IMAD.WIDE R12, R0, 0x2, R8 ;  /* 0x00000002000c7825 */ /* 0x000fe200078e0208 */
[----:B------:R-:W-:-:S03]  /*fc410*/  ISETP.LT.AND P6, PT, R24, c[0x0][0x178], !P0 ;  /* 0x00005e0018007a0c */ /* 0x000fc600047c1270 */
[C---:B------:R-:W-:Y:S02]  /*fc420*/  IMAD.WIDE R4, R0.reuse, 0x2, R10 ;  /* 0x0000000200047825 */ /* 0x040fe400078e020a */
[----:B------:R0:W-:Y:S01]  /*fc430*/  @P4 STG.E.U16 [R12.64], R15 ;  /* 0x0000000f0c004986 */ /* 0x0001e2000c101506 */
[----:B------:R-:W-:Y:S02]  /*fc440*/  IADD3 R14, R0, c[0x0][0x198], RZ ;  /* 0x00006600000e7a10 */ /* 0x000fe40007ffe0ff */
[----:B------:R-:W-:Y:S02]  /*fc450*/  ISETP.LT.AND P5, PT, R26, c[0x0][0x178], !P0 ;  /* 0x00005e001a007a0c */ /* 0x000fe400047a1270 */
[----:B0-----:R-:W-:Y:S01]  /*fc460*/  PRMT R15, R27, 0x7632, R15 ;  /* 0x000076321b0f7816 */ /* 0x001fe2000000000f */
[----:B------:R-:W-:Y:S01]  /*fc470*/  IMAD.WIDE R12, R0, 0x2, R20 ;  /* 0x00000002000c7825 */ /* 0x000fe200078e0214 */
[----:B------:R-:W2:Y:S04]  /*fc480*/  LDL.LU R27, [R1+0x590] ;  /* 0x00059000011b7983 */ /* 0x000ea80000300800 */
[----:B------:R0:W-:Y:S04]  /*fc490*/  @P3 STG.E.U16 [R4.64], R15 ;  /* 0x0000000f04003986 */ /* 0x0001e8000c101506 */
[----:B------:R-:W-:Y:S01]  /*fc4a0*/  @P1 STG.E.U16 [R12.64], R16 ;  /* 0x000000100c001986 */ /* 0x000fe2000c101506 */
[----:B------:R-:W-:-:S02]  /*fc4b0*/  ISETP.LT.AND P1, PT, R18, c[0x0][0x178], !P0 ;  /* 0x00005e0012007a0c */ /* 0x000fc40004721270 */
[----:B------:R-:W-:Y:S02]  /*fc4c0*/  ISETP.LT.AND P0, PT, R23, c[0x0][0x178], !P0 ;  /* 0x00005e0017007a0c */ /* 0x000fe40004701270 */
[----:B------:R-:W2:Y:S01]  /*fc4d0*/  LDL.LU R23, [R1+0x3864] ;  /* 0x0038640001177983 */ /* 0x000ea20000300800 */
[----:B0-----:R-:W-:Y:S01]  /*fc4e0*/  IMAD.WIDE R4, R14, 0x2, R8 ;  /* 0x000000020e047825 */ /* 0x001fe200078e0208 */
[----:B---3--:R-:W-:-:S03]  /*fc4f0*/  ISETP.GE.AND P4, PT, R7, c[0x0][0x17c], PT ;  /* 0x00005f0007007a0c */ /* 0x008fc60003f86270 */
[----:B------:R-:W-:-:S05]  /*fc500*/  IMAD.WIDE R6, R14, 0x2, R2 ;  /* 0x000000020e067825 */ /* 0x000fca00078e0202 */
[----:B------:R0:W-:Y:S01]  /*fc510*/  @P6 STG.E.U16 [R6.64], R25 ;  /* 0x0000001906006986 */ /* 0x0001e2000c101506 */
[----:B------:R-:W-:-:S03]  /*fc520*/  ISETP.LT.AND P6, PT, R24, c[0x0][0x178], !P2 ;  /* 0x00005e0018007a0c */ /* 0x000fc600057c1270 */
[----:B------:R-:W3:Y:S04]  /*fc530*/  LDL.LU R24, [R1+0x3860] ;  /* 0x0038600001187983 */ /* 0x000ee80000300800 */
[----:B-----5:R1:W-:Y:S04]  /*fc540*/  @P5 STG.E.U16 [R4.64], R19 ;  /* 0x0000001304005986 */ /* 0x0203e8000c101506 */
[----:B------:R-:W5:Y:S01]  /*fc550*/  LDS.128 R4, [R28+0x800] ;  /* 0x000800001c047984 */ /* 0x000f620000000c00 */
[----:B----4-:R-:W-:-:S03]  /*fc560*/  PRMT R22, R25, 0x7632, R22 ;  /* 0x0000763219167816 */ /* 0x010fc60000000016 */
[----:B0-----:R-:W4:Y:S01]  /*fc570*/  LDL.LU R25, [R1+0x610] ;  /* 0x0006100001197983 */ /* 0x001f220000300800 */
[----:B------:R-:W-:Y:S02]  /*fc580*/  ISETP.LT.AND P5, PT, R26, c[0x0][0x178], !P2 ;  /* 0x00005e001a007a0c */ /* 0x000fe400057a1270 */
[C---:B------:R-:W-:Y:S01]  /*fc590*/  IADD3 R0, R14.reuse, c[0x0][0x198], RZ ;  /* 0x000066000e007a10 */ /* 0x040fe20007ffe0ff */
[----:B------:R-:W-:Y:S01]  /*fc5a0*/  IMAD.WIDE R12, R14, 0x2, R10 ;  /* 0x000000020e0c7825 */ /* 0x000fe200078e020a */
[----:B--2---:R-:W-:-:S03]  /*fc5b0*/  ISETP.GE.AND P3, PT, R17, c[0x0][0x17c], PT ;  /* 0x00005f0011007a0c */ /* 0x004fc60003f66270 */
[----:B------:R-:W-:Y:S01]  /*fc5c0*/  IMAD.WIDE R14, R14, 0x2, R20 ;  /* 0x000000020e0e7825 */ /* 0x000fe200078e0214 */
[----:B------:R-:W-:Y:S03]  /*fc5d0*/  @P1 STG.E.U16 [R12.64], R27 ;  /* 0x0000001b0c001986 */ /* 0x000fe6000c101506 */
[C---:B------:R-:W-:Y:S01]  /*fc5e0*/  IMAD.WIDE R16, R0.reuse, 0x2, R2 ;  /* 0x0000000200107825 */ /* 0x040fe200078e0202 */
[----:B------:R-:W-:Y:S01]  /*fc5f0*/  @P0 STG.E.U16 [R14.64], R29 ;  /* 0x0000001d0e000986 */ /* 0x000fe2000c101506 */
[----:B------:R-:W-:Y:S02]  /*fc600*/  PRMT R23, R19, 0x7632, R23 ;  /* 0x0000763213177816 */ /* 0x000fe40000000017 */
[----:B-1----:R-:W-:Y:S01]  /*fc610*/  IMAD.WIDE R18, R0, 0x2, R8 ;  /* 0x0000000200127825 */ /* 0x002fe200078e0208 */
[----:B-----5:R0:W-:Y:S04]  /*fc620*/  STL [R1+0x3844], R5 ;  /* 0x0038440501007387 */ /* 0x0201e80000100800 */
[----:B0-----:R-:W2:Y:S04]  /*fc630*/  LDL R5, [R1+0x1be4] ;  /* 0x001be40001057983 */ /* 0x001ea80000100800 */
[----:B------:R0:W-:Y:S04]  /*fc640*/  STL [R1+0x382c], R6 ;  /* 0x00382c0601007387 */ /* 0x0001e80000100800 */
[----:B0-----:R-:W5:Y:S04]  /*fc650*/  LDL R6, [R1+0x1c10] ;  /* 0x001c100001067983 */ /* 0x001f680000100800 */
[----:B------:R-:W-:Y:S04]  /*fc660*/  STL [R1+0x3824], R7 ;  /* 0x0038240701007387 */ /* 0x000fe80000100800 */
[----:B------:R0:W-:Y:S04]  /*fc670*/  STL [R1+0x3854], R7 ;  /* 0x0038540701007387 */ /* 0x0001e80000100800 */
[----:B0-----:R-:W2:Y:S04]  /*fc680*/  LDL R7, [R1+0x1c14] ;  /* 0x001c140001077983 */ /* 0x001ea80000100800 */
[----:B------:R-:W-:Y:S04]  /*fc690*/  @P6 STG.E.U16 [R16.64], R22 ;  /* 0x0000001610006986 */ /* 0x000fe8000c101506 */
[----:B------:R0:W-:Y:S04]  /*fc6a0*/  @P5 STG.E.U16 [R18.64], R23 ;  /* 0x0000001712005986 */ /* 0x0001e8000c101506 */
[----:B------:R-:W4:Y:S01]  /*fc6b0*/  LDL.LU R28, [R1+0x3750] ;  /* 0x00375000011c7983 */ /* 0x000f220000300800 */
[----:B0-----:R-:W-:-:S03]  /*fc6c0*/  PRMT R19, R27, 0x7632, R19 ;  /* 0x000076321b137816 */ /* 0x001fc60000000013 */
[----:B------:R-:W4:Y:S01]  /*fc6d0*/  LDL.LU R27, [R1+0x385c] ;  /* 0x00385c00011b7983 */ /* 0x000f220000300800 */
[----:B---3--:R-:W-:-:S03]  /*fc6e0*/  PRMT R24, R29, 0x7632, R24 ;  /* 0x000076321d187816 */ /* 0x008fc60000000018 */
[----:B------:R-:W3:Y:S01]  /*fc6f0*/  LDL.LU R29, [R1+0x3858] ;  /* 0x00385800011d7983 */ /* 0x000ee20000300800 */
[----:B------:R-:W-:-:S04]  /*fc700*/  IMAD.WIDE R12, R0, 0x2, R10 ;  /* 0x00000002000c7825 */ /* 0x000fc800078e020a */
[----:B------:R-:W-:Y:S01]  /*fc710*/  IMAD.WIDE R14, R0, 0x2, R20 ;  /* 0x00000002000e7825 */ /* 0x000fe200078e0214 */
[----:B-----5:R-:W-:Y:S02]  /*fc720*/  ISETP.LT.AND P0, PT, R6, c[0x0][0x178], !P2 ;  /* 0x00005e0006007a0c */ /* 0x020fe40005701270 */
[----:B--2---:R-:W-:-:S11]  /*fc730*/  ISETP.LT.AND P2, PT, R7, c[0x0][0x178], !P2 ;  /* 0x00005e0007007a0c */ /* 0x004fd60005741270 */
[----:B------:R0:W-:Y:S04]  /*fc740*/  @P0 STG.E.U16 [R12.64], R19 ;  /* 0x000000130c000986 */ /* 0x0001e8000c101506 */
[----:B0-----:R-:W2:Y:S01]  /*fc750*/  LDL.LU R19, [R1+0x630] ;  /* 0x0006300001137983 */ /* 0x001ea20000300800 */
[----:B----4-:R-:W-:-:S03]  /*fc760*/  ISETP.GE.AND P0, PT, R28, c[0x0][0x17c], PT ;  /* 0x00005f001c007a0c */ /* 0x010fc60003f06270 */
[----:B------:R-:W4:Y:S04]  /*fc770*/  LDL.LU R28, [R1+0x660] ;  /* 0x00066000011c7983 */ /* 0x000f280000300800 */
[----:B------:R0:W-:Y:S04]  /*fc780*/  @P2 STG.E.U16 [R14.64], R24 ;  /* 0x000000180e002986 */ /* 0x0001e8000c101506 */
[----:B0-----:R-:W5:Y:S04]  /*fc790*/  LDL.LU R24, [R1+0x3754] ;  /* 0x0037540001187983 */ /* 0x001f680000300800 */
[----:B---3--:R0:W1:Y:S04]  /*fc7a0*/  LDS.128 R12, [R29+0x800] ;  /* 0x000800001d0c7984 */ /* 0x0080680000000c00 */
[----:B0-----:R-:W3:Y:S01]  /*fc7b0*/  LDL.LU R29, [R1+0x5d0] ;  /* 0x0005d000011d7983 */ /* 0x001ee20000300800 */
[----:B------:R-:W-:-:S02]  /*fc7c0*/  ISETP.LT.AND P6, PT, R5, c[0x0][0x178], !P4 ;  /* 0x00005e0005007a0c */ /* 0x000fc400067c1270 */
[----:B------:R-:W-:Y:S02]  /*fc7d0*/  ISETP.LT.AND P5, PT, R26, c[0x0][0x178], !P4 ;  /* 0x00005e001a007a0c */ /* 0x000fe400067a1270 */
[----:B------:R-:W-:Y:S01]  /*fc7e0*/  IADD3 R18, R0, c[0x0][0x198], RZ ;  /* 0x0000660000127a10 */ /* 0x000fe20007ffe0ff */
[----:B-1----:R-:W-:Y:S01]  /*fc7f0*/  STL [R1+0x3848], R13 ;  /* 0x0038480d01007387 */ /* 0x002fe20000100800 */
[----:B------:R-:W-:Y:S02]  /*fc800*/  STL [R1+0x3830], R14 ;  /* 0x0038300e01007387 */ /* 0x000fe40000100800 */
[----:B------:R0:W-:Y:S02]  /*fc810*/  STL [R1+0x3828], R15 ;  /* 0x0038280f01007387 */ /* 0x0001e40000100800 */
[----:B0-----:R-:W4:Y:S01]  /*fc820*/  LDL.LU R15, [R1+0x670] ;  /* 0x00067000010f7983 */ /* 0x001f220000300800 */
[----:B------:R-:W-:Y:S01]  /*fc830*/  ISETP.LT.AND P1, PT, R6, c[0x0][0x178], !P4 ;  /* 0x00005e0006007a0c */ /* 0x000fe20006721270 */
[----:B------:R-:W-:-:S04]  /*fc840*/  IMAD.WIDE R16, R18, 0x2, R2 ;  /* 0x0000000212107825 */ /* 0x000fc800078e0202 */
[C---:B------:R-:W-:Y:S01]  /*fc850*/  IMAD.WIDE R22, R18.reuse, 0x2, R8 ;  /* 0x0000000212167825 */ /* 0x040fe200078e0208 */
[----:B------:R-:W-:Y:S01]  /*fc860*/  ISETP.LT.AND P4, PT, R7, c[0x0][0x178], !P4 ;  /* 0x00005e0007007a0c */ /* 0x000fe20006781270 */
[----:B------:R-:W4:Y:S04]  /*fc870*/  LDL.LU R13, [R1+0x3758] ;  /* 0x00375800010d7983 */ /* 0x000f280000300800 */
[----:B--2---:R0:W-:Y:S01]  /*fc880*/  @P6 STG.E.U16 [R16.64], R19 ;  /* 0x0000001310006986 */ /* 0x0041e2000c101506 */
[----:B------:R-:W-:Y:S01]  /*fc890*/  ISETP.LT.AND P6, PT, R5, c[0x0][0x178], !P3 ;  /* 0x00005e0005007a0c */ /* 0x000fe20005fc1270 */
[----:B------:R1:W-:Y:S01]  /*fc8a0*/  @P5 STG.E.U16 [R22.64], R25 ;  /* 0x0000001916005986 */ /* 0x0003e2000c101506 */
[----:B------:R-:W-:Y:S02]  /*fc8b0*/  PRMT R0, R19, 0x7632, R0 ;  /* 0x0000763213007816 */ /* 0x000fe40000000000 */
[C---:B0-----:R-:W-:Y:S01]  /*fc8c0*/  IADD3 R16, R18.reuse, c[0x0][0x198], RZ ;  /* 0x0000660012107a10 */ /* 0x041fe20007ffe0ff */
[----:B-1----:R-:W-:-:S04]  /*fc8d0*/  IMAD.WIDE R22, R18, 0x2, R10 ;  /* 0x0000000212167825 */ /* 0x002fc800078e020a */
[----:B------:R-:W-:Y:S01]  /*fc8e0*/  IMAD.WIDE R18, R18, 0x2, R20 ;  /* 0x0000000212127825 */ /* 0x000fe200078e0214 */
[----:B---3--:R0:W-:Y:S04]  /*fc8f0*/  @P1 STG.E.U16 [R22.64], R29 ;  /* 0x0000001d16001986 */ /* 0x0081e8000c101506 */
[----:B------:R-:W-:Y:S02]  /*fc900*/  @P4 STG.E.U16 [R18.64], R4 ;  /* 0x0000000412004986 */ /* 0x000fe4000c101506 */
[----:B0-----:R-:W-:-:S05]  /*fc910*/  IMAD.WIDE R22, R16, 0x2, R2 ;  /* 0x0000000210167825 */ /* 0x001fca00078e0202 */
[----:B------:R0:W-:Y:S02]  /*fc920*/  @P6 STG.E.U16 [R22.64], R0 ;  /* 0x0000000016006986 */ /* 0x0001e4000c101506 */
[----:B0-----:R-:W-:Y:S02]  /*fc930*/  PRMT R22, R29, 0x7632, R22 ;  /* 0x000076321d167816 */ /* 0x001fe40000000016 */
[----:B------:R-:W2:Y:S01]  /*fc940*/  LDL.LU R29, [R1+0x620] ;  /* 0x00062000011d7983 */ /* 0x000ea20000300800 */
[----:B------:R-:W-:Y:S02]  /*fc950*/  ISETP.LT.AND P5, PT, R26, c[0x0][0x178], !P3 ;  /* 0x00005e001a007a0c */ /* 0x000fe40005fa1270 */
[----:B-----5:R-:W-:Y:S02]  /*fc960*/  ISETP.GE.AND P2, PT, R24, c[0x0][0x17c], PT ;  /* 0x00005f0018007a0c */ /* 0x020fe40003f46270 */
[----:B------:R-:W-:Y:S01]  /*fc970*/  PRMT R17, R25, 0x7632, R17 ;  /* 0x0000763219117816 */ /* 0x000fe20000000011 */
[----:B------:R-:W-:Y:S01]  /*fc980*/  IMAD.WIDE R24, R16, 0x2, R8 ;  /* 0x0000000210187825 */ /* 0x000fe200078e0208 */
[----:B------:R-:W-:-:S03]  /*fc990*/  ISETP.LT.AND P1, PT, R6, c[0x0][0x178], !P3 ;  /* 0x00005e0006007a0c */ /* 0x000fc60005f21270 */
[----:B------:R-:W-:Y:S02]  /*fc9a0*/  ISETP.LT.AND P3, PT, R7, c[0x0][0x178], !P3 ;  /* 0x00005e0007007a0c */ /* 0x000fe40005f61270 */
[C---:B------:R-:W-:Y:S01]  /*fc9b0*/  IMAD.WIDE R18, R16.reuse, 0x2, R10 ;  /* 0x0000000210127825 */ /* 0x040fe200078e020a */
[----:B------:R-:W-:Y:S01]  /*fc9c0*/  IADD3 R0, R16, c[0x0][0x198], RZ ;  /* 0x0000660010007a10 */ /* 0x000fe20007ffe0ff */
[----:B------:R0:W-:Y:S01]  /*fc9d0*/  @P5 STG.E.U16 [R24.64], R17 ;  /* 0x0000001118005986 */ /* 0x0001e2000c101506 */
[----:B------:R-:W-:Y:S02]  /*fc9e0*/  ISETP.LT.AND P5, PT, R5, c[0x0][0x178], !P0 ;  /* 0x00005e0005007a0c */ /* 0x000fe400047a1270 */
[----:B------:R-:W-:-:S03]  /*fc9f0*/  PRMT R4, R4, 0x7632, R4 ;  /* 0x0000763204047816 */ /* 0x000fc60000000004 */
[----:B------:R1:W-:Y:S01]  /*fca00*/  @P1 STG.E.U16 [R18.64], R22 ;  /* 0x0000001612001986 */ /* 0x0003e2000c101506 */
[----:B0-----:R-:W-:-:S04]  /*fca10*/  IMAD.WIDE R16, R16, 0x2, R20 ;  /* 0x0000000210107825 */ /* 0x001fc800078e0214 */
[----:B-1----:R-:W-:Y:S01]  /*fca20*/  IMAD.WIDE R18, R0, 0x2, R2 ;  /* 0x0000000200127825 */ /* 0x002fe200078e0202 */
[----:B------:R-:W-:Y:S04]  /*fca30*/  @P3 STG.E.U16 [R16.64], R4 ;  /* 0x0000000410003986 */ /* 0x000fe8000c101506 */
[----:B----4-:R-:W-:Y:S02]  /*fca40*/  @P5 STG.E.U16 [R18.64], R15 ;  /* 0x0000000f12005986 */ /* 0x010fe4000c101506 */
[----:B------:R0:W1:Y:S01]  /*fca50*/  LDS.128 R16, [R27+0x800] ;  /* 0x000800001b107984 */ /* 0x0000620000000c00 */
[----:B------:R-:W-:-:S03]  /*fca60*/  ISETP.LT.AND P6, PT, R26, c[0x0][0x178], !P0 ;  /* 0x00005e001a007a0c */ /* 0x000fc600047c1270 */
[----:B------:R-:W-:Y:S01]  /*fca70*/  IMAD.WIDE R22, R0, 0x2, R8 ;  /* 0x0000000200167825 */ /* 0x000fe200078e0208 */
[----:B------:R-:W-:Y:S02]  /*fca80*/  ISETP.LT.AND P3, PT, R7, c[0x0][0x178], !P0 ;  /* 0x00005e0007007a0c */ /* 0x000fe40004761270 */
[----:B------:R-:W-:Y:S01]  /*fca90*/  ISETP.GE.AND P4, PT, R13, c[0x0][0x17c], PT ;  /* 0x00005f000d007a0c */ /* 0x000fe20003f86270 */
[----:B------:R-:W3:Y:S01]  /*fcaa0*/  LDL.LU R7, [R1+0x3854] ;  /* 0x0038540001077983 */ /* 0x000ee20000300800 */
[----:B------:R-:W-:-:S05]  /*fcab0*/  ISETP.LT.AND P1, PT, R6, c[0x0][0x178], !P0 ;  /* 0x00005e0006007a0c */ /* 0x000fca0004721270 */
[----:B------:R4:W-:Y:S01]  /*fcac0*/  @P6 STG.E.U16 [R22.64], R28 ;  /* 0x0000001c16006986 */ /* 0x0009e2000c101506 */
[----:B------:R-:W-:Y:S01]  /*fcad0*/  ISETP.LT.AND P5, PT, R26, c[0x0][0x178], !P2 ;  /* 0x00005e001a007a0c */ /* 0x000fe200057a1270 */
[----:B------:R-:W-:-:S04]  /*fcae0*/  IMAD.WIDE R24, R0, 0x2, R10 ;  /* 0x0000000200187825 */ /* 0x000fc800078e020a */
[C---:B0-----:R-:W-:Y:S01]  /*fcaf0*/  IMAD.WIDE R26, R0.reuse, 0x2, R20 ;  /* 0x00000002001a7825 */ /* 0x041fe200078e0214 */
[----:B----4-:R-:W4:Y:S03]  /*fcb00*/  LDL.LU R23, [R1+0x375c] ;  /* 0x00375c0001177983 */ /* 0x010f260000300800 */
[----:B------:R-:W3:Y:S02]  /*fcb10*/  LDL.LU R13, [R1+0x680] ;  /* 0x00068000010d7983 */ /* 0x000ee40000300800 */
[----:B------:R-:W5:Y:S01]  /*fcb20*/  LDL.LU R14, [R1+0x640] ;  /* 0x00064000010e7983 */ /* 0x000f620000300800 */
[----:B-1----:R-:W-:Y:S01]  /*fcb30*/  STL [R1+0x384c], R17 ;  /* 0x00384c1101007387 */ /* 0x002fe20000100800 */
[----:B------:R0:W-:Y:S03]  /*fcb40*/  STL [R1+0x3834], R18 ;  /* 0x0038341201007387 */ /* 0x0001e60000100800 */
[----:B0-----:R-:W3:Y:S01]  /*fcb50*/  LDL R18, [R1+0x1c0c] ;  /* 0x001c0c0001127983 */ /* 0x001ee20000100800 */
[----:B------:R0:W-:Y:S03]  /*fcb60*/  STL [R1+0x3820], R19 ;  /* 0x0038201301007387 */ /* 0x0001e60000100800 */
[----:B0-----:R-:W5:Y:S01]  /*fcb70*/  LDL.LU R19, [R1+0x1c14] ;  /* 0x001c140001137983 */ /* 0x001f620000300800 */
[----:B------:R-:W-:Y:S01]  /*fcb80*/  IADD3 R4, R0, c[0x0][0x198], RZ ;  /* 0x0000660000047a10 */ /* 0x000fe20007ffe0ff */
[----:B------:R-:W-:-:S02]  /*fcb90*/  PRMT R0, R15, 0x7632, R0 ;  /* 0x000076320f007816 */ /* 0x000fc40000000000 */
[----:B--2---:R-:W-:Y:S01]  /*fcba0*/  @P1 STG.E.U16 [R24.64], R29 ;  /* 0x0000001d18001986 */ /* 0x004fe2000c101506 */
[----:B------:R0:W-:Y:S02]  /*fcbb0*/  @P3 STG.E.U16 [R26.64], R12 ;  /* 0x0000000c1a003986 */ /* 0x0001e4000c101506 */
[----:B0-----:R-:W-:Y:S02]  /*fcbc0*/  PRMT R12, R28, 0x7632, R12 ;  /* 0x000076321c0c7816 */ /* 0x001fe4000000000c */
[----:B------:R-:W2:Y:S01]  /*fcbd0*/  LDL.LU R28, [R1+0x3760] ;  /* 0x00376000011c7983 */ /* 0x000ea20000300800 */
[----:B------:R-:W2:Y:S02]  /*fcbe0*/  LDL.LU R15, [R1+0x3764] ;  /* 0x00376400010f7983 */ /* 0x000ea40000300800 */
[----:B------:R-:W2:Y:S01]  /*fcbf0*/  LDL.LU R17, [R1+0x5f0] ;  /* 0x0005f00001117983 */ /* 0x000ea20000300800 */
[----:B------:R-:W-:Y:S01]  /*fcc00*/  ISETP.LT.AND P6, PT, R5, c[0x0][0x178], !P2 ;  /* 0x00005e0005007a0c */ /* 0x000fe200057c1270 */
[----:B------:R-:W-:Y:S01]  /*fcc10*/  IMAD.WIDE R24, R4, 0x2, R8 ;  /* 0x0000000204187825 */ /* 0x000fe200078e0208 */
[----:B------:R-:W-:-:S02]  /*fcc20*/  ISETP.LT.AND P3, PT, R6, c[0x0][0x178], !P2 ;  /* 0x00005e0006007a0c */ /* 0x000fc40005761270 */
[----:B------:R-:W-:Y:S02]  /*fcc30*/  PRMT R26, R29, 0x7632, R26 ;  /* 0x000076321d1a7816 */ /* 0x000fe4000000001a */
[----:B----4-:R-:W-:Y:S01]  /*fcc40*/  ISETP.GE.AND P0, PT, R23, c[0x0][0x17c], PT ;  /* 0x00005f0017007a0c */ /* 0x010fe20003f06270 */
[----:B------:R-:W-:-:S06]  /*fcc50*/  IMAD.WIDE R22, R4, 0x2, R2 ;  /* 0x0000000204167825 */ /* 0x000fcc00078e0202 */
[----:B------:R0:W-:Y:S01]  /*fcc60*/  @P6 STG.E.U16 [R22.64], R0 ;  /* 0x0000000016006986 */ /* 0x0001e2000c101506 */
[----:B------:R-:W-:Y:S01]  /*fcc70*/  ISETP.LT.AND P6, PT, R5, c[0x0][0x178], !P4 ;  /* 0x00005e0005007a0c */ /* 0x000fe200067c1270 */
[----:B------:R1:W-:Y:S01]  /*fcc80*/  @P5 STG.E.U16 [R24.64], R12 ;  /* 0x0000000c18005986 */ /* 0x0003e2000c101506 */
[C---:B0-----:R-:W-:Y:S01]  /*fcc90*/  IADD3 R0, R4.reuse, c[0x0][0x198], RZ ;  /* 0x0000660004007a10 */ /* 0x041fe20007ffe0ff */
[----:B------:R-:W-:-:S04]  /*fcca0*/  IMAD.WIDE R22, R4, 0x2, R10 ;  /* 0x0000000204167825 */ /* 0x000fc800078e020a */
[----:B-1----:R-:W-:Y:S01]  /*fccb0*/  IMAD.WIDE R24, R4, 0x2, R20 ;  /* 0x0000000204187825 */ /* 0x002fe200078e0214 */
[----:B---3--:R-:W-:Y:S02]  /*fccc0*/  ISETP.LT.AND P5, PT, R18, c[0x0][0x178], !P4 ;  /* 0x00005e0012007a0c */ /* 0x008fe400067a1270 */
[----:B------:R-:W-:Y:S02]  /*fccd0*/  PRMT R4, R26, 0x7610, R4 ;  /* 0x000076101a047816 */ /* 0x000fe40000000004 */
[----:B------:R-:W-:Y:S02]  /*fcce0*/  PRMT R12, R12, 0x7632, R12 ;  /* 0x000076320c0c7816 */ /* 0x000fe4000000000c */
[----:B-----5:R-:W-:Y:S01]  /*fccf0*/  ISETP.LT.AND P2, PT, R19, c[0x0][0x178], !P2 ;  /* 0x00005e0013007a0c */ /* 0x020fe20005741270 */
[----:B------:R-:W-:Y:S01]  /*fcd00*/  IMAD.WIDE R26, R0, 0x2, R2 ;  /* 0x00000002001a7825 */ /* 0x000fe200078e0202 */
[----:B------:R0:W-:Y:S01]  /*fcd10*/  @P3 STG.E.U16 [R22.64], R4 ;  /* 0x0000000416003986 */ /* 0x0001e2000c101506 */
[----:B------:R-:W-:-:S02]  /*fcd20*/  ISETP.LT.AND P3, PT, R6, c[0x0][0x178], !P4 ;  /* 0x00005e0006007a0c */ /* 0x000fc40006761270 */
[----:B------:R-:W-:Y:S01]  /*fcd30*/  ISETP.LT.AND P4, PT, R19, c[0x0][0x178], !P4 ;  /* 0x00005e0013007a0c */ /* 0x000fe20006781270 */
[----:B------:R-:W-:-:S07]  /*fcd40*/  PRMT R7, R13, 0x7632, R7 ;  /* 0x000076320d077816 */ /* 0x000fce0000000007 */
[----:B------:R1:W-:Y:S01]  /*fcd50*/  @P2 STG.E.U16 [R24.64], R12 ;  /* 0x0000000c18002986 */ /* 0x0003e2000c101506 */
[----:B------:R3:W-:Y:S01]  /*fcd60*/  @P6 STG.E.U16 [R26.64], R13 ;  /* 0x0000000d1a006986 */ /* 0x0007e2000c101506 */
[----:B------:R-:W-:Y:S02]  /*fcd70*/  ISETP.LT.AND P6, PT, R5, c[0x0][0x178], !P0 ;  /* 0x00005e0005007a0c */ /* 0x000fe400047c1270 */
[C---:B0-----:R-:W-:Y:S01]  /*fcd80*/  IADD3 R4, R0.reuse, c[0x0][0x198], RZ ;  /* 0x0000660000047a10 */ /* 0x041fe20007ffe0ff */
[----:B------:R-:W-:Y:S01]  /*fcd90*/  IMAD.WIDE R22, R0, 0x2, R10 ;  /* 0x0000000200167825 */ /* 0x000fe200078e020a */
[----:B-1----:R-:W-:Y:S01]  /*fcda0*/  PRMT R12, R14, 0x7632, R12 ;  /* 0x000076320e0c7816 */ /* 0x002fe2000000000c */
[----:B---3--:R-:W3:Y:S02]  /*fcdb0*/  LDL.LU R13, [R1+0x4b4] ;  /* 0x0004b400010d7983 */ /* 0x008ee40000300800 */
[----:B------:R-:W-:-:S04]  /*fcdc0*/  IMAD.WIDE R24, R0, 0x2, R20 ;  /* 0x0000000200187825 */ /* 0x000fc800078e0214 */
[----:B------:R-:W-:Y:S01]  /*fcdd0*/  IMAD.WIDE R26, R4, 0x2, R2 ;  /* 0x00000002041a7825 */ /* 0x000fe200078e0202 */
[----:B--2---:R-:W-:-:S03]  /*fcde0*/  ISETP.GE.AND P1, PT, R28, c[0x0][0x17c], PT ;  /* 0x00005f001c007a0c */ /* 0x004fc60003f26270 */
[----:B------:R-:W-:-:S05]  /*fcdf0*/  IMAD.WIDE R28, R0, 0x2, R8 ;  /* 0x00000002001c7825 */ /* 0x000fca00078e0208 */
[----:B------:R0:W-:Y:S01]  /*fce00*/  @P5 STG.E.U16 [R28.64], R14 ;  /* 0x0000000e1c005986 */ /* 0x0001e2000c101506 */
[----:B------:R-:W-:Y:S01]  /*fce10*/  ISETP.LT.AND P5, PT, R18, c[0x0][0x178], !P0 ;  /* 0x00005e0012007a0c */ /* 0x000fe200047a1270 */
[----:B------:R-:W-:Y:S01]  /*fce20*/  @P3 STG.E.U16 [R22.64], R17 ;  /* 0x0000001116003986 */ /* 0x000fe2000c101506 */
[----:B------:R-:W-:Y:S01]  /*fce30*/  ISETP.GE.AND P2, PT, R15, c[0x0][0x17c], PT ;  /* 0x00005f000f007a0c */ /* 0x000fe20003f46270 */
[----:B------:R-:W-:Y:S04]  /*fce40*/  @P4 STG.E.U16 [R24.64], R16 ;  /* 0x0000001018004986 */ /* 0x000fe8000c101506 */
[----:B0-----:R-:W2:Y:S01]  /*fce50*/  LDL.LU R14, [R1+0x3768] ;  /* 0x00376800010e7983 */ /* 0x001ea20000300800 */
[----:B------:R-:W-:-:S04]  /*fce60*/  IMAD.WIDE R28, R4, 0x2, R8 ;  /* 0x00000002041c7825 */ /* 0x000fc800078e0208 */
[----:B------:R0:W-:Y:S02]  /*fce70*/  @P6 STG.E.U16 [R26.64], R7 ;  /* 0x000000071a006986 */ /* 0x0001e4000c101506 */
[----:B------:R-:W4:Y:S01]  /*fce80*/  LDL.LU R15, [R1+0x494] ;  /* 0x00049400010f7983 */ /* 0x000f220000300800 */
[----:B------:R1:W-:Y:S04]  /*fce90*/  @P5 STG.E.U16 [R28.64], R12 ;  /* 0x0000000c1c005986 */ /* 0x0003e8000c101506 */
[----:B0-----:R-:W5:Y:S04]  /*fcea0*/  LDL.LU R7, [R1+0x4] ;  /* 0x0000040001077983 */ /* 0x001f680000300800 */
[----:B-1----:R-:W4:Y:S01]  /*fceb0*/  LDL.LU R29, [R1+0x4a4] ;  /* 0x0004a400011d7983 */ /* 0x002f220000300800 */
[----:B------:R-:W-:-:S02]  /*fcec0*/  ISETP.LT.AND P3, PT, R6, c[0x0][0x178], !P0 ;  /* 0x00005e0006007a0c */ /* 0x000fc40004761270 */
[----:B------:R-:W-:Y:S02]  /*fced0*/  ISETP.LT.AND P4, PT, R19, c[0x0][0x178], !P0 ;  /* 0x00005e0013007a0c */ /* 0x000fe40004781270 */
[----:B------:R-:W-:Y:S02]  /*fcee0*/  PRMT R16, R16, 0x7632, R16 ;  /* 0x0000763210107816 */ /* 0x000fe40000000010 */
[----:B------:R-:W-:Y:S02]  /*fcef0*/  PRMT R12, R17, 0x7632, R12 ;  /* 0x00007632110c7816 */ /* 0x000fe4000000000c */
[----:B------:R-:W-:Y:S01]  /*fcf00*/  ISETP.LT.AND P5, PT, R5, c[0x0][0x178], !P1 ;  /* 0x00005e0005007a0c */ /* 0x000fe20004fa1270 */
[----:B------:R-:W-:Y:S01]  /*fcf10*/  IMAD.WIDE R22, R4, 0x2, R10 ;  /* 0x0000000204167825 */ /* 0x000fe200078e020a */
[----:B------:R-:W-:Y:S01]  /*fcf20*/  ISETP.LT.AND P6, PT, R18, c[0x0][0x178], !P1 ;  /* 0x00005e0012007a0c */ /* 0x000fe20004fc1270 */
[----:B------:R-:W5:Y:S02]  /*fcf30*/  LDL.LU R28, [R1+0x376c] ;  /* 0x00376c00011c7983 */ /* 0x000f640000300800 */
[C---:B------:R-:W-:Y:S01]  /*fcf40*/  IMAD.WIDE R24, R4.reuse, 0x2, R20 ;  /* 0x0000000204187825 */ /* 0x040fe200078e0214 */
[----:B------:R-:W-:-:S03]  /*fcf50*/  IADD3 R0, R4, c[0x0][0x198], RZ ;  /* 0x0000660004007a10 */ /* 0x000fc60007ffe0ff */
[----:B------:R-:W-:Y:S01]  /*fcf60*/  STL [R1+0x3850], R16 ;  /* 0x0038501001007387 */ /* 0x000fe20000100800 */
[----:B------:R-:W5:Y:S04]  /*fcf70*/  LDL.LU R17, [R1+0x3770] ;  /* 0x0037700001117983 */ /* 0x000f680000300800 */
[----:B------:R0:W-:Y:S01]  /*fcf80*/  @P3 STG.E.U16 [R22.64], R12 ;  /* 0x0000000c16003986 */ /* 0x0001e2000c101506 */
[----:B------:R-:W-:Y:S01]  /*fcf90*/  ISETP.LT.AND P3, PT, R6, c[0x0][0x178], !P1 ;  /* 0x00005e0006007a0c */ /* 0x000fe20004f61270 */
[----:B------:R1:W-:Y:S01]  /*fcfa0*/  @P4 STG.E.U16 [R24.64], R16 ;  /* 0x0000001018004986 */ /* 0x0003e2000c101506 */
[----:B------:R-:W-:Y:S02]  /*fcfb0*/  ISETP.LT.AND P1, PT, R19, c[0x0][0x178], !P1 ;  /* 0x00005e0013007a0c */ /* 0x000fe40004f21270 */
[----:B------:R-:W-:Y:S01]  /*fcfc0*/  ISETP.LT.AND P4, PT, R5, c[0x0][0x178], !P2 ;  /* 0x00005e0005007a0c */ /* 0x000fe20005781270 */
[C---:B------:R-:W-:Y:S01]  /*fcfd0*/  IMAD.WIDE R26, R0.reuse, 0x2, R8 ;  /* 0x00000002001a7825 */ /* 0x040fe200078e0208 */
[----:B------:R-:W-:-:S03]  /*fcfe0*/  IADD3 R4, R0, c[0x0][0x198], RZ ;  /* 0x0000660000047a10 */ /* 0x000fc60007ffe0ff */
[----:B0-----:R-:W-:-:S04]  /*fcff0*/  IMAD.WIDE R22, R0, 0x2, R2 ;  /* 0x0000000200167825 */ /* 0x001fc800078e0202 */
[C---:B-1----:R-:W-:Y:S01]  /*fd000*/  IMAD.WIDE R24, R0.reuse, 0x2, R20 ;  /* 0x0000000200187825 */ /* 0x042fe200078e0214 */
[----:B---3--:R0:W-:Y:S01]  /*fd010*/  @P5 STG.E.U16 [R22.64], R13 ;  /* 0x0000000d16005986 */ /* 0x0081e2000c101506 */
[----:B------:R-:W-:Y:S02]  /*fd020*/  PRMT R12, R13, 0x7632, R12 ;  /* 0x000076320d0c7816 */ /* 0x000fe4000000000c */
[----:B0-----:R-:W-:Y:S01]  /*fd030*/  IMAD.WIDE R22, R0, 0x2, R10 ;  /* 0x0000000200167825 */ /* 0x001fe200078e020a */
[----:B--2---:R-:W-:Y:S02]  /*fd040*/  ISETP.GE.AND P0, PT, R14, c[0x0][0x17c], PT ;  /* 0x00005f000e007a0c */ /* 0x004fe40003f06270 */
[----:B------:R-:W2:Y:S01]  /*fd050*/  LDL.LU R14, [R1+0x504] ;  /* 0x00050400010e7983 */ /* 0x000ea20000300800 */
[----:B------:R-:W3:Y:S02]  /*fd060*/  LDL.LU R13, [R1+0x4f4] ;  /* 0x0004f400010d7983 */ /* 0x000ee40000300800 */
[----:B------:R-:W3:Y:S01]  /*fd070*/  LDL.LU R16, [R1+0x4c4] ;  /* 0x0004c40001107983 */ /* 0x000ee20000300800 */
[----:B----4-:R0:W-:Y:S01]  /*fd080*/  @P6 STG.E.U16 [R26.64], R29 ;  /* 0x0000001d1a006986 */ /* 0x0101e2000c101506 */
[----:B------:R-:W-:Y:S02]  /*fd090*/  @P3 STG.E.U16 [R22.64], R15 ;  /* 0x0000000f16003986 */ /* 0x000fe4000c101506 */
[----:B-----5:R-:W-:Y:S02]  /*fd0a0*/  @P1 STG.E.U16 [R24.64], R7 ;  /* 0x0000000718001986 */ /* 0x020fe4000c101506 */
[----:B0-----:R-:W-:-:S05]  /*fd0b0*/  IMAD.WIDE R26, R4, 0x2, R2 ;  /* 0x00000002041a7825 */ /* 0x001fca00078e0202 */
[----:B------:R0:W-:Y:S02]  /*fd0c0*/  @P4 STG.E.U16 [R26.64], R12 ;  /* 0x0000000c1a004986 */ /* 0x0001e4000c101506 */
[----:B0-----:R-:W-:Y:S02]  /*fd0d0*/  PRMT R12, R15, 0x7632, R12 ;  /* 0x000076320f0c7816 */ /* 0x001fe4000000000c */
[----:B------:R-:W4:Y:S01]  /*fd0e0*/  LDL.LU R15, [R1+0x3774] ;  /* 0x00377400010f7983 */ /* 0x000f220000300800 */
[----:B------:R-:W-:Y:S02]  /*fd0f0*/  ISETP.LT.AND P6, PT, R18, c[0x0][0x178], !P2 ;  /* 0x00005e0012007a0c */ /* 0x000fe400057c1270 */
[----:B------:R-:W-:Y:S02]  /*fd100*/  ISETP.LT.AND P3, PT, R6, c[0x0][0x178], !P2 ;  /* 0x00005e0006007a0c */ /* 0x000fe40005761270 */
[----:B------:R-:W-:Y:S01]  /*fd110*/  PRMT R0, R29, 0x7632, R0 ;  /* 0x000076321d007816 */ /* 0x000fe20000000000 */
[----:B------:R-:W-:Y:S01]  /*fd120*/  IMAD.WIDE R24, R4, 0x2, R8 ;  /* 0x0000000204187825 */ /* 0x000fe200078e0208 */
[----:B------:R-:W-:-:S02]  /*fd130*/  ISETP.LT.AND P2, PT, R19, c[0x0][0x178], !P2 ;  /* 0x00005e0013007a0c */ /* 0x000fc40005741270 */
[----:B------:R-:W-:Y:S01]  /*fd140*/  ISETP.LT.AND P4, PT, R5, c[0x0][0x178], !P0 ;  /* 0x00005e0005007a0c */ /* 0x000fe20004781270 */
[----:B------:R-:W-:-:S04]  /*fd150*/  IMAD.WIDE R22, R4, 0x2, R10 ;  /* 0x0000000204167825 */ /* 0x000fc800078e020a */
[----:B------:R0:W-:Y:S02]  /*fd160*/  @P6 STG.E.U16 [R24.64], R0 ;  /* 0x0000000018006986 */ /* 0x0001e4000c101506 */
[----:B------:R1:W-:Y:S01]  /*fd170*/  @P3 STG.E.U16 [R22.64], R12 ;  /* 0x0000000c16003986 */ /* 0x0003e2000c101506 */
[----:B------:R-:W-:Y:S02]  /*fd180*/  ISETP.GE.AND P1, PT, R17, c[0x0][0x17c], PT ;  /* 0x00005f0011007a0c */ /* 0x000fe40003f26270 */
[C---:B0-----:R-:W-:Y:S02]  /*fd190*/  IADD3 R0, R4.reuse, c[0x0][0x198], RZ ;  /* 0x0000660004007a10 */ /* 0x041fe40007ffe0ff */
[----:B-1----:R-:W-:Y:S01]  /*fd1a0*/  PRMT R12, R7, 0x7632, R12 ;  /* 0x00007632070c7816 */ /* 0x002fe2000000000c */
[----:B------:R-:W-:-:S04]  /*fd1b0*/  IMAD.WIDE R22, R4, 0x2, R20 ;  /* 0x0000000204167825 */ /* 0x000fc800078e0214 */
[----:B------:R-:W-:Y:S01]  /*fd1c0*/  IMAD.WIDE R24, R0, 0x2, R2 ;  /* 0x0000000200187825 */ /* 0x000fe200078e0202 */
[----:B------:R-:W5:Y:S04]  /*fd1d0*/  LDL.LU R17, [R1+0x534] ;  /* 0x0005340001117983 */ /* 0x000f680000300800 */
[----:B------:R0:W-:Y:S01]  /*fd1e0*/  @P2 STG.E.U16 [R22.64], R12 ;  /* 0x0000000c16002986 */ /* 0x0001e2000c101506 */
[----:B------:R-:W-:Y:S01]  /*fd1f0*/  ISETP.LT.AND P6, PT, R18, c[0x0][0x178], !P0 ;  /* 0x00005e0012007a0c */ /* 0x000fe200047c1270 */
[----:B------:R-:W5:Y:S01]  /*fd200*/  LDL.LU R7, [R1+0x524] ;  /* 0x0005240001077983 */ /* 0x000f620000300800 */
[----:B------:R-:W-:Y:S01]  /*fd210*/  ISETP.LT.AND P3, PT, R6, c[0x0][0x178], !P0 ;  /* 0x00005e0006007a0c */ /* 0x000fe20004761270 */
[----:B------:R-:W-:-:S04]  /*fd220*/  IMAD.WIDE R26, R0, 0x2, R8 ;  /* 0x00000002001a7825 */ /* 0x000fc800078e0208 */
[C---:B0-----:R-:W-:Y:S01]  /*fd230*/  IMAD.WIDE R22, R0.reuse, 0x2, R10 ;  /* 0x0000000200167825 */ /* 0x041fe200078e020a */
[----:B--2---:R0:W-:Y:S04]  /*fd240*/  @P4 STG.E.U16 [R24.64], R14 ;  /* 0x0000000e18004986 */ /* 0x0041e8000c101506 */
[----:B0-----:R-:W2:Y:S01]  /*fd250*/  LDL.LU R25, [R1+0x34] ;  /* 0x0000340001197983 */ /* 0x001ea20000300800 */
[----:B---3--:R0:W-:Y:S01]  /*fd260*/  @P6 STG.E.U16 [R26.64], R13 ;  /* 0x0000000d1a006986 */ /* 0x0081e2000c101506 */
[----:B------:R-:W-:Y:S02]  /*fd270*/  IADD3 R24, R0, c[0x0][0x198], RZ ;  /* 0x0000660000187a10 */ /* 0x000fe40007ffe0ff */
[----:B------:R-:W-:Y:S01]  /*fd280*/  PRMT R4, R13, 0x7632, R4 ;  /* 0x000076320d047816 */ /* 0x000fe20000000004 */
[----:B------:R1:W-:Y:S01]  /*fd290*/  @P3 STG.E.U16 [R22.64], R16 ;  /* 0x0000001016003986 */ /* 0x0003e2000c101506 */
[----:B------:R-:W-:Y:S01]  /*fd2a0*/  PRMT R12, R16, 0x7632, R12 ;  /* 0x00007632100c7816 */ /* 0x000fe2000000000c */
[----:B0-----:R-:W-:Y:S01]  /*fd2b0*/  IMAD.WIDE R26, R0, 0x2, R20 ;  /* 0x00000002001a7825 */ /* 0x001fe200078e0214 */
[----:B------:R-:W-:-:S02]  /*fd2c0*/  PRMT R0, R14, 0x7632, R0 ;  /* 0x000076320e007816 */ /* 0x000fc40000000000 */
[----:B------:R-:W3:Y:S01]  /*fd2d0*/  LDL.LU R14, [R1+0x3778] ;  /* 0x00377800010e7983 */ /* 0x000ee20000300800 */
[----:B------:R-:W3:Y:S01]  /*fd2e0*/  LDL.LU R13, [R1+0x377c] ;  /* 0x00377c00010d7983 */ /* 0x000ee20000300800 */
[----:B----4-:R-:W-:Y:S02]  /*fd2f0*/  ISETP.GE.AND P2, PT, R15, c[0x0][0x17c], PT ;  /* 0x00005f000f007a0c */ /* 0x010fe40003f46270 */
[----:B------:R-:W4:Y:S01]  /*fd300*/  LDL.LU R15, [R1+0x44] ;  /* 0x00004400010f7983 */ /* 0x000f220000300800 */
[----:B-1----:R-:W4:Y:S01]  /*fd310*/  LDL.LU R16, [R1+0x3850] ;  /* 0x0038500001107983 */ /* 0x002f220000300800 */
[----:B------:R-:W-:Y:S02]  /*fd320*/  ISETP.GE.AND P5, PT, R28, c[0x0][0x17c], PT ;  /* 0x00005f001c007a0c */ /* 0x000fe40003fa6270 */
[----:B------:R-:W-:Y:S02]  /*fd330*/  ISETP.LT.AND P0, PT, R19, c[0x0][0x178], !P0 ;  /* 0x00005e0013007a0c */ /* 0x000fe40004701270 */
[----:B------:R-:W-:-:S02]  /*fd340*/  ISETP.LT.AND P4, PT, R5, c[0x0][0x178], !P5 ;  /* 0x00005e0005007a0c */ /* 0x000fc40006f81270 */
[----:B------:R-:W-:Y:S01]  /*fd350*/  ISETP.LT.AND P6, PT, R18, c[0x0][0x178], !P5 ;  /* 0x00005e0012007a0c */ /* 0x000fe20006fc1270 */
[----:B------:R-:W-:-:S04]  /*fd360*/  IMAD.WIDE R28, R24, 0x2, R2 ;  /* 0x00000002181c7825 */ /* 0x000fc800078e0202 */
[----:B------:R-:W-:Y:S01]  /*fd370*/  IMAD.WIDE R22, R24, 0x2, R8 ;  /* 0x0000000218167825 */ /* 0x000fe200078e0208 */
[----:B------:R-:W-:-:S03]  /*fd380*/  ISETP.LT.AND P3, PT, R6, c[0x0][0x178], !P5 ;  /* 0x00005e0006007a0c */ /* 0x000fc60006f61270 */
[----:B------:R-:W-:Y:S01]  /*fd390*/  ISETP.LT.AND P5, PT, R19, c[0x0][0x178], !P5 ;  /* 0x00005e0013007a0c */ /* 0x000fe20006fa1270 */
[----:B--2---:R-:W-:Y:S01]  /*fd3a0*/  @P0 STG.E.U16 [R26.64], R25 ;  /* 0x000000191a000986 */ /* 0x004fe2000c101506 */
[----:B------:R0:W-:Y:S01]  /*fd3b0*/  @P4 STG.E.U16 [R28.64], R0 ;  /* 0x000000001c004986 */ /* 0x0001e2000c101506 */
[----:B------:R-:W-:Y:S01]  /*fd3c0*/  ISETP.LT.AND P4, PT, R5, c[0x0][0x178], !P1 ;  /* 0x00005e0005007a0c */ /* 0x000fe20004f81270 */
[----:B------:R1:W-:Y:S01]  /*fd3d0*/  @P6 STG.E.U16 [R22.64], R4 ;  /* 0x0000000416006986 */ /* 0x0003e2000c101506 */
[----:B------:R-:W-:Y:S02]  /*fd3e0*/  ISETP.LT.AND P6, PT, R18, c[0x0][0x178], !P1 ;  /* 0x00005e0012007a0c */ /* 0x000fe40004fc1270 */
[C---:B0-----:R-:W-:Y:S02]  /*fd3f0*/  IADD3 R0, R24.reuse, c[0x0][0x198], RZ ;  /* 0x0000660018007a10 */ /* 0x041fe40007ffe0ff */
[----:B-1----:R-:W-:Y:S01]  /*fd400*/  PRMT R4, R25, 0x7632, R4 ;  /* 0x0000763219047816 */ /* 0x002fe20000000004 */
[----:B------:R-:W-:-:S04]  /*fd410*/  IMAD.WIDE R22, R24, 0x2, R10 ;  /* 0x0000000218167825 */ /* 0x000fc800078e020a */
[----:B------:R-:W-:-:S04]  /*fd420*/  IMAD.WIDE R24, R24, 0x2, R20 ;  /* 0x0000000218187825 */ /* 0x000fc800078e0214 */
[----:B------:R-:W-:-:S04]  /*fd430*/  IMAD.WIDE R26, R0, 0x2, R2 ;  /* 0x00000002001a7825 */ /* 0x000fc800078e0202 */
[----:B------:R-:W-:Y:S01]  /*fd440*/  IMAD.WIDE R28, R0, 0x2, R8 ;  /* 0x00000002001c7825 */ /* 0x000fe200078e0208 */
[----:B------:R0:W-:Y:S03]  /*fd450*/  @P3 STG.E.U16 [R22.64], R12 ;  /* 0x0000000c16003986 */ /* 0x0001e6000c101506 */
[----:B------:R1:W-:Y:S02]  /*fd460*/  @P5 STG.E.U16 [R24.64], R4 ;  /* 0x0000000418005986 */ /* 0x0003e4000c101506 */
[----:B-----5:R2:W-:Y:S01]  /*fd470*/  @P4 STG.E.U16 [R26.64], R17 ;  /* 0x000000111a004986 */ /* 0x0205e2000c101506 */
[----:B---3--:R-:W-:Y:S02]  /*fd480*/  ISETP.GE.AND P0, PT, R14, c[0x0][0x17c], PT ;  /* 0x00005f000e007a0c */ /* 0x008fe40003f06270 */
[----:B------:R-:W-:Y:S02]  /*fd490*/  ISETP.LT.AND P4, PT, R6, c[0x0][0x178], !P1 ;  /* 0x00005e0006007a0c */ /* 0x000fe40004f81270 */
[----:B------:R-:W-:Y:S01]  /*fd4a0*/  ISETP.LT.AND P3, PT, R19, c[0x0][0x178], !P1 ;  /* 0x00005e0013007a0c */ /* 0x000fe20004f61270 */
[----:B------:R-:W-:Y:S01]  /*fd4b0*/  ISETP.GE.AND P1, PT, R13, c[0x0][0x17c], PT ;  /* 0x00005f000d007a0c */ /* 0x000fe20003f26270 */
[----:B------:R-:W3:Y:S01]  /*fd4c0*/  LDL.LU R14, [R1+0x5a4] ;  /* 0x0005a400010e7983 */ /* 0x000ee20000300800 */
[----:B------:R-:W5:Y:S03]  /*fd4d0*/  LDL.LU R13, [R1+0x584] ;  /* 0x00058400010d7983 */ /* 0x000f660000300800 */
[----:B------:R2:W-:Y:S01]  /*fd4e0*/  @P6 STG.E.U16 [R28.64], R7 ;  /* 0x000000071c006986 */ /* 0x0005e2000c101506 */
[----:B0-----:R-:W-:-:S02]  /*fd4f0*/  PRMT R12, R7, 0x7632, R12 ;  /* 0x00007632070c7816 */ /* 0x001fc4000000000c */
[C---:B-1----:R-:W-:Y:S01]  /*fd500*/  IADD3 R4, R0.reuse, c[0x0][0x198], RZ ;  /* 0x0000660000047a10 */ /* 0x042fe20007ffe0ff */
[----:B------:R-:W-:-:S04]  /*fd510*/  IMAD.WIDE R22, R0, 0x2, R10 ;  /* 0x0000000200167825 */ /* 0x000fc800078e020a */
[----:B------:R-:W-:Y:S01]  /*fd520*/  IMAD.WIDE R24, R0, 0x2, R20 ;  /* 0x0000000200187825 */ /* 0x000fe200078e0214 */
[----:B----4-:R-:W-:Y:S02]  /*fd530*/  PRMT R16, R17, 0x7632, R16 ;  /* 0x0000763211107816 */ /* 0x010fe40000000010 */
[----:B--2---:R-:W2:Y:S01]  /*fd540*/  LDL.LU R17, [R1+0x3780] ;  /* 0x0037800001117983 */ /* 0x004ea20000300800 */
[----:B------:R-:W4:Y:S02]  /*fd550*/  LDL.LU R7, [R1+0x24] ;  /* 0x0000240001077983 */ /* 0x000f240000300800 */
[----:B------:R-:W2:Y:S01]  /*fd560*/  LDL.LU R0, [R1+0x514] ;  /* 0x0005140001007983 */ /* 0x000ea20000300800 */
[----:B------:R-:W-:Y:S02]  /*fd570*/  ISETP.LT.AND P6, PT, R5, c[0x0][0x178], !P2 ;  /* 0x00005e0005007a0c */ /* 0x000fe400057c1270 */
[----:B------:R-:W-:Y:S01]  /*fd580*/  ISETP.LT.AND P5, PT, R18, c[0x0][0x178], !P2 ;  /* 0x00005e0012007a0c */ /* 0x000fe200057a1270 */
[----:B------:R-:W-:-:S04]  /*fd590*/  IMAD.WIDE R26, R4, 0x2, R2 ;  /* 0x00000002041a7825 */ /* 0x000fc800078e0202 */
[----:B------:R-:W-:Y:S01]  /*fd5a0*/  IMAD.WIDE R28, R4, 0x2, R8 ;  /* 0x00000002041c7825 */ /* 0x000fe200078e0208 */
[----:B--2---:R0:W-:Y:S04]  /*fd5b0*/  @P4 STG.E.U16 [R22.64], R0 ;  /* 0x0000000016004986 */ /* 0x0041e8000c101506 */
[----:B0-----:R-:W2:Y:S01]  /*fd5c0*/  LDL.LU R23, [R1+0x544] ;  /* 0x0005440001177983 */ /* 0x001ea20000300800 */
[----:B------:R-:W-:Y:S01]  /*fd5d0*/  ISETP.LT.AND P4, PT, R6, c[0x0][0x178], !P2 ;  /* 0x00005e0006007a0c */ /* 0x000fe20005781270 */
[----:B------:R-:W-:Y:S02]  /*fd5e0*/  @P3 STG.E.U16 [R24.64], R15 ;  /* 0x0000000f18003986 */ /* 0x000fe4000c101506 */
[----:B------:R0:W-:Y:S01]  /*fd5f0*/  @P6 STG.E.U16 [R26.64], R16 ;  /* 0x000000101a006986 */ /* 0x0001e2000c101506 */
[----:B------:R1:W-:Y:S01]  /*fd600*/  @P5 STG.E.U16 [R28.64], R12 ;  /* 0x0000000c1c005986 */ /* 0x0003e2000c101506 */
[----:B------:R-:W-:-:S02]  /*fd610*/  ISETP.LT.AND P3, PT, R19, c[0x0][0x178], !P2 ;  /* 0x00005e0013007a0c */ /* 0x000fc40005761270 */
[----:B------:R-:W-:Y:S01]  /*fd620*/  ISETP.LT.AND P5, PT, R5, c[0x0][0x178], !P0 ;  /* 0x00005e0005007a0c */ /* 0x000fe200047a1270 */
[----:B------:R-:W-:Y:S02]  /*fd630*/  ISETP.GE.AND P2, PT, R17, c[0x0][0x17c], PT ;  /* 0x00005f0011007a0c */ /* 0x000fe40003f46270 */
[----:B------:R-:W3:Y:S01]  /*fd640*/  LDL.LU R17, [R1+0x3784] ;  /* 0x0037840001117983 */ /* 0x000ee20000300800 */
[----:B0-----:R-:W-:Y:S01]  /*fd650*/  PRMT R16, R0, 0x7632, R16 ;  /* 0x0000763200107816 */ /* 0x001fe20000000010 */
[C---:B------:R-:W-:Y:S01]  /*fd660*/  IADD3 R0, R4.reuse, c[0x0][0x198], RZ ;  /* 0x0000660004007a10 */ /* 0x040fe20007ffe0ff */
[----:B-1----:R-:W-:Y:S01]  /*fd670*/  PRMT R12, R15, 0x7632, R12 ;  /* 0x000076320f0c7816 */ /* 0x002fe2000000000c */
[----:B------:R-:W-:Y:S01]  /*fd680*/  IMAD.WIDE R24, R4, 0x2, R20 ;  /* 0x0000000204187825 */ /* 0x000fe200078e0214 */
[----:B------:R-:W-:-:S03]  /*fd690*/  ISETP.LT.AND P6, PT, R18, c[0x0][0x178], !P0 ;  /* 0x00005e0012007a0c */ /* 0x000fc600047c1270 */
[----:B--2---:R-:W-:Y:S02]  /*fd6a0*/  IMAD.MOV.U32 R29, RZ, RZ, R23 ;  /* 0x000000ffff1d7224 */ /* 0x004fe400078e0017 */
[----:B------:R-:W-:-:S05]  /*fd6b0*/  IMAD.WIDE R22, R4, 0x2, R10 ;  /* 0x0000000204167825 */ /* 0x000fca00078e020a */
[----:B------:R0:W-:Y:S01]  /*fd6c0*/  @P4 STG.E.U16 [R22.64], R16 ;  /* 0x0000001016004986 */ /* 0x0001e2000c101506 */
[----:B------:R3:W-:Y:S02]  /*fd6d0*/  @P3 STG.E.U16 [R24.64], R12 ;  /* 0x0000000c18003986 */ /* 0x0007e4000c101506 */
[----:B0-----:R-:W-:Y:S01]  /*fd6e0*/  IMAD.WIDE R22, R0, 0x2, R2 ;  /* 0x0000000200167825 */ /* 0x001fe200078e0202 */
[----:B---3--:R-:W-:-:S04]  /*fd6f0*/  PRMT R12, R14, 0x7632, R12 ;  /* 0x000076320e0c7816 */ /* 0x008fc8000000000c */
[----:B------:R0:W-:Y:S04]  /*fd700*/  @P5 STG.E.U16 [R22.64], R14 ;  /* 0x0000000e16005986 */ /* 0x0001e8000c101506 */
[----:B0-----:R-:W2:Y:S01]  /*fd710*/  LDL.LU R14, [R1+0x3788] ;  /* 0x00378800010e7983 */ /* 0x001ea20000300800 */
[----:B------:R-:W3:Y:S02]  /*fd720*/  LDL.LU R28, [R1+0x5e4] ;  /* 0x0005e400011c7983 */ /* 0x000ee40000300800 */
[----:B------:R-:W3:Y:S01]  /*fd730*/  LDL.LU R15, [R1+0x5c4] ;  /* 0x0005c400010f7983 */ /* 0x000ee20000300800 */
[----:B------:R-:W-:Y:S01]  /*fd740*/  ISETP.LT.AND P4, PT, R6, c[0x0][0x178], !P0 ;  /* 0x00005e0006007a0c */ /* 0x000fe20004781270 */
[----:B------:R-:W-:Y:S01]  /*fd750*/  IMAD.WIDE R26, R0, 0x2, R8 ;  /* 0x00000002001a7825 */ /* 0x000fe200078e0208 */
[----:B------:R-:W-:-:S02]  /*fd760*/  ISETP.LT.AND P0, PT, R19, c[0x0][0x178], !P0 ;  /* 0x00005e0013007a0c */ /* 0x000fc40004701270 */
[----:B------:R-:W-:Y:S01]  /*fd770*/  ISETP.LT.AND P3, PT, R5, c[0x0][0x178], !P1 ;  /* 0x00005e0005007a0c */ /* 0x000fe20004f61270 */
[----:B------:R-:W-:Y:S01]  /*fd780*/  IMAD.WIDE R22, R0, 0x2, R10 ;  /* 0x0000000200167825 */ /* 0x000fe200078e020a */
[----:B-----5:R0:W-:Y:S01]  /*fd790*/  @P6 STG.E.U16 [R26.64], R13 ;  /* 0x0000000d1a006986 */ /* 0x0201e2000c101506 */
[----:B------:R-:W-:Y:S02]  /*fd7a0*/  ISETP.LT.AND P6, PT, R18, c[0x0][0x178], !P1 ;  /* 0x00005e0012007a0c */ /* 0x000fe40004fc1270 */
[C---:B------:R-:W-:Y:S01]  /*fd7b0*/  IADD3 R4, R0.reuse, c[0x0][0x198], RZ ;  /* 0x0000660000047a10 */ /* 0x040fe20007ffe0ff */
[----:B------:R-:W-:Y:S01]  /*fd7c0*/  IMAD.WIDE R24, R0, 0x2, R20 ;  /* 0x0000000200187825 */ /* 0x000fe200078e0214 */
[----:B------:R-:W-:Y:S02]  /*fd7d0*/  PRMT R0, R13, 0x7632, R0 ;  /* 0x000076320d007816 */ /* 0x000fe40000000000 */
[----:B------:R1:W-:Y:S01]  /*fd7e0*/  @P4 STG.E.U16 [R22.64], R29 ;  /* 0x0000001d16004986 */ /* 0x0003e2000c101506 */
[----:B------:R-:W-:Y:S01]  /*fd7f0*/  ISETP.LT.AND P4, PT, R6, c[0x0][0x178], !P1 ;  /* 0x00005e0006007a0c */ /* 0x000fe20004f81270 */
[----:B----4-:R4:W-:Y:S02]  /*fd800*/  @P0 STG.E.U16 [R24.64], R7 ;  /* 0x0000000718000986 */ /* 0x0109e4000c101506 */
[----:B0-----:R-:W-:Y:S01]  /*fd810*/  IMAD.WIDE R26, R4, 0x2, R2 ;  /* 0x00000002041a7825 */ /* 0x001fe200078e0202 */
[----:B------:R-:W-:-:S03]  /*fd820*/  ISETP.LT.AND P1, PT, R19, c[0x0][0x178], !P1 ;  /* 0x00005e0013007a0c */ /* 0x000fc60004f21270 */
[----:B-1----:R-:W-:Y:S02]  /*fd830*/  IMAD.MOV.U32 R23, RZ, RZ, R29 ;  /* 0x000000ffff177224 */ /* 0x002fe400078e001d */
[----:B----4-:R-:W-:Y:S01]  /*fd840*/  IMAD.WIDE R24, R4, 0x2, R8 ;  /* 0x0000000204187825 */ /* 0x010fe200078e0208 */
[----:B------:R0:W-:Y:S01]  /*fd850*/  @P3 STG.E.U16 [R26.64], R12 ;  /* 0x0000000c1a003986 */ /* 0x0001e2000c101506 */
[----:B------:R-:W-:-:S03]  /*fd860*/  ISETP.LT.AND P3, PT, R5, c[0x0][0x178], !P2 ;  /* 0x00005e0005007a0c */ /* 0x000fc60005761270 */
[----:B------:R1:W-:Y:S01]  /*fd870*/  @P6 STG.E.U16 [R24.64], R0 ;  /* 0x0000000018006986 */ /* 0x0003e2000c101506 */
[----:B------:R-:W-:Y:S02]  /*fd880*/  ISETP.LT.AND P6, PT, R18, c[0x0][0x178], !P2 ;  /* 0x00005e0012007a0c */ /* 0x000fe400057c1270 */
[----:B0-----:R-:W-:Y:S01]  /*fd890*/  PRMT R12, R23, 0x7632, R12 ;  /* 0x00007632170c7816 */ /* 0x001fe2000000000c */
[C---:B------:R-:W-:Y:S01]  /*fd8a0*/  IMAD.WIDE R22, R4.reuse, 0x2, R10 ;  /* 0x0000000204167825 */ /* 0x040fe200078e020a */
[----:B-1----:R-:W-:-:S04]  /*fd8b0*/  IADD3 R0, R4, c[0x0][0x198], RZ ;  /* 0x0000660004007a10 */ /* 0x002fc80007ffe0ff */
[----:B------:R0:W-:Y:S01]  /*fd8c0*/  @P4 STG.E.U16 [R22.64], R12 ;  /* 0x0000000c16004986 */ /* 0x0001e2000c101506 */
[----:B------:R-:W-:Y:S02]  /*fd8d0*/  ISETP.GE.AND P5, PT, R17, c[0x0][0x17c], PT ;  /* 0x00005f0011007a0c */ /* 0x000fe40003fa6270 */
[----:B------:R-:W4:Y:S02]  /*fd8e0*/  LDL.LU R17, [R1+0x384c] ;  /* 0x00384c0001117983 */ /* 0x000f240000300800 */
[----:B------:R-:W-:-:S04]  /*fd8f0*/  IMAD.WIDE R24, R0, 0x2, R2 ;  /* 0x0000000200187825 */ /* 0x000fc800078e0202 */
[----:B------:R-:W-:Y:S01]  /*fd900*/  IMAD.WIDE R26, R0, 0x2, R8 ;  /* 0x00000002001a7825 */ /* 0x000fe200078e0208 */
[----:B------:R-:W5:Y:S03]  /*fd910*/  LDL.LU R13, [R1+0x594] ;  /* 0x00059400010d7983 */ /* 0x000f660000300800 */
[----:B------:R-:W4:Y:S01]  /*fd920*/  LDL.LU R29, [R1+0x14] ;  /* 0x00001400011d7983 */ /* 0x000f220000300800 */
[----:B0-----:R-:W-:Y:S01]  /*fd930*/  PRMT R12, R7, 0x7632, R12 ;  /* 0x00007632070c7816 */ /* 0x001fe2000000000c */
[----:B------:R-:W-:Y:S01]  /*fd940*/  IMAD.WIDE R22, R4, 0x2, R20 ;  /* 0x0000000204167825 */ /* 0x000fe200078e0214 */
[----:B------:R-:W4:Y:S04]  /*fd950*/  LDL.LU R7, [R1+0x634] ;  /* 0x0006340001077983 */ /* 0x000f280000300800 */
[----:B------:R0:W-:Y:S01]  /*fd960*/  @P1 STG.E.U16 [R22.64], R12 ;  /* 0x0000000c16001986 */ /* 0x0001e2000c101506 */
[C---:B------:R-:W-:Y:S01]  /*fd970*/  IADD3 R4, R0.reuse, c[0x0][0x198], RZ ;  /* 0x0000660000047a10 */ /* 0x040fe20007ffe0ff */
[----:B0-----:R-:W-:Y:S01]  /*fd980*/  IMAD.WIDE R22, R0, 0x2, R10 ;  /* 0x0000000200167825 */ /* 0x001fe200078e020a */
[----:B--2---:R-:W-:Y:S01]  /*fd990*/  ISETP.GE.AND P0, PT, R14, c[0x0][0x17c], PT ;  /* 0x00005f000e007a0c */ /* 0x004fe20003f06270 */
[----:B---3--:R-:W-:Y:S04]  /*fd9a0*/  @P3 STG.E.U16 [R24.64], R28 ;  /* 0x0000001c18003986 */ /* 0x008fe8000c101506 */
[----:B------:R-:W2:Y:S01]  /*fd9b0*/  LDL.LU R14, [R1+0x614] ;  /* 0x00061400010e7983 */ /* 0x000ea20000300800 */
[----:B------:R0:W-:Y:S03]  /*fd9c0*/  @P6 STG.E.U16 [R26.64], R15 ;  /* 0x0000000f1a006986 */ /* 0x0001e6000c101506 */
[----:B0-----:R-:W3:Y:S01]  /*fd9d0*/  LDL.LU R27, [R1+0x378c] ;  /* 0x00378c00011b7983 */ /* 0x001ee20000300800 */
[----:B------:R-:W-:Y:S01]  /*fd9e0*/  IMAD.WIDE R24, R0, 0x2, R20 ;  /* 0x0000000200187825 */ /* 0x000fe200078e0214 */
[----:B------:R-:W-:-:S02]  /*fd9f0*/  PRMT R0, R28, 0x7632, R0 ;  /* 0x000076321c007816 */ /* 0x000fc40000000000 */
[----:B------:R-:W2:Y:S01]  /*fda00*/  LDL.LU R28, [R1+0x3790] ;  /* 0x00379000011c7983 */ /* 0x000ea20000300800 */
[----:B------:R-:W-:Y:S02]  /*fda10*/  PRMT R12, R15, 0x7632, R12 ;  /* 0x000076320f0c7816 */ /* 0x000fe4000000000c */
[----:B------:R-:W2:Y:S01]  /*fda20*/  LDL.LU R15, [R1+0x3794] ;  /* 0x00379400010f7983 */ /* 0x000ea20000300800 */
[----:B------:R-:W-:Y:S01]  /*fda30*/  ISETP.LT.AND P4, PT, R6, c[0x0][0x178], !P2 ;  /* 0x00005e0006007a0c */ /* 0x000fe20005781270 */
[----:B------:R-:W-:Y:S01]  /*fda40*/  ISETP.LT.AND P2, PT, R19, c[0x0][0x178], !P2 ;  /* 0x00005e0013007a0c */ /* 0x000fe20005741270 */
[----:B------:R-:W-:Y:S02]  /*fda50*/  ISETP.LT.AND P3, PT, R5, c[0x0][0x178], !P5 ;  /* 0x00005e0005007a0c */ /* 0x000fe40006f61270 */
[----:B------:R-:W-:-:S09]  /*fda60*/  ISETP.LT.AND P6, PT, R18, c[0x0][0x178], !P5 ;  /* 0x00005e0012007a0c */ /* 0x000fd20006fc1270 */
[----:B-----5:R0:W-:Y:S01]  /*fda70*/  @P4 STG.E.U16 [R22.64], R13 ;  /* 0x0000000d16004986 */ /* 0x0201e2000c101506 */
[----:B----4-:R1:W-:Y:S01]  /*fda80*/  @P2 STG.E.U16 [R24.64], R29 ;  /* 0x0000001d18002986 */ /* 0x0103e2000c101506 */
[----:B------:R-:W-:Y:S01]  /*fda90*/  ISETP.LT.AND P4, PT, R5, c[0x0][0x178], !P0 ;  /* 0x00005e0005007a0c */ /* 0x000fe20004781270 */
[----:B0-----:R-:W-:Y:S01]  /*fdaa0*/  IMAD.WIDE R22, R4, 0x2, R8 ;  /* 0x0000000204167825 */ /* 0x001fe200078e0208 */
[----:B------:R-:W-:-:S03]  /*fdab0*/  PRMT R16, R13, 0x7632, R16 ;  /* 0x000076320d107816 */ /* 0x000fc60000000010 */
[C---:B-1----:R-:W-:Y:S01]  /*fdac0*/  IMAD.WIDE R24, R4.reuse, 0x2, R20 ;  /* 0x0000000204187825 */ /* 0x042fe200078e0214 */
[----:B------:R-:W4:Y:S01]  /*fdad0*/  LDL.LU R13, [R1+0x3848] ;  /* 0x00384800010d7983 */ /* 0x000f220000300800 */
[----:B---3--:R-:W-:Y:S02]  /*fdae0*/  ISETP.GE.AND P1, PT, R27, c[0x0][0x17c], PT ;  /* 0x00005f001b007a0c */ /* 0x008fe40003f26270 */
[----:B------:R-:W-:-:S05]  /*fdaf0*/  IMAD.WIDE R26, R4, 0x2, R2 ;  /* 0x00000002041a7825 */ /* 0x000fca00078e0202 */
[----:B------:R0:W-:Y:S01]  /*fdb00*/  @P3 STG.E.U16 [R26.64], R0 ;  /* 0x000000001a003986 */ /* 0x0001e2000c101506 */
[----:B------:R-:W-:Y:S01]  /*fdb10*/  ISETP.LT.AND P3, PT, R6, c[0x0][0x178], !P5 ;  /* 0x00005e0006007a0c */ /* 0x000fe20006f61270 */
[----:B------:R-:W-:Y:S02]  /*fdb20*/  ISETP.LT.AND P5, PT, R19, c[0x0][0x178], !P5 ;  /* 0x00005e0013007a0c */ /* 0x000fe40006fa1270 */
[----:B------:R1:W-:Y:S01]  /*fdb30*/  @P6 STG.E.U16 [R22.64], R12 ;  /* 0x0000000c16006986 */ /* 0x0003e2000c101506 */
[----:B------:R-:W-:Y:S02]  /*fdb40*/  ISETP.LT.AND P6, PT, R18, c[0x0][0x178], !P0 ;  /* 0x00005e0012007a0c */ /* 0x000fe400047c1270 */
[----:B--2---:R-:W-:Y:S02]  /*fdb50*/  ISETP.GE.AND P2, PT, R28, c[0x0][0x17c], PT ;  /* 0x00005f001c007a0c */ /* 0x004fe40003f46270 */
[C---:B0-----:R-:W-:Y:S01]  /*fdb60*/  IADD3 R0, R4.reuse, c[0x0][0x198], RZ ;  /* 0x0000660004007a10 */ /* 0x041fe20007ffe0ff */
[----:B-1----:R-:W-:Y:S01]  /*fdb70*/  IMAD.WIDE R22, R4, 0x2, R10 ;  /* 0x0000000204167825 */ /* 0x002fe200078e020a */
[----:B------:R-:W-:-:S03]  /*fdb80*/  PRMT R12, R29, 0x7632, R12 ;  /* 0x000076321d0c7816 */ /* 0x000fc6000000000c */
[----:B------:R-:W-:-:S04]  /*fdb90*/  IMAD.WIDE R26, R0, 0x2, R2 ;  /* 0x00000002001a7825 */ /* 0x000fc800078e0202 */
[----:B------:R-:W-:Y:S01]  /*fdba0*/  IMAD.WIDE R28, R0, 0x2, R8 ;  /* 0x00000002001c7825 */ /* 0x000fe200078e0208 */
[----:B------:R0:W-:Y:S03]  /*fdbb0*/  @P3 STG.E.U16 [R22.64], R16 ;  /* 0x0000001016003986 */ /* 0x0001e6000c101506 */
[----:B------:R1:W-:Y:S02]  /*fdbc0*/  @P5 STG.E.U16 [R24.64], R12 ;  /* 0x0000000c18005986 */ /* 0x0003e4000c101506 */
[----:B------:R2:W-:Y:S02]  /*fdbd0*/  @P4 STG.E.U16 [R26.64], R7 ;  /* 0x000000071a004986 */ /* 0x0005e4000c101506 */
[----:B------:R3:W-:Y:S01]  /*fdbe0*/  @P6 STG.E.U16 [R28.64], R14 ;  /* 0x0000000e1c006986 */ /* 0x0007e2000c101506 */
[----:B------:R-:W-:Y:S02]  /*fdbf0*/  ISETP.LT.AND P6, PT, R5, c[0x0][0x178], !P1 ;  /* 0x00005e0005007a0c */ /* 0x000fe40004fc1270 */
[----:B------:R-:W-:-:S02]  /*fdc00*/  ISETP.LT.AND P4, PT, R6, c[0x0][0x178], !P0 ;  /* 0x00005e0006007a0c */ /* 0x000fc40004781270 */
[----:B------:R-:W-:Y:S01]  /*fdc10*/  ISETP.LT.AND P3, PT, R19, c[0x0][0x178], !P0 ;  /* 0x00005e0013007a0c */ /* 0x000fe20004761270 */
[----:B------:R-:W5:Y:S01]  /*fdc20*/  LDL.LU R5, [R1+0x3844] ;  /* 0x0038440001057983 */ /* 0x000f620000300800 */
[----:B------:R-:W-:Y:S02]  /*fdc30*/  ISETP.GE.AND P0, PT, R15, c[0x0][0x17c], PT ;  /* 0x00005f000f007a0c */ /* 0x000fe40003f06270 */
[----:B------:R-:W-:Y:S02]  /*fdc40*/  IADD3 R4, R0, c[0x0][0x198], RZ ;  /* 0x0000660000047a10 */ /* 0x000fe40007ffe0ff */
[----:B0-----:R-:W-:Y:S02]  /*fdc50*/  PRMT R16, R7, 0x7632, R16 ;  /* 0x0000763207107816 */ /* 0x001fe40000000010 */
[----:B-1----:R-:W-:Y:S01]  /*fdc60*/  PRMT R12, R14, 0x7632, R12 ;  /* 0x000076320e0c7816 */ /* 0x002fe2000000000c */
[----:B--2---:R-:W2:Y:S01]  /*fdc70*/  LDL.LU R7, [R1+0x674] ;  /* 0x0006740001077983 */ /* 0x004ea20000300800 */
[----:B------:R-:W2:Y:S02]  /*fdc80*/  LDL.LU R15, [R1+0x3798] ;  /* 0x00379800010f7983 */ /* 0x000ea40000300800 */
[----:B------:R-:W-:-:S04]  /*fdc90*/  IMAD.WIDE R22, R0, 0x2, R10 ;  /* 0x0000000200167825 */ /* 0x000fc800078e020a */
[----:B---3--:R-:W3:Y:S02]  /*fdca0*/  LDL.LU R14, [R1+0x624] ;  /* 0x00062400010e7983 */ /* 0x008ee40000300800 */
[----:B------:R-:W-:Y:S02]  /*fdcb0*/  IMAD.WIDE R24, R0, 0x2, R20 ;  /* 0x0000000200187825 */ /* 0x000fe400078e0214 */
[----:B------:R-:W2:Y:S02]  /*fdcc0*/  LDL.LU R0, [R1+0x5d4] ;  /* 0x0005d40001007983 */ /* 0x000ea40000300800 */
[----:B------:R-:W-:Y:S01]  /*fdcd0*/  IMAD.WIDE R26, R4, 0x2, R2 ;  /* 0x00000002041a7825 */ /* 0x000fe200078e0202 */
[----:B------:R-:W-:-:S04]  /*fdce0*/  ISETP.LT.AND P5, PT, R18, c[0x0][0x178], !P1 ;  /* 0x00005e0012007a0c */ /* 0x000fc80004fa1270 */
[----:B------:R-:W-:Y:S01]  /*fdcf0*/  STL [R1+0x3838], R26 ;  /* 0x0038381a01007387 */ /* 0x000fe20000100800 */
[----:B------:R-:W-:-:S03]  /*fdd00*/  IMAD.WIDE R28, R4, 0x2, R8 ;  /* 0x00000002041c7825 */ /* 0x000fc600078e0208 */
[----:B--2---:R-:W-:Y:S01]  /*fdd10*/  @P4 STG.E.U16 [R22.64], R0 ;  /* 0x0000000016004986 */ /* 0x004fe2000c101506 */
[----:B-----5:R-:W-:Y:S02]  /*fdd20*/  @P3 STG.E.U16 [R24.64], R5 ;  /* 0x0000000518003986 */ /* 0x020fe4000c101506 */
[----:B------:R0:W-:Y:S02]  /*fdd30*/  @P6 STG.E.U16 [R26.64], R16 ;  /* 0x000000101a006986 */ /* 0x0001e4000c101506 */
[----:B0-----:R-:W2:Y:S01]  /*fdd40*/  LDL.LU R27, [R1+0x1be4] ;  /* 0x001be400011b7983 */ /* 0x001ea20000300800 */
[----:B------:R0:W-:Y:S03]  /*fdd50*/  @P5 STG.E.U16 [R28.64], R12 ;  /* 0x0000000c1c005986 */ /* 0x0001e6000c101506 */
[----:B0-----:R-:W5:Y:S01]  /*fdd60*/  LDL.LU R29, [R1+0x664] ;  /* 0x00066400011d7983 */ /* 0x001f620000300800 */
[----:B------:R-:W-:-:S02]  /*fdd70*/  ISETP.LT.AND P4, PT, R6, c[0x0][0x178], !P1 ;  /* 0x00005e0006007a0c */ /* 0x000fc40004f81270 */
[----:B------:R-:W-:Y:S02]  /*fdd80*/  ISETP.LT.AND P3, PT, R19, c[0x0][0x178], !P1 ;  /* 0x00005e0013007a0c */ /* 0x000fe40004f61270 */
[----:B------:R-:W-:Y:S01]  /*fdd90*/  PRMT R16, R0, 0x7632, R16 ;  /* 0x0000763200107816 */ /* 0x000fe20000000010 */
[C---:B------:R-:W-:Y:S01]  /*fdda0*/  IMAD.WIDE R22, R4.reuse, 0x2, R10 ;  /* 0x0000000204167825 */ /* 0x040fe200078e020a */
[----:B------:R-:W-:Y:S02]  /*fddb0*/  IADD3 R0, R4, c[0x0][0x198], RZ ;  /* 0x0000660004007a10 */ /* 0x000fe40007ffe0ff */
[----:B------:R-:W-:Y:S02]  /*fddc0*/  PRMT R12, R5, 0x7632, R12 ;  /* 0x00007632050c7816 */ /* 0x000fe4000000000c */
[----:B------:R-:W-:Y:S01]  /*fddd0*/  ISETP.LT.AND P6, PT, R18, c[0x0][0x178], !P2 ;  /* 0x00005e0012007a0c */ /* 0x000fe200057c1270 */
[----:B------:R-:W-:-:S04]  /*fdde0*/  IMAD.WIDE R4, R4, 0x2, R20 ;  /* 0x0000000204047825 */ /* 0x000fc800078e0214 */
[----:B------:R-:W-:Y:S01]  /*fddf0*/  IMAD.WIDE R24, R0, 0x2, R8 ;  /* 0x0000000200187825 */ /* 0x000fe200078e0208 */
[----:B------:R-:W4:Y:S04]  /*fde00*/  LDL.LU R28, [R1+0x379c] ;  /* 0x00379c00011c7983 */ /* 0x000f280000300800 */
[----:B------:R0:W-:Y:S01]  /*fde10*/  @P4 STG.E.U16 [R22.64], R16 ;  /* 0x0000001016004986 */ /* 0x0001e2000c101506 */
[----:B------:R-:W-:Y:S01]  /*fde20*/  ISETP.LT.AND P4, PT, R6, c[0x0][0x178], !P2 ;  /* 0x00005e0006007a0c */ /* 0x000fe20005781270 */
[----:B------:R1:W-:Y:S02]  /*fde30*/  @P3 STG.E.U16 [R4.64], R12 ;  /* 0x0000000c04003986 */ /* 0x0003e4000c101506 */
[C---:B0-----:R-:W-:Y:S01]  /*fde40*/  IMAD.WIDE R22, R0.reuse, 0x2, R2 ;  /* 0x0000000200167825 */ /* 0x041fe200078e0202 */
[----:B-1----:R-:W-:-:S03]  /*fde50*/  IADD3 R12, R0, c[0x0][0x198], RZ ;  /* 0x00006600000c7a10 */ /* 0x002fc60007ffe0ff */
[----:B------:R-:W-:Y:S01]  /*fde60*/  IMAD.WIDE R4, R0, 0x2, R10 ;  /* 0x0000000200047825 */ /* 0x000fe200078e020a */
[----:B------:R-:W-:Y:S02]  /*fde70*/  PRMT R16, R7, 0x7632, R16 ;  /* 0x0000763207107816 */ /* 0x000fe40000000010 */
[----:B------:R-:W-:Y:S02]  /*fde80*/  ISETP.GE.AND P1, PT, R15, c[0x0][0x17c], PT ;  /* 0x00005f000f007a0c */ /* 0x000fe40003f26270 */
[----:B--2---:R-:W-:Y:S01]  /*fde90*/  ISETP.LT.AND P5, PT, R27, c[0x0][0x178], !P2 ;  /* 0x00005e001b007a0c */ /* 0x004fe200057a1270 */
[----:B------:R-:W-:Y:S01]  /*fdea0*/  ISETP.LT.AND P2, PT, R19, c[0x0][0x178], !P2 ;  /* 0x00005e0013007a0c */ /* 0x000fe20005741270 */
[----:B------:R-:W-:-:S11]  /*fdeb0*/  ISETP.LT.AND P3, PT, R27, c[0x0][0x178], !P0 ;  /* 0x00005e001b007a0c */ /* 0x000fd60004761270 */
[----:B------:R0:W-:Y:S01]  /*fdec0*/  @P5 STG.E.U16 [R22.64], R7 ;  /* 0x0000000716005986 */ /* 0x0001e2000c101506 */
[----:B-----5:R1:W-:Y:S02]  /*fded0*/  @P6 STG.E.U16 [R24.64], R29 ;  /* 0x0000001d18006986 */ /* 0x0203e4000c101506 */
[----:B---3--:R-:W-:Y:S02]  /*fdee0*/  @P4 STG.E.U16 [R4.64], R14 ;  /* 0x0000000e04004986 */ /* 0x008fe4000c101506 */
[----:B0-----:R-:W-:-:S04]  /*fdef0*/  IMAD.WIDE R22, R0, 0x2, R20 ;  /* 0x0000000200167825 */ /* 0x001fc800078e0214 */
[----:B-1----:R-:W-:Y:S01]  /*fdf00*/  IMAD.WIDE R24, R12, 0x2, R2 ;  /* 0x000000020c187825 */ /* 0x002fe200078e0202 */
[----:B------:R-:W2:Y:S03]  /*fdf10*/  LDL.LU R7, [R1+0x37a0] ;  /* 0x0037a00001077983 */ /* 0x000ea60000300800 */
[----:B------:R-:W3:Y:S01]  /*fdf20*/  LDL.LU R26, [R1+0x684] ;  /* 0x00068400011a7983 */ /* 0x000ee20000300800 */
[----:B----4-:R-:W-:Y:S01]  /*fdf30*/  @P2 STG.E.U16 [R22.64], R13 ;  /* 0x0000000d16002986 */ /* 0x010fe2000c101506 */
[----:B------:R-:W4:Y:S02]  /*fdf40*/  LDL.LU R15, [R1+0x644] ;  /* 0x00064400010f7983 */ /* 0x000f240000300800 */
[----:B------:R0:W-:Y:S02]  /*fdf50*/  @P3 STG.E.U16 [R24.64], R16 ;  /* 0x0000001018003986 */ /* 0x0001e4000c101506 */
[----:B0-----:R-:W5:Y:S01]  /*fdf60*/  LDL.LU R24, [R1+0x37a4] ;  /* 0x0037a40001187983 */ /* 0x001f620000300800 */
[----:B------:R-:W-:-:S02]  /*fdf70*/  ISETP.LT.AND P6, PT, R18, c[0x0][0x178], !P0 ;  /* 0x00005e0012007a0c */ /* 0x000fc400047c1270 */
[----:B------:R-:W-:Y:S02]  /*fdf80*/  ISETP.LT.AND P4, PT, R6, c[0x0][0x178], !P0 ;  /* 0x00005e0006007a0c */ /* 0x000fe40004781270 */
[----:B------:R-:W-:Y:S01]  /*fdf90*/  PRMT R0, R29, 0x7632, R0 ;  /* 0x000076321d007816 */ /* 0x000fe20000000000 */
[----:B------:R-:W-:Y:S01]  /*fdfa0*/  ISETP.LT.AND P0, PT, R19, c[0x0][0x178], !P0 ;  /* 0x00005e0013007a0c */ /* 0x000fe20004701270 */
[----:B------:R-:W4:Y:S01]  /*fdfb0*/  LDL.LU R29, [R1+0x5f4] ;  /* 0x0005f400011d7983 */ /* 0x000f220000300800 */
[----:B------:R-:W-:Y:S01]  /*fdfc0*/  IMAD.WIDE R22, R12, 0x2, R8 ;  /* 0x000000020c167825 */ /* 0x000fe200078e0208 */
[----:B------:R-:W-:-:S03]  /*fdfd0*/  PRMT R13, R14, 0x7632, R13 ;  /* 0x000076320e0d7816 */ /* 0x000fc6000000000d */
[C---:B------:R-:W-:Y:S01]  /*fdfe0*/  IMAD.WIDE R4, R12.reuse, 0x2, R10 ;  /* 0x000000020c047825 */ /* 0x040fe200078e020a */
[----:B------:R-:W-:Y:S02]  /*fdff0*/  ISETP.LT.AND P3, PT, R27, c[0x0][0x178], !P1 ;  /* 0x00005e001b007a0c */ /* 0x000fe40004f61270 */
[----:B------:R-:W-:Y:S01]  /*fe000*/  PRMT R16, R13, 0x7632, R16 ;  /* 0x000076320d107816 */ /* 0x000fe20000000010 */
[----:B------:R0:W-:Y:S01]  /*fe010*/  @P6 STG.E.U16 [R22.64], R0 ;  /* 0x0000000016006986 */ /* 0x0001e2000c101506 */
[----:B------:R1:W-:Y:S01]  /*fe020*/  @P4 STG.E.U16 [R4.64], R13 ;  /* 0x0000000d04004986 */ /* 0x0003e2000c101506 */
[C---:B0-----:R-:W-:Y:S01]  /*fe030*/  IADD3 R0, R12.reuse, c[0x0][0x198], RZ ;  /* 0x000066000c007a10 */ /* 0x041fe20007ffe0ff */
[----:B-1----:R-:W-:-:S04]  /*fe040*/  IMAD.WIDE R12, R12, 0x2, R20 ;  /* 0x000000020c0c7825 */ /* 0x002fc800078e0214 */
[C---:B------:R-:W-:Y:S01]  /*fe050*/  IMAD.WIDE R4, R0.reuse, 0x2, R2 ;  /* 0x0000000200047825 */ /* 0x040fe200078e0202 */
[----:B------:R0:W-:Y:S03]  /*fe060*/  @P0 STG.E.U16 [R12.64], R16 ;  /* 0x000000100c000986 */ /* 0x0001e6000c101506 */
[C---:B------:R-:W-:Y:S01]  /*fe070*/  IMAD.WIDE R22, R0.reuse, 0x2, R8 ;  /* 0x0000000200167825 */ /* 0x040fe200078e0208 */
[----:B0-----:R-:W-:-:S03]  /*fe080*/  IADD3 R16, R0, c[0x0][0x198], RZ ;  /* 0x0000660000107a10 */ /* 0x001fc60007ffe0ff */
[----:B------:R-:W-:Y:S01]  /*fe090*/  IMAD.WIDE R12, R0, 0x2, R20 ;  /* 0x00000002000c7825 */ /* 0x000fe200078e0214 */
[----:B--2---:R-:W-:Y:S02]  /*fe0a0*/  ISETP.GE.AND P2, PT, R7, c[0x0][0x17c], PT ;  /* 0x00005f0007007a0c */ /* 0x004fe40003f46270 */
[----:B------:R-:W2:Y:S01]  /*fe0b0*/  LDL.LU R7, [R1+0x4b8] ;  /* 0x0004b80001077983 */ /* 0x000ea20000300800 */
[----:B------:R-:W2:Y:S03]  /*fe0c0*/  LDL.LU R14, [R1+0x4a8] ;  /* 0x0004a800010e7983 */ /* 0x000ea60000300800 */
[----:B---3--:R0:W-:Y:S01]  /*fe0d0*/  @P3 STG.E.U16 [R4.64], R26 ;  /* 0x0000001a04003986 */ /* 0x0081e2000c101506 */
[----:B-----5:R-:W-:-:S03]  /*fe0e0*/  ISETP.GE.AND P0, PT, R24, c[0x0][0x17c], PT ;  /* 0x00005f0018007a0c */ /* 0x020fc60003f06270 */
[----:B------:R-:W3:Y:S01]  /*fe0f0*/  LDL.LU R24, [R1+0x37a8] ;  /* 0x0037a80001187983 */ /* 0x000ee20000300800 */
[----:B0-----:R-:W-:Y:S01]  /*fe100*/  IMAD.WIDE R4, R0, 0x2, R10 ;  /* 0x0000000200047825 */ /* 0x001fe200078e020a */
[----:B------:R-:W-:Y:S02]  /*fe110*/  PRMT R0, R26, 0x7632, R0 ;  /* 0x000076321a007816 */ /* 0x000fe40000000000 */
[----:B------:R-:W5:Y:S01]  /*fe120*/  LDL.LU R26, [R1+0x37ac] ;  /* 0x0037ac00011a7983 */ /* 0x000f620000300800 */
[----:B------:R-:W-:Y:S02]  /*fe130*/  ISETP.LT.AND P6, PT, R18, c[0x0][0x178], !P1 ;  /* 0x00005e0012007a0c */ /* 0x000fe40004fc1270 */
[----:B------:R-:W-:Y:S02]  /*fe140*/  ISETP.GE.AND P5, PT, R28, c[0x0][0x17c], PT ;  /* 0x00005f001c007a0c */ /* 0x000fe40003fa6270 */
[----:B------:R-:W-:Y:S01]  /*fe150*/  ISETP.LT.AND P4, PT, R6, c[0x0][0x178], !P1 ;  /* 0x00005e0006007a0c */ /* 0x000fe20004f81270 */
[----:B------:R-:W-:Y:S01]  /*fe160*/  ISETP.LT.AND P1, PT, R19, c[0x0][0x178], !P1 ;  /* 0x00005e0013007a0c */ /* 0x000fe20004f21270 */
[----:B------:R-:W-:-:S07]  /*fe170*/  ISETP.LT.AND P3, PT, R27, c[0x0][0x178], !P5 ;  /* 0x00005e001b007a0c */ /* 0x000fce0006f61270 */
[----:B----4-:R0:W-:Y:S01]  /*fe180*/  @P6 STG.E.U16 [R22.64], R15 ;  /* 0x0000000f16006986 */ /* 0x0101e2000c101506 */
[----:B------:R-:W-:-:S03]  /*fe190*/  ISETP.LT.AND P6, PT, R18, c[0x0][0x178], !P5 ;  /* 0x00005e0012007a0c */ /* 0x000fc60006fc1270 */
[----:B------:R1:W-:Y:S02]  /*fe1a0*/  @P4 STG.E.U16 [R4.64], R29 ;  /* 0x0000001d04004986 */ /* 0x0003e4000c101506 */
[----:B------:R4:W-:Y:S01]  /*fe1b0*/  @P1 STG.E.U16 [R12.64], R17 ;  /* 0x000000110c001986 */ /* 0x0009e2000c101506 */
[----:B------:R-:W-:Y:S01]  /*fe1c0*/  ISETP.LT.AND P4, PT, R27, c[0x0][0x178], !P2 ;  /* 0x00005e001b007a0c */ /* 0x000fe20005781270 */
[----:B0-----:R-:W-:-:S04]  /*fe1d0*/  IMAD.WIDE R22, R16, 0x2, R2 ;  /* 0x0000000210167825 */ /* 0x001fc800078e0202 */
[----:B-1----:R-:W-:Y:S01]  /*fe1e0*/  IMAD.WIDE R4, R16, 0x2, R8 ;  /* 0x0000000210047825 */ /* 0x002fe200078e0208 */
[----:B----4-:R-:W-:Y:S01]  /*fe1f0*/  PRMT R12, R15, 0x7632, R12 ;  /* 0x000076320f0c7816 */ /* 0x010fe2000000000c */
[----:B------:R0:W-:Y:S01]  /*fe200*/  @P3 STG.E.U16 [R22.64], R0 ;  /* 0x0000000016003986 */ /* 0x0001e2000c101506 */
[----:B------:R-:W-:Y:S01]  /*fe210*/  ISETP.LT.AND P3, PT, R6, c[0x0][0x178], !P5 ;  /* 0x00005e0006007a0c */ /* 0x000fe20006f61270 */
[----:B------:R-:W-:Y:S02]  /*fe220*/  ISETP.LT.AND P5, PT, R19, c[0x0][0x178], !P5 ;  /* 0x00005e0013007a0c */ /* 0x000fe40006fa1270 */
[----:B------:R1:W-:Y:S01]  /*fe230*/  @P6 STG.E.U16 [R4.64], R12 ;  /* 0x0000000c04006986 */ /* 0x0003e2000c101506 */
[----:B------:R-:W-:Y:S02]  /*fe240*/  ISETP.LT.AND P6, PT, R18, c[0x0][0x178], !P2 ;  /* 0x00005e0012007a0c */ /* 0x000fe400057c1270 */
[----:B------:R-:W-:Y:S01]  /*fe250*/  PRMT R13, R17, 0x7632, R13 ;  /* 0x00007632110d7816 */ /* 0x000fe2000000000d */
[----:B------:R-:W4:Y:S01]  /*fe260*/  LDL.LU R15, [R1+0x8] ;  /* 0x00000800010f7983 */ /* 0x000f220000300800 */
[----:B0-----:R-:W-:-:S02]  /*fe270*/  PRMT R0, R29, 0x7632, R0 ;  /* 0x000076321d007816 */ /* 0x001fc40000000000 */
[C---:B-1----:R-:W-:Y:S01]  /*fe280*/  IADD3 R12, R16.reuse, c[0x0][0x198], RZ ;  /* 0x00006600100c7a10 */ /* 0x042fe20007ffe0ff */
[----:B------:R-:W-:-:S04]  /*fe290*/  IMAD.WIDE R4, R16, 0x2, R10 ;  /* 0x0000000210047825 */ /* 0x000fc800078e020a */
[----:B------:R-:W-:-:S04]  /*fe2a0*/  IMAD.WIDE R16, R16, 0x2, R20 ;  /* 0x0000000210107825 */ /* 0x000fc800078e0214 */
[----:B------:R-:W-:Y:S01]  /*fe2b0*/  IMAD.WIDE R22, R12, 0x2, R2 ;  /* 0x000000020c167825 */ /* 0x000fe200078e0202 */
[----:B------:R-:W-:Y:S03]  /*fe2c0*/  @P3 STG.E.U16 [R4.64], R0 ;  /* 0x0000000004003986 */ /* 0x000fe6000c101506 */
[----:B------:R-:W-:Y:S01]  /*fe2d0*/  @P5 STG.E.U16 [R16.64], R13 ;  /* 0x0000000d10005986 */ /* 0x000fe2000c101506 */
[----:B------:R-:W-:Y:S01]  /*fe2e0*/  ISETP.LT.AND P3, PT, R19, c[0x0][0x178], !P2 ;  /* 0x00005e0013007a0c */ /* 0x000fe20005761270 */
[----:B--2---:R-:W-:Y:S01]  /*fe2f0*/  @P4 STG.E.U16 [R22.64], R7 ;  /* 0x0000000716004986 */ /* 0x004fe2000c101506 */
[----:B------:R-:W-:Y:S02]  /*fe300*/  ISETP.LT.AND P4, PT, R6, c[0x0][0x178], !P2 ;  /* 0x00005e0006007a0c */ /* 0x000fe40005781270 */
[----:B---3--:R-:W-:Y:S01]  /*fe310*/  ISETP.GE.AND P1, PT, R24, c[0x0][0x17c], PT ;  /* 0x00005f0018007a0c */ /* 0x008fe20003f26270 */
[----:B------:R-:W-:Y:S01]  /*fe320*/  IMAD.WIDE R24, R12, 0x2, R8 ;  /* 0x000000020c187825 */ /* 0x000fe200078e0208 */
[----:B-----5:R-:W-:-:S04]  /*fe330*/  ISETP.GE.AND P2, PT, R26, c[0x0][0x17c], PT ;  /* 0x00005f001a007a0c */ /* 0x020fc80003f46270 */
[----:B------:R0:W-:Y:S04]  /*fe340*/  @P6 STG.E.U16 [R24.64], R14 ;  /* 0x0000000e18006986 */ /* 0x0001e8000c101506 */
[----:B------:R-:W2:Y:S01]  /*fe350*/  LDL.LU R26, [R1+0x4f8] ;  /* 0x0004f800011a7983 */ /* 0x000ea20000300800 */
[----:B0-----:R-:W-:-:S03]  /*fe360*/  PRMT R24, R7, 0x7632, R24 ;  /* 0x0000763207187816 */ /* 0x001fc60000000018 */
[----:B------:R-:W3:Y:S01]  /*fe370*/  LDL.LU R7, [R1+0x508] ;  /* 0x0005080001077983 */ /* 0x000ee20000300800 */
[----:B------:R-:W5:Y:S02]  /*fe380*/  LDL.LU R29, [R1+0x37b0] ;  /* 0x0037b000011d7983 */ /* 0x000f640000300800 */
[----:B------:R-:W2:Y:S01]  /*fe390*/  LDL.LU R28, [R1+0x4c8] ;  /* 0x0004c800011c7983 */ /* 0x000ea20000300800 */
[----:B------:R-:W-:Y:S02]  /*fe3a0*/  ISETP.LT.AND P6, PT, R27, c[0x0][0x178], !P0 ;  /* 0x00005e001b007a0c */ /* 0x000fe400047c1270 */
[C---:B------:R-:W-:Y:S01]  /*fe3b0*/  IADD3 R0, R12.reuse, c[0x0][0x198], RZ ;  /* 0x000066000c007a10 */ /* 0x040fe20007ffe0ff */
[C---:B------:R-:W-:Y:S01]  /*fe3c0*/  IMAD.WIDE R4, R12.reuse, 0x2, R10 ;  /* 0x000000020c047825 */ /* 0x040fe200078e020a */
[----:B--2---:R0:W-:Y:S04]  /*fe3d0*/  STL [R1+0x3840], R28 ;  /* 0x0038401c01007387 */ /* 0x0041e80000100800 */
[----:B0-----:R-:W2:Y:S01]  /*fe3e0*/  LDL.LU R28, [R1+0x498] ;  /* 0x00049800011c7983 */ /* 0x001ea20000300800 */
[----:B------:R-:W-:-:S04]  /*fe3f0*/  IMAD.WIDE R12, R12, 0x2, R20 ;  /* 0x000000020c0c7825 */ /* 0x000fc800078e0214 */
[----:B------:R-:W-:Y:S01]  /*fe400*/  IMAD.WIDE R16, R0, 0x2, R2 ;  /* 0x0000000200107825 */ /* 0x000fe200078e0202 */
[----:B------:R-:W-:Y:S02]  /*fe410*/  PRMT R25, R14, 0x7632, R25 ;  /* 0x000076320e197816 */ /* 0x000fe40000000019 */
[----:B------:R-:W3:Y:S01]  /*fe420*/  LDL.LU R14, [R1+0x38] ;  /* 0x00003800010e7983 */ /* 0x000ee20000300800 */
[----:B------:R-:W-:Y:S01]  /*fe430*/  ISETP.LT.AND P5, PT, R18, c[0x0][0x178], !P0 ;  /* 0x00005e0012007a0c */ /* 0x000fe200047a1270 */
[----:B------:R-:W-:Y:S02]  /*fe440*/  IMAD.WIDE R22, R0, 0x2, R8 ;  /* 0x0000000200167825 */ /* 0x000fe400078e0208 */
[----:B--2---:R-:W-:Y:S02]  /*fe450*/  @P4 STG.E.U16 [R4.64], R28 ;  /* 0x0000001c04004986 */ /* 0x004fe4000c101506 */
[----:B----4-:R-:W-:Y:S02]  /*fe460*/  @P3 STG.E.U16 [R12.64], R15 ;  /* 0x0000000f0c003986 */ /* 0x010fe4000c101506 */
[----:B------:R0:W-:Y:S02]  /*fe470*/  @P6 STG.E.U16 [R16.64], R24 ;  /* 0x0000001810006986 */ /* 0x0001e4000c101506 */
[----:B0-----:R-:W-:-:S02]  /*fe480*/  PRMT R16, R28, 0x7632, R16 ;  /* 0x000076321c107816 */ /* 0x001fc40000000010 */
[----:B------:R-:W2:Y:S01]  /*fe490*/  LDL.LU R28, [R1+0x37b4] ;  /* 0x0037b400011c7983 */ /* 0x000ea20000300800 */
[----:B------:R-:W-:-:S03]  /*fe4a0*/  ISETP.LT.AND P4, PT, R6, c[0x0][0x178], !P0 ;  /* 0x00005e0006007a0c */ /* 0x000fc60004781270 */
[----:B------:R0:W-:Y:S01]  /*fe4b0*/  @P5 STG.E.U16 [R22.64], R25 ;  /* 0x0000001916005986 */ /* 0x0001e2000c101506 */
[----:B------:R-:W-:Y:S02]  /*fe4c0*/  ISETP.LT.AND P3, PT, R19, c[0x0][0x178], !P0 ;  /* 0x00005e0013007a0c */ /* 0x000fe40004761270 */
[----:B------:R-:W-:Y:S01]  /*fe4d0*/  ISETP.LT.AND P5, PT, R27, c[0x0][0x178], !P1 ;  /* 0x00005e001b007a0c */ /* 0x000fe20004fa1270 */
[----:B------:R-:W-:-:S04]  /*fe4e0*/  IMAD.WIDE R4, R0, 0x2, R10 ;  /* 0x0000000200047825 */ /* 0x000fc800078e020a */
[C---:B------:R-:W-:Y:S01]  /*fe4f0*/  IMAD.WIDE R12, R0.reuse, 0x2, R20 ;  /* 0x00000002000c7825 */ /* 0x040fe200078e0214 */
[----:B0-----:R-:W-:Y:S02]  /*fe500*/  IADD3 R22, R0, c[0x0][0x198], RZ ;  /* 0x0000660000167a10 */ /* 0x001fe40007ffe0ff */
[----:B------:R-:W-:Y:S01]  /*fe510*/  PRMT R23, R15, 0x7632, R23 ;  /* 0x000076320f177816 */ /* 0x000fe20000000017 */
[----:B------:R0:W-:Y:S01]  /*fe520*/  @P4 STG.E.U16 [R4.64], R16 ;  /* 0x0000001004004986 */ /* 0x0001e2000c101506 */
[----:B-----5:R-:W-:-:S03]  /*fe530*/  ISETP.GE.AND P0, PT, R29, c[0x0][0x17c], PT ;  /* 0x00005f001d007a0c */ /* 0x020fc60003f06270 */
[----:B------:R-:W4:Y:S04]  /*fe540*/  LDL.LU R15, [R1+0x37b8] ;  /* 0x0037b800010f7983 */ /* 0x000f280000300800 */
[----:B------:R-:W-:Y:S01]  /*fe550*/  @P3 STG.E.U16 [R12.64], R23 ;  /* 0x000000170c003986 */ /* 0x000fe2000c101506 */
[----:B---3--:R-:W-:Y:S01]  /*fe560*/  PRMT R0, R7, 0x7632, R0 ;  /* 0x0000763207007816 */ /* 0x008fe20000000000 */
[----:B------:R-:W3:Y:S02]  /*fe570*/  LDL.LU R29, [R1+0x538] ;  /* 0x00053800011d7983 */ /* 0x000ee40000300800 */
[----:B0-----:R-:W-:-:S05]  /*fe580*/  IMAD.WIDE R4, R22, 0x2, R2 ;  /* 0x0000000216047825 */ /* 0x001fca00078e0202 */
[----:B------:R0:W-:Y:S04]  /*fe590*/  @P5 STG.E.U16 [R4.64], R7 ;  /* 0x0000000704005986 */ /* 0x0001e8000c101506 */
[----:B0-----:R-:W5:Y:S01]  /*fe5a0*/  LDL.LU R7, [R1+0x528] ;  /* 0x0005280001077983 */ /* 0x001f620000300800 */
[----:B--2---:R-:W-:-:S03]  /*fe5b0*/  ISETP.GE.AND P5, PT, R28, c[0x0][0x17c], PT ;  /* 0x00005f001c007a0c */ /* 0x004fc60003fa6270 */
[----:B------:R-:W2:Y:S01]  /*fe5c0*/  LDL.LU R28, [R1+0x3840] ;  /* 0x00384000011c7983 */ /* 0x000ea20000300800 */
[----:B------:R-:W-:Y:S01]  /*fe5d0*/  ISETP.LT.AND P6, PT, R18, c[0x0][0x178], !P1 ;  /* 0x00005e0012007a0c */ /* 0x000fe20004fc1270 */
[----:B------:R-:W-:Y:S01]  /*fe5e0*/  IMAD.WIDE R16, R22, 0x2, R8 ;  /* 0x0000000216107825 */ /* 0x000fe200078e0208 */
[----:B------:R-:W-:-:S03]  /*fe5f0*/  ISETP.LT.AND P4, PT, R6, c[0x0][0x178], !P1 ;  /* 0x00005e0006007a0c */ /* 0x000fc60004f81270 */
[----:B------:R-:W-:Y:S01]  /*fe600*/  ISETP.LT.AND P1, PT, R19, c[0x0][0x178], !P1 ;  /* 0x00005e0013007a0c */ /* 0x000fe20004f21270 */
[----:B------:R-:W-:Y:S01]  /*fe610*/  ISETP.LT.AND P3, PT, R27, c[0x0][0x178], !P2 ;  /* 0x00005e001b007a0c */ /* 0x000fe20005761270 */
[----:B------:R-:W-:-:S06]  /*fe620*/  IMAD.WIDE R4, R22, 0x2, R10 ;  /* 0x0000000216047825 */ /* 0x000fcc00078e020a */
[----:B------:R0:W-:Y:S02]  /*fe630*/  @P6 STG.E.U16 [R16.64], R26 ;  /* 0x0000001a10006986 */ /* 0x0001e4000c101506 */
[C---:B0-----:R-:W-:Y:S01]  /*fe640*/  IADD3 R16, R22.reuse, c[0x0][0x198], RZ ;  /* 0x0000660016107a10 */ /* 0x041fe20007ffe0ff */
[----:B------:R-:W-:-:S04]  /*fe650*/  IMAD.WIDE R22, R22, 0x2, R20 ;  /* 0x0000000216167825 */ /* 0x000fc800078e0214 */
[----:B------:R-:W-:Y:S01]  /*fe660*/  IMAD.WIDE R12, R16, 0x2, R2 ;  /* 0x00000002100c7825 */ /* 0x000fe200078e0202 */
[----:B--2---:R-:W-:Y:S03]  /*fe670*/  @P4 STG.E.U16 [R4.64], R28 ;  /* 0x0000001c04004986 */ /* 0x004fe6000c101506 */
[----:B------:R-:W-:Y:S02]  /*fe680*/  @P1 STG.E.U16 [R22.64], R14 ;  /* 0x0000000e16001986 */ /* 0x000fe4000c101506 */
[----:B------:R0:W-:Y:S01]  /*fe690*/  @P3 STG.E.U16 [R12.64], R0 ;  /* 0x000000000c003986 */ /* 0x0001e2000c101506 */
[----:B----4-:R-:W-:Y:S02]  /*fe6a0*/  ISETP.GE.AND P1, PT, R15, c[0x0][0x17c], PT ;  /* 0x00005f000f007a0c */ /* 0x010fe40003f26270 */
[----:B0-----:R-:W-:Y:S02]  /*fe6b0*/  PRMT R0, R26, 0x7632, R0 ;  /* 0x000076321a007816 */ /* 0x001fe40000000000 */
[----:B------:R-:W2:Y:S01]  /*fe6c0*/  LDL.LU R26, [R1+0x48] ;  /* 0x00004800011a7983 */ /* 0x000ea20000300800 */
[----:B------:R-:W4:Y:S01]  /*fe6d0*/  LDL.LU R23, [R1+0x37bc] ;  /* 0x0037bc0001177983 */ /* 0x000f220000300800 */
[----:B------:R-:W-:Y:S01]  /*fe6e0*/  PRMT R22, R14, 0x7632, R22 ;  /* 0x000076320e167816 */ /* 0x000fe20000000016 */
[----:B------:R-:W2:Y:S01]  /*fe6f0*/  LDL.LU R15, [R1+0x5a8] ;  /* 0x0005a800010f7983 */ /* 0x000ea20000300800 */
[----:B------:R-:W2:Y:S01]  /*fe700*/  LDL.LU R14, [R1+0x588] ;  /* 0x00058800010e7983 */ /* 0x000ea20000300800 */
[----:B------:R-:W-:-:S02]  /*fe710*/  ISETP.LT.AND P6, PT, R18, c[0x0][0x178], !P2 ;  /* 0x00005e0012007a0c */ /* 0x000fc400057c1270 */
[----:B------:R-:W-:Y:S01]  /*fe720*/  ISETP.LT.AND P4, PT, R6, c[0x0][0x178], !P2 ;  /* 0x00005e0006007a0c */ /* 0x000fe20005781270 */
[----:B------:R-:W-:Y:S01]  /*fe730*/  IMAD.WIDE R12, R16, 0x2, R8 ;  /* 0x00000002100c7825 */ /* 0x000fe200078e0208 */
[----:B------:R-:W-:Y:S02]  /*fe740*/  ISETP.LT.AND P2, PT, R19, c[0x0][0x178], !P2 ;  /* 0x00005e0013007a0c */ /* 0x000fe40005741270 */
[----:B------:R-:W-:Y:S02]  /*fe750*/  PRMT R17, R28, 0x7632, R17 ;  /* 0x000076321c117816 */ /* 0x000fe40000000011 */
[----:B------:R-:W-:Y:S01]  /*fe760*/  ISETP.LT.AND P3, PT, R27, c[0x0][0x178], !P0 ;  /* 0x00005e001b007a0c */ /* 0x000fe20004761270 */
[----:B------:R-:W-:-:S04]  /*fe770*/  IMAD.WIDE R4, R16, 0x2, R10 ;  /* 0x0000000210047825 */ /* 0x000fc800078e020a */
[----:B------:R-:W-:Y:S01]  /*fe780*/  @P6 STG.E.U16 [R12.64], R0 ;  /* 0x000000000c006986 */ /* 0x000fe2000c101506 */
[----:B------:R-:W-:-:S03]  /*fe790*/  ISETP.LT.AND P6, PT, R18, c[0x0][0x178], !P0 ;  /* 0x00005e0012007a0c */ /* 0x000fc600047c1270 */
[----:B--2---:R0:W-:Y:S04]  /*fe7a0*/  STL [R1+0x383c], R14 ;  /* 0x00383c0e01007387 */ /* 0x0041e80000100800 */
[----:B0-----:R-:W2:Y:S01]  /*fe7b0*/  LDL.LU R14, [R1+0x518] ;  /* 0x00051800010e7983 */ /* 0x001ea20000300800 */
[----:B------:R-:W-:Y:S01]  /*fe7c0*/  IADD3 R0, R16, c[0x0][0x198], RZ ;  /* 0x0000660010007a10 */ /* 0x000fe20007ffe0ff */
[----:B------:R0:W-:Y:S01]  /*fe7d0*/  @P4 STG.E.U16 [R4.64], R17 ;  /* 0x0000001104004986 */ /* 0x0001e2000c101506 */
[----:B------:R-:W-:Y:S01]  /*fe7e0*/  ISETP.LT.AND P4, PT, R6, c[0x0][0x178], !P0 ;  /* 0x00005e0006007a0c */ /* 0x000fe20004781270 */
[----:B------:R-:W-:Y:S02]  /*fe7f0*/  ISETP.LT.AND P0, PT, R19, c[0x0][0x178], !P0 ;  /* 0x00005e0013007a0c */ /* 0x000fe40004701270 */
[----:B------:R-:W-:-:S04]  /*fe800*/  IMAD.WIDE R12, R0, 0x2, R2 ;  /* 0x00000002000c7825 */ /* 0x000fc800078e0202 */
[----:B0-----:R-:W-:-:S04]  /*fe810*/  IMAD.WIDE R4, R16, 0x2, R20 ;  /* 0x0000000210047825 */ /* 0x001fc800078e0214 */
[----:B------:R-:W-:Y:S01]  /*fe820*/  IMAD.WIDE R16, R0, 0x2, R8 ;  /* 0x0000000200107825 */ /* 0x000fe200078e0208 */
[----:B------:R0:W-:Y:S03]  /*fe830*/  @P2 STG.E.U16 [R4.64], R22 ;  /* 0x0000001604002986 */ /* 0x0001e6000c101506 */
[----:B---3--:R1:W-:Y:S02]  /*fe840*/  @P3 STG.E.U16 [R12.64], R29 ;  /* 0x0000001d0c003986 */ /* 0x0083e4000c101506 */
[----:B-----5:R3:W-:Y:S01]  /*fe850*/  @P6 STG.E.U16 [R16.64], R7 ;  /* 0x0000000710006986 */ /* 0x0207e2000c101506 */
[----:B------:R-:W-:Y:S01]  /*fe860*/  PRMT R25, R26, 0x7632, R25 ;  /* 0x000076321a197816 */ /* 0x000fe20000000019 */
[C---:B0-----:R-:W-:Y:S01]  /*fe870*/  IMAD.WIDE R4, R0.reuse, 0x2, R10 ;  /* 0x0000000200047825 */ /* 0x041fe200078e020a */
[----:B-1----:R-:W-:-:S03]  /*fe880*/  IADD3 R12, R0, c[0x0][0x198], RZ ;  /* 0x00006600000c7a10 */ /* 0x002fc60007ffe0ff */
[----:B---3--:R-:W-:Y:S01]  /*fe890*/  IMAD.WIDE R16, R0, 0x2, R20 ;  /* 0x0000000200107825 */ /* 0x008fe200078e0214 */
[----:B------:R-:W-:Y:S02]  /*fe8a0*/  PRMT R0, R29, 0x7632, R0 ;  /* 0x000076321d007816 */ /* 0x000fe40000000000 */
[----:B------:R-:W-:Y:S01]  /*fe8b0*/  PRMT R13, R7, 0x7632, R13 ;  /* 0x00007632070d7816 */ /* 0x000fe2000000000d */
[----:B------:R-:W3:Y:S01]  /*fe8c0*/  LDL.LU R29, [R1+0x37c0] ;  /* 0x0037c000011d7983 */ /* 0x000ee20000300800 */
[----:B------:R-:W5:Y:S02]  /*fe8d0*/  LDL.LU R28, [R1+0x37c4] ;  /* 0x0037c400011c7983 */ /* 0x000f640000300800 */
[----:B------:R-:W3:Y:S01]  /*fe8e0*/  LDL.LU R7, [R1+0x28] ;  /* 0x0000280001077983 */ /* 0x000ee20000300800 */
[----:B--2---:R0:W-:Y:S01]  /*fe8f0*/  @P4 STG.E.U16 [R4.64], R14 ;  /* 0x0000000e04004986 */ /* 0x0041e2000c101506 */
[----:B------:R-:W-:Y:S01]  /*fe900*/  PRMT R24, R14, 0x7632, R24 ;  /* 0x000076320e187816 */ /* 0x000fe20000000018 */
[----:B------:R1:W-:Y:S02]  /*fe910*/  @P0 STG.E.U16 [R16.64], R26 ;  /* 0x0000001a10000986 */ /* 0x0003e4000c101506 */
[----:B0-----:R-:W2:Y:S01]  /*fe920*/  LDL.LU R14, [R1+0x383c] ;  /* 0x00383c00010e7983 */ /* 0x001ea20000300800 */
[----:B-1----:R-:W3:Y:S01]  /*fe930*/  LDL.LU R26, [R1+0x3838] ;  /* 0x00383800011a7983 */ /* 0x002ee20000300800 */
[----:B------:R-:W-:-:S02]  /*fe940*/  ISETP.LT.AND P3, PT, R27, c[0x0][0x178], !P5 ;  /* 0x00005e001b007a0c */ /* 0x000fc40006f61270 */
[----:B------:R-:W-:Y:S02]  /*fe950*/  ISETP.LT.AND P6, PT, R18, c[0x0][0x178], !P5 ;  /* 0x00005e0012007a0c */ /* 0x000fe40006fc1270 */
[----:B----4-:R-:W-:Y:S01]  /*fe960*/  ISETP.GE.AND P2, PT, R23, c[0x0][0x17c], PT ;  /* 0x00005f0017007a0c */ /* 0x010fe20003f46270 */
[----:B------:R-:W-:-:S04]  /*fe970*/  IMAD.WIDE R22, R12, 0x2, R2 ;  /* 0x000000020c167825 */ /* 0x000fc800078e0202 */
[----:B------:R-:W-:Y:S01]  /*fe980*/  IMAD.WIDE R4, R12, 0x2, R8 ;  /* 0x000000020c047825 */ /* 0x000fe200078e0208 */
[----:B------:R-:W-:-:S03]  /*fe990*/  ISETP.LT.AND P4, PT, R27, c[0x0][0x178], !P1 ;  /* 0x00005e001b007a0c */ /* 0x000fc60004f81270 */
[----:B------:R0:W-:Y:S01]  /*fe9a0*/  @P3 STG.E.U16 [R22.64], R0 ;  /* 0x0000000016003986 */ /* 0x0001e2000c101506 */
[----:B------:R-:W-:Y:S01]  /*fe9b0*/  ISETP.LT.AND P3, PT, R6, c[0x0][0x178], !P5 ;  /* 0x00005e0006007a0c */ /* 0x000fe20006f61270 */
[----:B------:R-:W-:Y:S02]  /*fe9c0*/  ISETP.LT.AND P5, PT, R19, c[0x0][0x178], !P5 ;  /* 0x00005e0013007a0c */ /* 0x000fe40006fa1270 */
[----:B------:R1:W-:Y:S01]  /*fe9d0*/  @P6 STG.E.U16 [R4.64], R13 ;  /* 0x0000000d04006986 */ /* 0x0003e2000c101506 */
[----:B------:R-:W-:Y:S02]  /*fe9e0*/  ISETP.LT.AND P6, PT, R18, c[0x0][0x178], !P1 ;  /* 0x00005e0012007a0c */ /* 0x000fe40004fc1270 */
[C---:B0-----:R-:W-:Y:S01]  /*fe9f0*/  IADD3 R0, R12.reuse, c[0x0][0x198], RZ ;  /* 0x000066000c007a10 */ /* 0x041fe20007ffe0ff */
[----:B-1----:R-:W-:-:S04]  /*fea00*/  IMAD.WIDE R4, R12, 0x2, R10 ;  /* 0x000000020c047825 */ /* 0x002fc800078e020a */
[----:B------:R-:W-:-:S04]  /*fea10*/  IMAD.WIDE R12, R12, 0x2, R20 ;  /* 0x000000020c0c7825 */ /* 0x000fc800078e0214 */
[----:B------:R-:W-:-:S04]  /*fea20*/  IMAD.WIDE R16, R0, 0x2, R2 ;  /* 0x0000000200107825 */ /* 0x000fc800078e0202 */
[----:B------:R-:W-:Y:S01]  /*fea30*/  IMAD.WIDE R22, R0, 0x2, R8 ;  /* 0x0000000200167825 */ /* 0x000fe200078e0208 */
[----:B------:R-:W-:Y:S03]  /*fea40*/  @P3 STG.E.U16 [R4.64], R24 ;  /* 0x0000001804003986 */ /* 0x000fe6000c101506 */
[----:B------:R0:W-:Y:S02]  /*fea50*/  @P5 STG.E.U16 [R12.64], R25 ;  /* 0x000000190c005986 */ /* 0x0001e4000c101506 */
[----:B------:R1:W-:Y:S01]  /*fea60*/  @P4 STG.E.U16 [R16.64], R15 ;  /* 0x0000000f10004986 */ /* 0x0003e2000c101506 */
[----:B------:R-:W-:Y:S02]  /*fea70*/  ISETP.LT.AND P4, PT, R6, c[0x0][0x178], !P1 ;  /* 0x00005e0006007a0c */ /* 0x000fe40004f81270 */
[----:B------:R-:W-:Y:S01]  /*fea80*/  ISETP.LT.AND P3, PT, R19, c[0x0][0x178], !P1 ;  /* 0x00005e0013007a0c */ /* 0x000fe20004f61270 */
[----:B-----5:R-:W-:Y:S01]  /*fea90*/  ISETP.GE.AND P1, PT, R28, c[0x0][0x17c], PT ;  /* 0x00005f001c007a0c */ /* 0x020fe20003f26270 */
[----:B0-----:R-:W-:-:S02]  /*feaa0*/  PRMT R25, R15, 0x7632, R25 ;  /* 0x000076320f197816 */ /* 0x001fc40000000019 */
[----:B-1----:R-:W4:Y:S01]  /*feab0*/  LDL.LU R15, [R1+0x37c8] ;  /* 0x0037c800010f7983 */ /* 0x002f220000300800 */
[----:B------:R-:W5:Y:S01]  /*feac0*/  LDL.LU R28, [R1+0x5e8] ;  /* 0x0005e800011c7983 */ /* 0x000f620000300800 */
[C---:B------:R-:W-:Y:S01]  /*fead0*/  IADD3 R24, R0.reuse, c[0x0][0x198], RZ ;  /* 0x0000660000187a10 */ /* 0x040fe20007ffe0ff */
[----:B------:R-:W-:-:S04]  /*feae0*/  IMAD.WIDE R4, R0, 0x2, R10 ;  /* 0x0000000200047825 */ /* 0x000fc800078e020a */
[----:B------:R-:W-:Y:S01]  /*feaf0*/  IMAD.WIDE R12, R0, 0x2, R20 ;  /* 0x00000002000c7825 */ /* 0x000fe200078e0214 */
[----:B--2---:R0:W-:Y:S01]  /*feb00*/  @P6 STG.E.U16 [R22.64], R14 ;  /* 0x0000000e16006986 */ /* 0x0041e2000c101506 */
[----:B---3--:R-:W-:-:S03]  /*feb10*/  PRMT R26, R14, 0x7632, R26 ;  /* 0x000076320e1a7816 */ /* 0x008fc6000000001a */
[----:B0-----:R-:W2:Y:S01]  /*feb20*/  LDL.LU R14, [R1+0x5c8] ;  /* 0x0005c800010e7983 */ /* 0x001ea20000300800 */
[----:B------:R-:W3:Y:S01]  /*feb30*/  LDL.LU R0, [R1+0x548] ;  /* 0x0005480001007983 */ /* 0x000ee20000300800 */
[----:B------:R-:W-:Y:S02]  /*feb40*/  ISETP.LT.AND P6, PT, R27, c[0x0][0x178], !P2 ;  /* 0x00005e001b007a0c */ /* 0x000fe400057c1270 */
[----:B------:R-:W-:Y:S01]  /*feb50*/  ISETP.LT.AND P5, PT, R18, c[0x0][0x178], !P2 ;  /* 0x00005e0012007a0c */ /* 0x000fe200057a1270 */
[----:B------:R-:W-:-:S04]  /*feb60*/  IMAD.WIDE R16, R24, 0x2, R2 ;  /* 0x0000000218107825 */ /* 0x000fc800078e0202 */
[----:B------:R-:W-:Y:S01]  /*feb70*/  IMAD.WIDE R22, R24, 0x2, R8 ;  /* 0x0000000218167825 */ /* 0x000fe200078e0208 */
[----:B------:R-:W-:Y:S01]  /*feb80*/  ISETP.GE.AND P0, PT, R29, c[0x0][0x17c], PT ;  /* 0x00005f001d007a0c */ /* 0x000fe20003f06270 */
[----:B---3--:R-:W-:Y:S01]  /*feb90*/  @P4 STG.E.U16 [R4.64], R0 ;  /* 0x0000000004004986 */ /* 0x008fe2000c101506 */
[----:B------:R-:W-:Y:S01]  /*feba0*/  ISETP.LT.AND P4, PT, R6, c[0x0][0x178], !P2 ;  /* 0x00005e0006007a0c */ /* 0x000fe20005781270 */
[----:B------:R-:W-:Y:S02]  /*febb0*/  @P3 STG.E.U16 [R12.64], R7 ;  /* 0x000000070c003986 */ /* 0x000fe4000c101506 */
[----:B------:R-:W3:Y:S01]  /*febc0*/  LDL.LU R6, [R1+0x598] ;  /* 0x0005980001067983 */ /* 0x000ee20000300800 */
[----:B------:R-:W-:Y:S04]  /*febd0*/  @P6 STG.E.U16 [R16.64], R25 ;  /* 0x0000001910006986 */ /* 0x000fe8000c101506 */
[----:B------:R-:W3:Y:S01]  /*febe0*/  LDL.LU R29, [R1+0x18] ;  /* 0x00001800011d7983 */ /* 0x000ee20000300800 */
[----:B------:R0:W-:Y:S03]  /*febf0*/  @P5 STG.E.U16 [R22.64], R26 ;  /* 0x0000001a16005986 */ /* 0x0001e6000c101506 */
[----:B0-----:R-:W3:Y:S01]  /*fec00*/  LDL.LU R26, [R1+0x1c10] ;  /* 0x001c1000011a7983 */ /* 0x001ee20000300800 */
[----:B------:R-:W-:-:S02]  /*fec10*/  ISETP.LT.AND P3, PT, R19, c[0x0][0x178], !P2 ;  /* 0x00005e0013007a0c */ /* 0x000fc40005761270 */
[----:B------:R-:W-:Y:S01]  /*fec20*/  ISETP.LT.AND P6, PT, R18, c[0x0][0x178], !P0 ;  /* 0x00005e0012007a0c */ /* 0x000fe200047c1270 */
[----:B----4-:R-:W-:Y:S01]  /*fec30*/  ISETP.GE.AND P2, PT, R15, c[0x0][0x17c], PT ;  /* 0x00005f000f007a0c */ /* 0x010fe20003f46270 */
[----:B------:R-:W4:Y:S01]  /*fec40*/  LDL.LU R18, [R1+0x3834] ;  /* 0x0038340001127983 */ /* 0x000f220000300800 */
[----:B------:R-:W4:Y:S01]  /*fec50*/  LDL.LU R15, [R1+0x37cc] ;  /* 0x0037cc00010f7983 */ /* 0x000f220000300800 */
[----:B------:R-:W-:Y:S01]  /*fec60*/  PRMT R12, R0, 0x7632, R12 ;  /* 0x00007632000c7816 */ /* 0x000fe2000000000c */
[C---:B------:R-:W-:Y:S01]  /*fec70*/  IMAD.WIDE R4, R24.reuse, 0x2, R10 ;  /* 0x0000000218047825 */ /* 0x040fe200078e020a */
[C---:B------:R-:W-:Y:S02]  /*fec80*/  IADD3 R0, R24.reuse, c[0x0][0x198], RZ ;  /* 0x0000660018007a10 */ /* 0x040fe40007ffe0ff */
[----:B------:R-:W-:Y:S01]  /*fec90*/  PRMT R16, R7, 0x7632, R16 ;  /* 0x0000763207107816 */ /* 0x000fe20000000010 */
[----:B------:R-:W-:Y:S01]  /*feca0*/  IMAD.WIDE R24, R24, 0x2, R20 ;  /* 0x0000000218187825 */ /* 0x000fe200078e0214 */
[C---:B------:R-:W-:Y:S01]  /*fecb0*/  ISETP.LT.AND P5, PT, R27.reuse, c[0x0][0x178], !P0 ;  /* 0x00005e001b007a0c */ /* 0x040fe200047a1270 */
[----:B------:R-:W-:Y:S04]  /*fecc0*/  @P4 STG.E.U16 [R4.64], R12 ;  /* 0x0000000c04004986 */ /* 0x000fe8000c101506 */
[----:B------:R-:W4:Y:S01]  /*fecd0*/  LDL.LU R7, [R1+0x638] ;  /* 0x0006380001077983 */ /* 0x000f220000300800 */
[----:B------:R0:W-:Y:S01]  /*fece0*/  @P3 STG.E.U16 [R24.64], R16 ;  /* 0x0000001018003986 */ /* 0x0001e2000c101506 */
[----:B------:R-:W-:-:S02]  /*fecf0*/  ISETP.LT.AND P3, PT, R27, c[0x0][0x178], !P1 ;  /* 0x00005e001b007a0c */ /* 0x000fc40004f61270 */
[C---:B------:R-:W-:Y:S01]  /*fed00*/  IADD3 R22, R0.reuse, c[0x0][0x198], RZ ;  /* 0x0000660000167a10 */ /* 0x040fe20007ffe0ff */
[----:B0-----:R-:W4:Y:S01]  /*fed10*/  LDL.LU R25, [R1+0x1c0c] ;  /* 0x001c0c0001197983 */ /* 0x001f220000300800 */
[----:B------:R-:W-:-:S04]  /*fed20*/  IMAD.WIDE R4, R0, 0x2, R2 ;  /* 0x0000000200047825 */ /* 0x000fc800078e0202 */
[----:B------:R-:W-:Y:S01]  /*fed30*/  IMAD.WIDE R12, R0, 0x2, R8 ;  /* 0x00000002000c7825 */ /* 0x000fe200078e0208 */
[----:B-----5:R-:W-:Y:S01]  /*fed40*/  PRMT R23, R28, 0x7632, R23 ;  /* 0x000076321c177816 */ /* 0x020fe20000000017 */
[----:B------:R0:W-:Y:S03]  /*fed50*/  @P5 STG.E.U16 [R4.64], R28 ;  /* 0x0000001c04005986 */ /* 0x0001e6000c101506 */
[----:B--2---:R1:W-:Y:S02]  /*fed60*/  @P6 STG.E.U16 [R12.64], R14 ;  /* 0x0000000e0c006986 */ /* 0x0043e4000c101506 */
[----:B------:R-:W-:-:S04]  /*fed70*/  IMAD.WIDE R16, R22, 0x2, R2 ;  /* 0x0000000216107825 */ /* 0x000fc800078e0202 */
[----:B0-----:R-:W-:-:S04]  /*fed80*/  IMAD.WIDE R4, R0, 0x2, R10 ;  /* 0x0000000200047825 */ /* 0x001fc800078e020a */
[----:B-1----:R-:W-:Y:S01]  /*fed90*/  IMAD.WIDE R12, R0, 0x2, R20 ;  /* 0x00000002000c7825 */ /* 0x002fe200078e0214 */
[----:B------:R-:W2:Y:S01]  /*feda0*/  LDL.LU R28, [R1+0x618] ;  /* 0x00061800011c7983 */ /* 0x000ea20000300800 */
[----:B---3--:R-:W-:Y:S02]  /*fedb0*/  ISETP.LT.AND P4, PT, R26, c[0x0][0x178], !P0 ;  /* 0x00005e001a007a0c */ /* 0x008fe40004781270 */
[----:B------:R-:W-:-:S11]  /*fedc0*/  ISETP.LT.AND P0, PT, R19, c[0x0][0x178], !P0 ;  /* 0x00005e0013007a0c */ /* 0x000fd60004701270 */
[----:B------:R-:W-:Y:S01]  /*fedd0*/  @P4 STG.E.U16 [R4.64], R6 ;  /* 0x0000000604004986 */ /* 0x000fe2000c101506 */
[----:B----4-:R-:W-:-:S03]  /*fede0*/  ISETP.GE.AND P4, PT, R15, c[0x0][0x17c], PT ;  /* 0x00005f000f007a0c */ /* 0x010fc60003f86270 */
[----:B------:R-:W-:Y:S01]  /*fedf0*/  @P0 STG.E.U16 [R12.64], R29 ;  /* 0x0000001d0c000986 */ /* 0x000fe2000c101506 */
[----:B------:R-:W3:Y:S03]  /*fee00*/  LDL.LU R15, [R1+0x5d8] ;  /* 0x0005d800010f7983 */ /* 0x000ee60000300800 */
[----:B------:R0:W-:Y:S04]  /*fee10*/  @P3 STG.E.U16 [R16.64], R23 ;  /* 0x0000001710003986 */ /* 0x0001e8000c101506 */
[----:B0-----:R-:W4:Y:S01]  /*fee20*/  LDL.LU R23, [R1+0x37d0] ;  /* 0x0037d00001177983 */ /* 0x001f220000300800 */
[----:B------:R-:W-:Y:S02]  /*fee30*/  ISETP.LT.AND P5, PT, R25, c[0x0][0x178], !P1 ;  /* 0x00005e0019007a0c */ /* 0x000fe40004fa1270 */
[----:B------:R-:W-:-:S02]  /*fee40*/  PRMT R16, R14, 0x7632, R16 ;  /* 0x000076320e107816 */ /* 0x000fc40000000010 */
[----:B------:R-:W-:Y:S01]  /*fee50*/  PRMT R0, R6, 0x7632, R0 ;  /* 0x0000763206007816 */ /* 0x000fe20000000000 */
[----:B------:R-:W5:Y:S01]  /*fee60*/  LDL.LU R14, [R1+0x3830] ;  /* 0x00383000010e7983 */ /* 0x000f620000300800 */
[----:B------:R-:W2:Y:S01]  /*fee70*/  LDL.LU R6, [R1+0x382c] ;  /* 0x00382c0001067983 */ /* 0x000ea20000300800 */
[----:B------:R-:W-:Y:S01]  /*fee80*/  ISETP.LT.AND P6, PT, R26, c[0x0][0x178], !P1 ;  /* 0x00005e001a007a0c */ /* 0x000fe20004fc1270 */
[----:B------:R-:W2:Y:S02]  /*fee90*/  LDL.LU R17, [R1+0x37d4] ;  /* 0x0037d40001117983 */ /* 0x000ea40000300800 */
[C---:B------:R-:W-:Y:S01]  /*feea0*/  IMAD.WIDE R12, R22.reuse, 0x2, R8 ;  /* 0x00000002160c7825 */ /* 0x040fe200078e0208 */
[----:B------:R-:W-:Y:S02]  /*feeb0*/  ISETP.LT.AND P1, PT, R19, c[0x0][0x178], !P1 ;  /* 0x00005e0013007a0c */ /* 0x000fe40004f21270 */
[----:B------:R-:W-:Y:S01]  /*feec0*/  ISETP.LT.AND P3, PT, R27, c[0x0][0x178], !P2 ;  /* 0x00005e001b007a0c */ /* 0x000fe20005761270 */
[C---:B------:R-:W-:Y:S01]  /*feed0*/  IMAD.WIDE R4, R22.reuse, 0x2, R10 ;  /* 0x0000000216047825 */ /* 0x040fe200078e020a */
[----:B------:R0:W-:Y:S05]  /*feee0*/  @P5 STG.E.U16 [R12.64], R16 ;  /* 0x000000100c005986 */ /* 0x0001ea000c101506 */
[----:B------:R1:W-:Y:S01]  /*feef0*/  @P6 STG.E.U16 [R4.64], R0 ;  /* 0x0000000004006986 */ /* 0x0003e2000c101506 */
[----:B0-----:R-:W-:-:S02]  /*fef00*/  IADD3 R16, R22, c[0x0][0x198], RZ ;  /* 0x0000660016107a10 */ /* 0x001fc40007ffe0ff */
[----:B-1----:R-:W-:-:S03]  /*fef10*/  PRMT R0, R29, 0x7632, R0 ;  /* 0x000076321d007816 */ /* 0x002fc60000000000 */
[----:B------:R-:W-:Y:S01]  /*fef20*/  IMAD.WIDE R4, R16, 0x2, R2 ;  /* 0x0000000210047825 */ /* 0x000fe200078e0202 */
[----:B------:R-:W-:Y:S02]  /*fef30*/  PRMT R24, R7, 0x7632, R24 ;  /* 0x0000763207187816 */ /* 0x000fe40000000018 */
[----:B----4-:R-:W-:Y:S01]  /*fef40*/  ISETP.GE.AND P0, PT, R23, c[0x0][0x17c], PT ;  /* 0x00005f0017007a0c */ /* 0x010fe20003f06270 */
[----:B------:R-:W-:-:S05]  /*fef50*/  IMAD.WIDE R22, R22, 0x2, R20 ;  /* 0x0000000216167825 */ /* 0x000fca00078e0214 */
[----:B------:R-:W-:Y:S01]  /*fef60*/  @P1 STG.E.U16 [R22.64], R0 ;  /* 0x0000000016001986 */ /* 0x000fe2000c101506 */
[----:B------:R0:W-:Y:S03]  /*fef70*/  @P3 STG.E.U16 [R4.64], R7 ;  /* 0x0000000704003986 */ /* 0x0001e6000c101506 */
[----:B0-----:R-:W4:Y:S01]  /*fef80*/  LDL.LU R7, [R1+0x37d8] ;  /* 0x0037d80001077983 */ /* 0x001f220000300800 */
[----:B------:R-:W-:Y:S02]  /*fef90*/  ISETP.LT.AND P5, PT, R25, c[0x0][0x178], !P2 ;  /* 0x00005e0019007a0c */ /* 0x000fe400057a1270 */
[----:B------:R-:W-:Y:S01]  /*fefa0*/  ISETP.LT.AND P6, PT, R26, c[0x0][0x178], !P2 ;  /* 0x00005e001a007a0c */ /* 0x000fe200057c1270 */
[----:B------:R-:W-:Y:S01]  /*fefb0*/  ISETP.LT.AND P2, PT, R19, c[0x0][0x178], !P2 ;  /* 0x00005e0013007a0c */ /* 0x000fe20005741270 */
[----:B------:R-:W-:Y:S02]  /*fefc0*/  ISETP.LT.AND P1, PT, R27, c[0x0][0x178], !P4 ;  /* 0x00005e001b007a0c */ /* 0x000fe40006721270 */
[C---:B------:R-:W-:Y:S01]  /*fefd0*/  IADD3 R0, R16.reuse, c[0x0][0x198], RZ ;  /* 0x0000660010007a10 */ /* 0x040fe20007ffe0ff */
[----:B------:R-:W-:Y:S01]  /*fefe0*/  IMAD.WIDE R4, R16, 0x2, R8 ;  /* 0x0000000210047825 */ /* 0x000fe200078e0208 */
[----:B--2---:R-:W-:-:S03]  /*feff0*/  ISETP.GE.AND P3, PT, R17, c[0x0][0x17c], PT ;  /* 0x00005f0011007a0c */ /* 0x004fc60003f66270 */
[----:B------:R-:W-:-:S04]  /*ff000*/  IMAD.WIDE R12, R16, 0x2, R10 ;  /* 0x00000002100c7825 */ /* 0x000fc800078e020a */
[----:B------:R-:W-:-:S04]  /*ff010*/  IMAD.WIDE R16, R16, 0x2, R20 ;  /* 0x0000000210107825 */ /* 0x000fc800078e0214 */
[----:B------:R-:W-:Y:S01]  /*ff020*/  IMAD.WIDE R22, R0, 0x2, R2 ;  /* 0x0000000200167825 */ /* 0x000fe200078e0202 */
[----:B------:R-:W2:Y:S04]  /*ff030*/  LDL.LU R29, [R1+0x668] ;  /* 0x00066800011d7983 */ /* 0x000ea80000300800 */
[----:B------:R-:W-:Y:S01]  /*ff040*/  @P5 STG.E.U16 [R4.64], R28 ;  /* 0x0000001c04005986 */ /* 0x000fe2000c101506 */
[----:B---3--:R0:W-:Y:S03]  /*ff050*/  @P6 STG.E.U16 [R12.64], R15 ;  /* 0x0000000f0c006986 */ /* 0x0081e6000c101506 */
[----:B------:R-:W-:Y:S01]  /*ff060*/  @P2 STG.E.U16 [R16.64], R6 ;  /* 0x0000000610002986 */ /* 0x000fe2000c101506 */
[----:B------:R-:W-:Y:S01]  /*ff070*/  ISETP.LT.AND P2, PT, R25, c[0x0][0x178], !P4 ;  /* 0x00005e0019007a0c */ /* 0x000fe20006741270 */
[----:B------:R1:W-:Y:S01]  /*ff080*/  @P1 STG.E.U16 [R22.64], R24 ;  /* 0x0000001816001986 */ /* 0x0003e2000c101506 */
[----:B------:R-:W-:Y:S01]  /*ff090*/  ISETP.LT.AND P1, PT, R26, c[0x0][0x178], !P4 ;  /* 0x00005e001a007a0c */ /* 0x000fe20006721270 */
[----:B------:R-:W-:-:S02]  /*ff0a0*/  ISETP.LT.AND P4, PT, R19, c[0x0][0x178], !P4 ;  /* 0x00005e0013007a0c */ /* 0x000fc40006781270 */
[----:B0-----:R-:W-:-:S04]  /*ff0b0*/  IMAD.WIDE R12, R0, 0x2, R8 ;  /* 0x00000002000c7825 */ /* 0x001fc800078e0208 */
[----:B------:R-:W-:Y:S01]  /*ff0c0*/  IMAD.WIDE R4, R0, 0x2, R10 ;  /* 0x0000000200047825 */ /* 0x000fe200078e020a */
[----:B-1----:R-:W-:Y:S02]  /*ff0d0*/  PRMT R24, R28, 0x7632, R24 ;  /* 0x000076321c187816 */ /* 0x002fe40000000018 */
[----:B------:R-:W-:Y:S01]  /*ff0e0*/  PRMT R22, R15, 0x7632, R22 ;  /* 0x000076320f167816 */ /* 0x000fe20000000016 */
[----:B------:R-:W3:Y:S04]  /*ff0f0*/  LDL.LU R28, [R1+0x628] ;  /* 0x00062800011c7983 */ /* 0x000ee80000300800 */
[----:B------:R-:W-:Y:S01]  /*ff100*/  @P2 STG.E.U16 [R12.64], R24 ;  /* 0x000000180c002986 */ /* 0x000fe2000c101506 */
[----:B------:R-:W2:Y:S02]  /*ff110*/  LDL.LU R15, [R1+0x688] ;  /* 0x00068800010f7983 */ /* 0x000ea40000300800 */
[----:B------:R0:W-:Y:S01]  /*ff120*/  @P1 STG.E.U16 [R4.64], R22 ;  /* 0x0000001604001986 */ /* 0x0001e2000c101506 */
[----:B------:R-:W-:Y:S01]  /*ff130*/  PRMT R23, R6, 0x7632, R23 ;  /* 0x0000763206177816 */ /* 0x000fe20000000017 */
[----:B------:R-:W-:-:S05]  /*ff140*/  IMAD.WIDE R16, R0, 0x2, R20 ;  /* 0x0000000200107825 */ /* 0x000fca00078e0214 */
[----:B------:R1:W-:Y:S01]  /*ff150*/  @P4 STG.E.U16 [R16.64], R23 ;  /* 0x0000001710004986 */ /* 0x0003e2000c101506 */
[----:B----4-:R-:W-:-:S03]  /*ff160*/  ISETP.GE.AND P2, PT, R7, c[0x0][0x17c], PT ;  /* 0x00005f0007007a0c */ /* 0x010fc60003f46270 */
[----:B------:R-:W4:Y:S01]  /*ff170*/  LDL.LU R7, [R1+0x648] ;  /* 0x0006480001077983 */ /* 0x000f220000300800 */
[----:B0-----:R-:W2:Y:S02]  /*ff180*/  LDL.LU R22, [R1+0x678] ;  /* 0x0006780001167983 */ /* 0x001ea40000300800 */
[----:B-1----:R-:W3:Y:S01]  /*ff190*/  LDL.LU R17, [R1+0x37dc] ;  /* 0x0037dc0001117983 */ /* 0x002ee20000300800 */
[----:B------:R-:W-:Y:S02]  /*ff1a0*/  ISETP.LT.AND P6, PT, R27, c[0x0][0x178], !P0 ;  /* 0x00005e001b007a0c */ /* 0x000fe400047c1270 */
[----:B------:R-:W-:Y:S02]  /*ff1b0*/  ISETP.LT.AND P5, PT, R25, c[0x0][0x178], !P0 ;  /* 0x00005e0019007a0c */ /* 0x000fe400047a1270 */
[----:B------:R-:W-:Y:S02]  /*ff1c0*/  IADD3 R6, R0, c[0x0][0x198], RZ ;  /* 0x0000660000067a10 */ /* 0x000fe40007ffe0ff */
[----:B------:R-:W-:Y:S01]  /*ff1d0*/  ISETP.LT.AND P4, PT, R26, c[0x0][0x178], !P0 ;  /* 0x00005e001a007a0c */ /* 0x000fe20004781270 */
[----:B------:R-:W-:-:S02]  /*ff1e0*/  ISETP.LT.AND P0, PT, R19, c[0x0][0x178], !P0 ;  /* 0x00005e0013007a0c */ /* 0x000fc40004701270 */
[----:B------:R-:W-:-:S04]  /*ff1f0*/  IMAD.WIDE R12, R6, 0x2, R2 ;  /* 0x00000002060c7825 */ /* 0x000fc800078e0202 */
[C---:B------:R-:W-:Y:S01]  /*ff200*/  IMAD.WIDE R4, R6.reuse, 0x2, R8 ;  /* 0x0000000206047825 */ /* 0x040fe200078e0208 */
[C---:B------:R-:W-:Y:S01]  /*ff210*/  IADD3 R0, R6.reuse, c[0x0][0x198], RZ ;  /* 0x0000660006007a10 */ /* 0x040fe20007ffe0ff */
[----:B--2---:R0:W-:Y:S03]  /*ff220*/  @P6 STG.E.U16 [R12.64], R22 ;  /* 0x000000160c006986 */ /* 0x0041e6000c101506 */
[----:B------:R1:W-:Y:S01]  /*ff230*/  @P5 STG.E.U16 [R4.64], R29 ;  /* 0x0000001d04005986 */ /* 0x0003e2000c101506 */
[----:B------:R-:W-:Y:S02]  /*ff240*/  ISETP.LT.AND P6, PT, R27, c[0x0][0x178], !P3 ;  /* 0x00005e001b007a0c */ /* 0x000fe40005fc1270 */
[----:B------:R-:W-:Y:S02]  /*ff250*/  ISETP.LT.AND P5, PT, R25, c[0x0][0x178], !P3 ;  /* 0x00005e0019007a0c */ /* 0x000fe40005fa1270 */
[----:B---3--:R-:W-:Y:S01]  /*ff260*/  ISETP.GE.AND P1, PT, R17, c[0x0][0x17c], PT ;  /* 0x00005f0011007a0c */ /* 0x008fe20003f26270 */
[----:B0-----:R-:W-:-:S04]  /*ff270*/  IMAD.WIDE R12, R6, 0x2, R20 ;  /* 0x00000002060c7825 */ /* 0x001fc800078e0214 */
[----:B-1----:R-:W-:-:S05]  /*ff280*/  IMAD.WIDE R4, R6, 0x2, R10 ;  /* 0x0000000206047825 */ /* 0x002fca00078e020a */
[----:B------:R-:W-:Y:S01]  /*ff290*/  @P4 STG.E.U16 [R4.64], R28 ;  /* 0x0000001c04004986 */ /* 0x000fe2000c101506 */
[----:B-----5:R0:W-:Y:S01]  /*ff2a0*/  @P0 STG.E.U16 [R12.64], R14 ;  /* 0x0000000e0c000986 */ /* 0x0201e2000c101506 */
[----:B------:R-:W-:Y:S01]  /*ff2b0*/  ISETP.LT.AND P0, PT, R26, c[0x0][0x178], !P3 ;  /* 0x00005e001a007a0c */ /* 0x000fe20005f01270 */
[----:B------:R-:W-:Y:S01]  /*ff2c0*/  ISETP.LT.AND P3, PT, R19, c[0x0][0x178], !P3 ;  /* 0x00005e0013007a0c */ /* 0x000fe20005f61270 */
[----:B------:R-:W-:Y:S01]  /*ff2d0*/  PRMT R24, R22, 0x7632, R24 ;  /* 0x0000763216187816 */ /* 0x000fe20000000018 */
[----:B------:R-:W-:Y:S01]  /*ff2e0*/  IMAD.WIDE R16, R0, 0x2, R2 ;  /* 0x0000000200107825 */ /* 0x000fe200078e0202 */
[----:B------:R-:W-:-:S03]  /*ff2f0*/  PRMT R6, R29, 0x7632, R6 ;  /* 0x000076321d067816 */ /* 0x000fc60000000006 */
[----:B------:R-:W-:Y:S01]  /*ff300*/  IMAD.WIDE R22, R0, 0x2, R8 ;  /* 0x0000000200167825 */ /* 0x000fe200078e0208 */
[----:B------:R-:W2:Y:S04]  /*ff310*/  LDL.LU R29, [R1+0x37e0] ;  /* 0x0037e000011d7983 */ /* 0x000ea80000300800 */
[----:B------:R1:W-:Y:S01]  /*ff320*/  @P6 STG.E.U16 [R16.64], R24 ;  /* 0x0000001810006986 */ /* 0x0003e2000c101506 */
[----:B0-----:R-:W-:Y:S01]  /*ff330*/  PRMT R14, R28, 0x7632, R14 ;  /* 0x000076321c0e7816 */ /* 0x001fe2000000000e */
[----:B------:R-:W-:-:S04]  /*ff340*/  IMAD.WIDE R4, R0, 0x2, R10 ;  /* 0x0000000200047825 */ /* 0x000fc800078e020a */
[----:B------:R-:W-:Y:S01]  /*ff350*/  IMAD.WIDE R12, R0, 0x2, R20 ;  /* 0x00000002000c7825 */ /* 0x000fe200078e0214 */
[----:B------:R-:W3:Y:S04]  /*ff360*/  LDL.LU R28, [R1+0x37e4] ;  /* 0x0037e400011c7983 */ /* 0x000ee80000300800 */
[----:B------:R-:W-:Y:S01]  /*ff370*/  @P5 STG.E.U16 [R22.64], R6 ;  /* 0x0000000616005986 */ /* 0x000fe2000c101506 */
[----:B-1----:R-:W-:-:S03]  /*ff380*/  PRMT R24, R14, 0x7632, R24 ;  /* 0x000076320e187816 */ /* 0x002fc60000000018 */
[----:B------:R-:W-:Y:S04]  /*ff390*/  @P0 STG.E.U16 [R4.64], R14 ;  /* 0x0000000e04000986 */ /* 0x000fe8000c101506 */
[----:B------:R0:W-:Y:S04]  /*ff3a0*/  @P3 STG.E.U16 [R12.64], R24 ;  /* 0x000000180c003986 */ /* 0x0001e8000c101506 */
[----:B0-----:R-:W5:Y:S01]  /*ff3b0*/  LDL R13, [R1+0x5f8] ;  /* 0x0005f800010d7983 */ /* 0x001f620000100800 */
[----:B------:R-:W-:Y:S02]  /*ff3c0*/  ISETP.LT.AND P6, PT, R27, c[0x0][0x178], !P2 ;  /* 0x00005e001b007a0c */ /* 0x000fe400057c1270 */
[----:B------:R-:W-:-:S02]  /*ff3d0*/  ISETP.LT.AND P5, PT, R25, c[0x0][0x178], !P2 ;  /* 0x00005e0019007a0c */ /* 0x000fc400057a1270 */
[----:B------:R-:W-:Y:S02]  /*ff3e0*/  IADD3 R6, R0, c[0x0][0x198], RZ ;  /* 0x0000660000067a10 */ /* 0x000fe40007ffe0ff */
[----:B------:R-:W-:-:S03]  /*ff3f0*/  ISETP.LT.AND P4, PT, R26, c[0x0][0x178], !P2 ;  /* 0x00005e001a007a0c */ /* 0x000fc60005781270 */
[----:B------:R-:W-:-:S04]  /*ff400*/  IMAD.WIDE R16, R6, 0x2, R2 ;  /* 0x0000000206107825 */ /* 0x000fc800078e0202 */
[----:B------:R-:W-:-:S04]  /*ff410*/  IMAD.WIDE R22, R6, 0x2, R8 ;  /* 0x0000000206167825 */ /* 0x000fc800078e0208 */
[C---:B------:R-:W-:Y:S01]  /*ff420*/  IMAD.WIDE R4, R6.reuse, 0x2, R10 ;  /* 0x0000000206047825 */ /* 0x040fe200078e020a */
[----:B------:R-:W-:Y:S01]  /*ff430*/  PRMT R14, R15, 0x7632, R14 ;  /* 0x000076320f0e7816 */ /* 0x000fe2000000000e */
[----:B------:R-:W-:Y:S02]  /*ff440*/  @P6 STG.E.U16 [R16.64], R15 ;  /* 0x0000000f10006986 */ /* 0x000fe4000c101506 */
[----:B----4-:R0:W-:Y:S01]  /*ff450*/  @P5 STG.E.U16 [R22.64], R7 ;  /* 0x0000000716005986 */ /* 0x0101e2000c101506 */
[----:B------:R-:W-:Y:S02]  /*ff460*/  IADD3 R0, R6, c[0x0][0x198], RZ ;  /* 0x0000660006007a10 */ /* 0x000fe40007ffe0ff */
[----:B0-----:R-:W-:Y:S02]  /*ff470*/  PRMT R22, R7, 0x7632, R22 ;  /* 0x0000763207167816 */ /* 0x001fe40000000016 */
[----:B--2---:R-:W-:Y:S02]  /*ff480*/  ISETP.GE.AND P0, PT, R29, c[0x0][0x17c], PT ;  /* 0x00005f001d007a0c */ /* 0x004fe40003f06270 */
[----:B------:R-:W2:Y:S01]  /*ff490*/  LDL.LU R29, [R1+0x4bc] ;  /* 0x0004bc00011d7983 */ /* 0x000ea20000300800 */
[----:B---3--:R-:W-:-:S03]  /*ff4a0*/  ISETP.GE.AND P3, PT, R28, c[0x0][0x17c], PT ;  /* 0x00005f001c007a0c */ /* 0x008fc60003f66270 */
[----:B------:R-:W3:Y:S01]  /*ff4b0*/  LDL.LU R28, [R1+0x4ac] ;  /* 0x0004ac00011c7983 */ /* 0x000ee20000300800 */
[----:B------:R-:W4:Y:S02]  /*ff4c0*/  LDL.LU R24, [R1+0x37e8] ;  /* 0x0037e80001187983 */ /* 0x000f240000300800 */
[----:B------:R-:W4:Y:S02]  /*ff4d0*/  LDL.LU R23, [R1+0x37ec] ;  /* 0x0037ec0001177983 */ /* 0x000f240000300800 */
[----:B------:R-:W4:Y:S01]  /*ff4e0*/  LDL.LU R7, [R1+0x49c] ;  /* 0x00049c0001077983 */ /* 0x000f220000300800 */
[----:B------:R-:W4:Y:S04]  /*ff4f0*/  LDL.LU R15, [R1+0xc] ;  /* 0x00000c00010f7983 */ /* 0x000f280000300800 */
[----:B-----5:R0:W-:Y:S02]  /*ff500*/  @P4 STG.E.U16 [R4.64], R13 ;  /* 0x0000000d04004986 */ /* 0x0201e4000c101506 */
[----:B0-----:R-:W-:-:S02]  /*ff510*/  IMAD.WIDE R4, R6, 0x2, R20 ;  /* 0x0000000206047825 */ /* 0x001fc400078e0214 */
[----:B------:R-:W5:Y:S01]  /*ff520*/  LDL.LU R6, [R1+0x5f8] ;  /* 0x0005f80001067983 */ /* 0x000f620000300800 */
[----:B------:R-:W-:Y:S02]  /*ff530*/  ISETP.LT.AND P2, PT, R19, c[0x0][0x178], !P2 ;  /* 0x00005e0013007a0c */ /* 0x000fe40005741270 */
[----:B------:R-:W-:Y:S02]  /*ff540*/  ISETP.LT.AND P6, PT, R27, c[0x0][0x178], !P1 ;  /* 0x00005e001b007a0c */ /* 0x000fe40004fc1270 */
[----:B------:R-:W-:Y:S02]  /*ff550*/  ISETP.LT.AND P5, PT, R25, c[0x0][0x178], !P1 ;  /* 0x00005e0019007a0c */ /* 0x000fe40004fa1270 */
[----:B------:R-:W-:Y:S01]  /*ff560*/  ISETP.LT.AND P4, PT, R26, c[0x0][0x178], !P1 ;  /* 0x00005e001a007a0c */ /* 0x000fe20004f81270 */
[----:B------:R-:W-:Y:S02]  /*ff570*/  ISETP.LT.AND P1, PT, R19, c[0x0][0x178], !P1 ;  /* 0x00005e0013007a0c */ /* 0x000fe40004f21270 */
[----:B------:R-:W-:-:S04]  /*ff580*/  IMAD.WIDE R12, R0, 0x2, R2 ;  /* 0x00000002000c7825 */ /* 0x000fc800078e0202 */
[C---:B------:R-:W-:Y:S01]  /*ff590*/  IMAD.WIDE R16, R0.reuse, 0x2, R8 ;  /* 0x0000000200107825 */ /* 0x040fe200078e0208 */
[----:B------:R0:W-:Y:S03]  /*ff5a0*/  @P2 STG.E.U16 [R4.64], R18 ;  /* 0x0000001204002986 */ /* 0x0001e6000c101506 */
[----:B------:R1:W-:Y:S02]  /*ff5b0*/  @P6 STG.E.U16 [R12.64], R14 ;  /* 0x0000000e0c006986 */ /* 0x0003e4000c101506 */
[----:B------:R2:W-:Y:S01]  /*ff5c0*/  @P5 STG.E.U16 [R16.64], R22 ;  /* 0x0000001610005986 */ /* 0x0005e2000c101506 */
[----:B------:R-:W-:Y:S02]  /*ff5d0*/  ISETP.LT.AND P6, PT, R27, c[0x0][0x178], !P0 ;  /* 0x00005e001b007a0c */ /* 0x000fe400047c1270 */
[----:B------:R-:W-:Y:S01]  /*ff5e0*/  ISETP.LT.AND P5, PT, R25, c[0x0][0x178], !P0 ;  /* 0x00005e0019007a0c */ /* 0x000fe200047a1270 */
[----:B0-----:R-:W-:Y:S01]  /*ff5f0*/  IMAD.WIDE R4, R0, 0x2, R10 ;  /* 0x0000000200047825 */ /* 0x001fe200078e020a */
[----:B------:R-:W-:-:S03]  /*ff600*/  PRMT R18, R18, 0x7632, R18 ;  /* 0x0000763212127816 */ /* 0x000fc60000000012 */
[----:B-1----:R-:W-:Y:S01]  /*ff610*/  IMAD.WIDE R12, R0, 0x2, R20 ;  /* 0x00000002000c7825 */ /* 0x002fe200078e0214 */
[----:B--2---:R-:W-:Y:S02]  /*ff620*/  PRMT R16, R29, 0x7632, R16 ;  /* 0x000076321d107816 */ /* 0x004fe40000000010 */
[----:B---3--:R-:W-:Y:S02]  /*ff630*/  PRMT R17, R28, 0x7632, R17 ;  /* 0x000076321c117816 */ /* 0x008fe40000000011 */
[----:B----4-:R-:W-:Y:S02]  /*ff640*/  ISETP.GE.AND P2, PT, R24, c[0x0][0x17c], PT ;  /* 0x00005f0018007a0c */ /* 0x010fe40003f46270 */
[----:B-----5:R-:W-:Y:S01]  /*ff650*/  PRMT R14, R6, 0x7632, R14 ;  /* 0x00007632060e7816 */ /* 0x020fe2000000000e */
[----:B------:R-:W-:-:S04]  /*ff660*/  IADD3 R6, R0, c[0x0][0x198], RZ ;  /* 0x0000660000067a10 */ /* 0x000fc80007ffe0ff */
[----:B------:R0:W-:Y:S01]  /*ff670*/  @P4 STG.E.U16 [R4.64], R14 ;  /* 0x0000000e04004986 */ /* 0x0001e2000c101506 */
[----:B------:R1:W-:Y:S01]  /*ff680*/  @P1 STG.E.U16 [R12.64], R18 ;  /* 0x000000120c001986 */ /* 0x0003e2000c101506 */
[----:B------:R-:W-:Y:S01]  /*ff690*/  ISETP.LT.AND P1, PT, R26, c[0x0][0x178], !P0 ;  /* 0x00005e001a007a0c */ /* 0x000fe20004721270 */
[----:B0-----:R-:W-:-:S04]  /*ff6a0*/  IMAD.WIDE R4, R6, 0x2, R8 ;  /* 0x0000000206047825 */ /* 0x001fc800078e0208 */
[----:B-1----:R-:W-:-:S05]  /*ff6b0*/  IMAD.WIDE R12, R6, 0x2, R2 ;  /* 0x00000002060c7825 */ /* 0x002fca00078e0202 */
[----:B------:R0:W-:Y:S01]  /*ff6c0*/  @P6 STG.E.U16 [R12.64], R29 ;  /* 0x0000001d0c006986 */ /* 0x0001e2000c101506 */
[----:B------:R1:W-:Y:S01]  /*ff6d0*/  @P5 STG.E.U16 [R4.64], R28 ;  /* 0x0000001c04005986 */ /* 0x0003e2000c101506 */
[----:B------:R-:W-:Y:S02]  /*ff6e0*/  ISETP.LT.AND P4, PT, R19, c[0x0][0x178], !P0 ;  /* 0x00005e0013007a0c */ /* 0x000fe40004781270 */
[----:B------:R-:W-:Y:S01]  /*ff6f0*/  PRMT R0, R7, 0x7632, R0 ;  /* 0x0000763207007816 */ /* 0x000fe20000000000 */
[----:B------:R-:W-:Y:S01]  /*ff700*/  ISETP.GE.AND P0, PT, R23, c[0x0][0x17c], PT ;  /* 0x00005f0017007a0c */ /* 0x000fe20003f06270 */
[----:B0-----:R-:W2:Y:S01]  /*ff710*/  LDL.LU R29, [R1+0x50c] ;  /* 0x00050c00011d7983 */ /* 0x001ea20000300800 */
[----:B-1----:R-:W-:-:S04]  /*ff720*/  IMAD.WIDE R4, R6, 0x2, R10 ;  /* 0x0000000206047825 */ /* 0x002fc800078e020a */
[----:B------:R-:W3:Y:S02]  /*ff730*/  LDL.LU R24, [R1+0x37f0] ;  /* 0x0037f00001187983 */ /* 0x000ee40000300800 */
[----:B------:R-:W4:Y:S01]  /*ff740*/  LDL.LU R28, [R1+0x4fc] ;  /* 0x0004fc00011c7983 */ /* 0x000f220000300800 */
[----:B------:R0:W-:Y:S01]  /*ff750*/  @P1 STG.E.U16 [R4.64], R7 ;  /* 0x0000000704001986 */ /* 0x0001e2000c101506 */
[----:B------:R-:W-:-:S03]  /*ff760*/  IMAD.WIDE R12, R6, 0x2, R20 ;  /* 0x00000002060c7825 */ /* 0x000fc600078e0214 */
[----:B0-----:R-:W5:Y:S01]  /*ff770*/  LDL.LU R7, [R1+0x4cc] ;  /* 0x0004cc0001077983 */ /* 0x001f620000300800 */
[----:B------:R-:W5:Y:S03]  /*ff780*/  LDL.LU R23, [R1+0x37f4] ;  /* 0x0037f40001177983 */ /* 0x000f660000300800 */
[----:B------:R0:W-:Y:S01]  /*ff790*/  @P4 STG.E.U16 [R12.64], R15 ;  /* 0x0000000f0c004986 */ /* 0x0001e2000c101506 */
[----:B------:R-:W-:-:S03]  /*ff7a0*/  PRMT R14, R15, 0x7632, R14 ;  /* 0x000076320f0e7816 */ /* 0x000fc6000000000e */
[----:B0-----:R-:W5:Y:S01]  /*ff7b0*/  LDL.LU R15, [R1+0x3c] ;  /* 0x00003c00010f7983 */ /* 0x001f620000300800 */
[----:B------:R-:W-:Y:S02]  /*ff7c0*/  ISETP.LT.AND P5, PT, R27, c[0x0][0x178], !P3 ;  /* 0x00005e001b007a0c */ /* 0x000fe40005fa1270 */
[----:B------:R-:W-:Y:S02]  /*ff7d0*/  ISETP.LT.AND P6, PT, R25, c[0x0][0x178], !P3 ;  /* 0x00005e0019007a0c */ /* 0x000fe40005fc1270 */
[----:B------:R-:W-:Y:S02]  /*ff7e0*/  IADD3 R6, R6, c[0x0][0x198], RZ ;  /* 0x0000660006067a10 */ /* 0x000fe40007ffe0ff */
[----:B------:R-:W-:Y:S01]  /*ff7f0*/  ISETP.LT.AND P1, PT, R26, c[0x0][0x178], !P3 ;  /* 0x00005e001a007a0c */ /* 0x000fe20005f21270 */
[----:B------:R-:W-:Y:S01]  /*ff800*/  ISETP.LT.AND P3, PT, R19, c[0x0][0x178], !P3 ;  /* 0x00005e0013007a0c */ /* 0x000fe20005f61270 */
[----:B------:R-:W-:Y:S01]  /*ff810*/  ISETP.LT.AND P4, PT, R27, c[0x0][0x178], !P2 ;  /* 0x00005e001b007a0c */ /* 0x000fe20005781270 */
[----:B------:R-:W-:-:S04]  /*ff820*/  IMAD.WIDE R4, R6, 0x2, R2 ;  /* 0x0000000206047825 */ /* 0x000fc800078e0202 */
[C---:B------:R-:W-:Y:S01]  /*ff830*/  IMAD.WIDE R12, R6.reuse, 0x2, R8 ;  /* 0x00000002060c7825 */ /* 0x040fe200078e0208 */
[----:B------:R-:W-:Y:S01]  /*ff840*/  IADD3 R18, R6, c[0x0][0x198], RZ ;  /* 0x0000660006127a10 */ /* 0x000fe20007ffe0ff */
[----:B------:R0:W-:Y:S03]  /*ff850*/  @P5 STG.E.U16 [R4.64], R16 ;  /* 0x0000001004005986 */ /* 0x0001e6000c101506 */
[----:B------:R1:W-:Y:S01]  /*ff860*/  @P6 STG.E.U16 [R12.64], R17 ;  /* 0x000000110c006986 */ /* 0x0003e2000c101506 */
[----:B------:R-:W-:Y:S02]  /*ff870*/  ISETP.LT.AND P5, PT, R25, c[0x0][0x178], !P2 ;  /* 0x00005e0019007a0c */ /* 0x000fe400057a1270 */
[----:B------:R-:W-:Y:S01]  /*ff880*/  ISETP.LT.AND P6, PT, R26, c[0x0][0x178], !P2 ;  /* 0x00005e001a007a0c */ /* 0x000fe200057c1270 */
[----:B0-----:R-:W-:-:S04]  /*ff890*/  IMAD.WIDE R4, R6, 0x2, R10 ;  /* 0x0000000206047825 */ /* 0x001fc800078e020a */
[----:B-1----:R-:W-:-:S04]  /*ff8a0*/  IMAD.WIDE R12, R6, 0x2, R20 ;  /* 0x00000002060c7825 */ /* 0x002fc800078e0214 */
[C---:B------:R-:W-:Y:S01]  /*ff8b0*/  IMAD.WIDE R16, R18.reuse, 0x2, R2 ;  /* 0x0000000212107825 */ /* 0x040fe200078e0202 */
[----:B------:R-:W-:Y:S03]  /*ff8c0*/  @P1 STG.E.U16 [R4.64], R0 ;  /* 0x0000000004001986 */ /* 0x000fe6000c101506 */
[----:B------:R0:W-:Y:S01]  /*ff8d0*/  @P3 STG.E.U16 [R12.64], R14 ;  /* 0x0000000e0c003986 */ /* 0x0001e2000c101506 */
[----:B------:R-:W-:Y:S01]  /*ff8e0*/  ISETP.LT.AND P3, PT, R19, c[0x0][0x178], !P2 ;  /* 0x00005e0013007a0c */ /* 0x000fe20005761270 */
[----:B0-----:R-:W-:-:S04]  /*ff8f0*/  IMAD.WIDE R12, R18, 0x2, R8 ;  /* 0x00000002120c7825 */ /* 0x001fc800078e0208 */
[----:B------:R-:W-:Y:S01]  /*ff900*/  IMAD.WIDE R4, R18, 0x2, R10 ;  /* 0x0000000212047825 */ /* 0x000fe200078e020a */
[----:B--2---:R0:W-:Y:S01]  /*ff910*/  @P4 STG.E.U16 [R16.64], R29 ;  /* 0x0000001d10004986 */ /* 0x0041e2000c101506 */
[----:B------:R-:W-:Y:S02]  /*ff920*/  PRMT R6, R29, 0x7632, R6 ;  /* 0x000076321d067816 */ /* 0x000fe40000000006 */
[----:B----4-:R1:W-:Y:S01]  /*ff930*/  @P5 STG.E.U16 [R12.64], R28 ;  /* 0x0000001c0c005986 */ /* 0x0103e2000c101506 */
[----:B---3--:R-:W-:Y:S02]  /*ff940*/  ISETP.GE.AND P1, PT, R24, c[0x0][0x17c], PT ;  /* 0x00005f0018007a0c */ /* 0x008fe40003f26270 */
[----:B0-----:R-:W-:Y:S02]  /*ff950*/  PRMT R16, R28, 0x7632, R16 ;  /* 0x000076321c107816 */ /* 0x001fe40000000010 */
[----:B-----5:R-:W-:Y:S02]  /*ff960*/  ISETP.GE.AND P2, PT, R23, c[0x0][0x17c], PT ;  /* 0x00005f0017007a0c */ /* 0x020fe40003f46270 */
[----:B------:R-:W2:Y:S01]  /*ff970*/  LDL.LU R23, [R1+0x53c] ;  /* 0x00053c0001177983 */ /* 0x000ea20000300800 */
[----:B------:R-:W3:Y:S02]  /*ff980*/  LDL.LU R29, [R1+0x52c] ;  /* 0x00052c00011d7983 */ /* 0x000ee40000300800 */
[----:B-1----:R-:W4:Y:S01]  /*ff990*/  LDL.LU R28, [R1+0x37fc] ;  /* 0x0037fc00011c7983 */ /* 0x002f220000300800 */
[----:B------:R0:W-:Y:S01]  /*ff9a0*/  @P6 STG.E.U16 [R4.64], R7 ;  /* 0x0000000704006986 */ /* 0x0001e2000c101506 */
[----:B------:R-:W-:Y:S01]  /*ff9b0*/  PRMT R17, R7, 0x7632, R17 ;  /* 0x0000763207117816 */ /* 0x000fe20000000011 */
[----:B------:R-:W5:Y:S02]  /*ff9c0*/  LDL.LU R24, [R1+0x37f8] ;  /* 0x0037f80001187983 */ /* 0x000f640000300800 */
[----:B0-----:R-:W-:Y:S01]  /*ff9d0*/  IMAD.WIDE R4, R18, 0x2, R20 ;  /* 0x0000000212047825 */ /* 0x001fe200078e0214 */
[----:B------:R-:W5:Y:S01]  /*ff9e0*/  LDL.LU R7, [R1+0x51c] ;  /* 0x00051c0001077983 */ /* 0x000f620000300800 */
[----:B------:R-:W-:-:S03]  /*ff9f0*/  PRMT R14, R15, 0x7632, R14 ;  /* 0x000076320f0e7816 */ /* 0x000fc6000000000e */
[----:B------:R0:W-:Y:S04]  /*ffa00*/  @P3 STG.E.U16 [R4.64], R15 ;  /* 0x0000000f04003986 */ /* 0x0001e8000c101506 */
[----:B0-----:R-:W5:Y:S01]  /*ffa10*/  LDL.LU R15, [R1+0x4c] ;  /* 0x00004c00010f7983 */ /* 0x001f620000300800 */
[----:B------:R-:W-:Y:S02]  /*ffa20*/  ISETP.LT.AND P4, PT, R27, c[0x0][0x178], !P0 ;  /* 0x00005e001b007a0c */ /* 0x000fe40004781270 */
[----:B------:R-:W-:Y:S02]  /*ffa30*/  IADD3 R0, R18, c[0x0][0x198], RZ ;  /* 0x0000660012007a10 */ /* 0x000fe40007ffe0ff */
[----:B------:R-:W-:Y:S02]  /*ffa40*/  ISETP.LT.AND P6, PT, R25, c[0x0][0x178], !P0 ;  /* 0x00005e0019007a0c */ /* 0x000fe400047c1270 */
[----:B------:R-:W-:Y:S01]  /*ffa50*/  ISETP.LT.AND P5, PT, R26, c[0x0][0x178], !P0 ;  /* 0x00005e001a007a0c */ /* 0x000fe200047a1270 */
[----:B------:R-:W-:Y:S01]  /*ffa60*/  IMAD.WIDE R12, R0, 0x2, R2 ;  /* 0x00000002000c7825 */ /* 0x000fe200078e0202 */
[----:B------:R-:W-:-:S02]  /*ffa70*/  ISETP.LT.AND P0, PT, R19, c[0x0][0x178], !P0 ;  /* 0x00005e0013007a0c */ /* 0x000fc40004701270 */
[----:B------:R-:W-:Y:S01]  /*ffa80*/  ISETP.LT.AND P3, PT, R27, c[0x0][0x178], !P1 ;  /* 0x00005e001b007a0c */ /* 0x000fe20004f61270 */
[----:B------:R-:W-:Y:S02]  /*ffa90*/  IMAD.WIDE R4, R0, 0x2, R8 ;  /* 0x0000000200047825 */ /* 0x000fe400078e0208 */
[----:B------:R0:W-:Y:S01]  /*ffaa0*/  @P4 STG.E.U16 [R12.64], R6 ;  /* 0x000000060c004986 */ /* 0x0001e2000c101506 */
[----:B------:R-:W-:-:S03]  /*ffab0*/  ISETP.LT.AND P4, PT, R25, c[0x0][0x178], !P1 ;  /* 0x00005e0019007a0c */ /* 0x000fc60004f81270 */
[----:B------:R1:W-:Y:S01]  /*ffac0*/  @P6 STG.E.U16 [R4.64], R16 ;  /* 0x0000001004006986 */ /* 0x0003e2000c101506 */
[----:B------:R-:W-:Y:S01]  /*ffad0*/  ISETP.LT.AND P6, PT, R26, c[0x0][0x178], !P1 ;  /* 0x00005e001a007a0c */ /* 0x000fe20004fc1270 */
[C---:B0-----:R-:W-:Y:S01]  /*ffae0*/  IMAD.WIDE R12, R0.reuse, 0x2, R10 ;  /* 0x00000002000c7825 */ /* 0x041fe200078e020a */
[----:B------:R-:W-:-:S03]  /*ffaf0*/  IADD3 R6, R0, c[0x0][0x198], RZ ;  /* 0x0000660000067a10 */ /* 0x000fc60007ffe0ff */
[----:B-1----:R-:W-:Y:S01]  /*ffb00*/  IMAD.WIDE R4, R0, 0x2, R20 ;  /* 0x0000000200047825 */ /* 0x002fe200078e0214 */
[----:B------:R0:W-:Y:S04]  /*ffb10*/  @P5 STG.E.U16 [R12.64], R17 ;  /* 0x000000110c005986 */ /* 0x0001e8000c101506 */
[----:B------:R1:W-:Y:S01]  /*ffb20*/  @P0 STG.E.U16 [R4.64], R14 ;  /* 0x0000000e04000986 */ /* 0x0003e2000c101506 */
[----:B------:R-:W-:Y:S01]  /*ffb30*/  ISETP.LT.AND P1, PT, R19, c[0x0][0x178], !P1 ;  /* 0x00005e0013007a0c */ /* 0x000fe20004f21270 */
[----:B0-----:R-:W-:-:S04]  /*ffb40*/  IMAD.WIDE R12, R6, 0x2, R2 ;  /* 0x00000002060c7825 */ /* 0x001fc800078e0202 */
[----:B------:R-:W-:-:S04]  /*ffb50*/  IMAD.WIDE R16, R6, 0x2, R8 ;  /* 0x0000000206107825 */ /* 0x000fc800078e0208 */
[C---:B-1----:R-:W-:Y:S01]  /*ffb60*/  IMAD.WIDE R4, R6.reuse, 0x2, R10 ;  /* 0x0000000206047825 */ /* 0x042fe200078e020a */
[----:B------:R-:W-:Y:S01]  /*ffb70*/  IADD3 R0, R6, c[0x0][0x198], RZ ;  /* 0x0000660006007a10 */ /* 0x000fe20007ffe0ff */
[----:B--2---:R0:W-:Y:S02]  /*ffb80*/  @P3 STG.E.U16 [R12.64], R23 ;  /* 0x000000170c003986 */ /* 0x0041e4000c101506 */
[----:B---3--:R1:W-:Y:S01]  /*ffb90*/  @P4 STG.E.U16 [R16.64], R29 ;  /* 0x0000001d10004986 */ /* 0x0083e2000c101506 */
[----:B------:R-:W-:Y:S02]  /*ffba0*/  ISETP.LT.AND P4, PT, R27, c[0x0][0x178], !P2 ;  /* 0x00005e001b007a0c */ /* 0x000fe40005781270 */
[----:B------:R-:W-:Y:S02]  /*ffbb0*/  PRMT R14, R23, 0x7632, R14 ;  /* 0x00007632170e7816 */ /* 0x000fe4000000000e */
[----:B----4-:R-:W-:Y:S02]  /*ffbc0*/  ISETP.GE.AND P5, PT, R28, c[0x0][0x17c], PT ;  /* 0x00005f001c007a0c */ /* 0x010fe40003fa6270 */
[----:B-----5:R-:W-:-:S02]  /*ffbd0*/  ISETP.GE.AND P0, PT, R24, c[0x0][0x17c], PT ;  /* 0x00005f0018007a0c */ /* 0x020fc40003f06270 */
[----:B------:R-:W2:Y:S01]  /*ffbe0*/  LDL.LU R24, [R1+0x5ac] ;  /* 0x0005ac0001187983 */ /* 0x000ea20000300800 */
[----:B------:R-:W3:Y:S01]  /*ffbf0*/  LDL.LU R28, [R1+0x58c] ;  /* 0x00058c00011c7983 */ /* 0x000ee20000300800 */
[----:B------:R-:W-:Y:S01]  /*ffc00*/  PRMT R18, R29, 0x7632, R18 ;  /* 0x000076321d127816 */ /* 0x000fe20000000012 */
[----:B0-----:R-:W-:Y:S01]  /*ffc10*/  IMAD.WIDE R12, R0, 0x2, R2 ;  /* 0x00000002000c7825 */ /* 0x001fe200078e0202 */
[----:B------:R-:W4:Y:S04]  /*ffc20*/  LDL.LU R23, [R1+0x3804] ;  /* 0x0038040001177983 */ /* 0x000f280000300800 */
[----:B------:R0:W-:Y:S01]  /*ffc30*/  @P6 STG.E.U16 [R4.64], R7 ;  /* 0x0000000704006986 */ /* 0x0001e2000c101506 */
[----:B-1----:R-:W5:Y:S02]  /*ffc40*/  LDL.LU R29, [R1+0x54c] ;  /* 0x00054c00011d7983 */ /* 0x002f640000300800 */
[----:B0-----:R-:W-:Y:S01]  /*ffc50*/  IMAD.WIDE R4, R6, 0x2, R20 ;  /* 0x0000000206047825 */ /* 0x001fe200078e0214 */
[----:B------:R-:W-:-:S02]  /*ffc60*/  PRMT R6, R7, 0x7632, R6 ;  /* 0x0000763207067816 */ /* 0x000fc40000000006 */
[----:B------:R-:W5:Y:S04]  /*ffc70*/  LDL.LU R7, [R1+0x2c] ;  /* 0x00002c0001077983 */ /* 0x000f680000300800 */
[----:B------:R-:W-:Y:S01]  /*ffc80*/  @P1 STG.E.U16 [R4.64], R15 ;  /* 0x0000000f04001986 */ /* 0x000fe2000c101506 */
[----:B------:R0:W-:Y:S03]  /*ffc90*/  @P4 STG.E.U16 [R12.64], R14 ;  /* 0x0000000e0c004986 */ /* 0x0001e6000c101506 */
[----:B0-----:R-:W5:Y:S01]  /*ffca0*/  LDL.LU R13, [R1+0x3800] ;  /* 0x00380000010d7983 */ /* 0x001f620000300800 */
        /* <DEDUP_REMOVED lines=9> */
[----:B------:R1:W-:Y:S01]  /*ffd40*/  @P6 STG.E.U16 [R4.64], R6 ;  /* 0x0000000604006986 */ /* 0x0003e2000c101506 */
[----:B------:R-:W-:Y:S01]  /*ffd50*/  ISETP.LT.AND P6, PT, R26, c[0x0][0x178], !P5 ;  /* 0x00005e001a007a0c */ /* 0x000fe20006fc1270 */
[----:B------:R-:W-:Y:S01]  /*ffd60*/  ISETP.LT.AND P5, PT, R19, c[0x0][0x178], !P5 ;  /* 0x00005e0013007a0c */ /* 0x000fe20006fa1270 */
[----:B0-----:R-:W-:Y:S01]  /*ffd70*/  PRMT R18, R15, 0x7632, R18 ;  /* 0x000076320f127816 */ /* 0x001fe20000000012 */
[----:B------:R-:W-:-:S04]  /*ffd80*/  IMAD.WIDE R16, R0, 0x2, R20 ;  /* 0x0000000200107825 */ /* 0x000fc800078e0214 */
[C---:B-1----:R-:W-:Y:S01]  /*ffd90*/  IMAD.WIDE R4, R14.reuse, 0x2, R2 ;  /* 0x000000020e047825 */ /* 0x042fe200078e0202 */
[----:B------:R-:W-:Y:S01]  /*ffda0*/  IADD3 R6, R14, c[0x0][0x198], RZ ;  /* 0x000066000e067a10 */ /* 0x000fe20007ffe0ff */
[----:B------:R-:W5:Y:S04]  /*ffdb0*/  LDL.LU R15, [R1+0x3828] ;  /* 0x00382800010f7983 */ /* 0x000f680000300800 */
[----:B------:R0:W-:Y:S02]  /*ffdc0*/  @P2 STG.E.U16 [R16.64], R18 ;  /* 0x0000001210002986 */ /* 0x0001e4000c101506 */
[----:B0-----:R-:W-:Y:S02]  /*ffdd0*/  IMAD.WIDE R16, R6, 0x2, R8 ;  /* 0x0000000206107825 */ /* 0x001fe400078e0208 */
[----:B--2---:R0:W-:Y:S01]  /*ffde0*/  @P3 STG.E.U16 [R4.64], R24 ;  /* 0x0000001804003986 */ /* 0x0041e2000c101506 */
[----:B------:R-:W-:-:S02]  /*ffdf0*/  ISETP.LT.AND P3, PT, R25, c[0x0][0x178], !P0 ;  /* 0x00005e0019007a0c */ /* 0x000fc40004761270 */
[----:B------:R-:W-:Y:S02]  /*ffe00*/  PRMT R18, R24, 0x7632, R18 ;  /* 0x0000763218127816 */ /* 0x000fe40000000012 */
[----:B---3--:R-:W-:Y:S01]  /*ffe10*/  PRMT R22, R28, 0x7632, R22 ;  /* 0x000076321c167816 */ /* 0x008fe20000000016 */
[C---:B0-----:R-:W-:Y:S01]  /*ffe20*/  IMAD.WIDE R4, R14.reuse, 0x2, R10 ;  /* 0x000000020e047825 */ /* 0x041fe200078e020a */
[----:B----4-:R-:W-:Y:S01]  /*ffe30*/  ISETP.GE.AND P2, PT, R23, c[0x0][0x17c], PT ;  /* 0x00005f0017007a0c */ /* 0x010fe20003f46270 */
[----:B------:R-:W2:Y:S02]  /*ffe40*/  LDL.LU R24, [R1+0x5ec] ;  /* 0x0005ec0001187983 */ /* 0x000ea40000300800 */
[----:B------:R-:W3:Y:S01]  /*ffe50*/  LDL.LU R23, [R1+0x5cc] ;  /* 0x0005cc0001177983 */ /* 0x000ee20000300800 */
[----:B-----5:R-:W-:Y:S02]  /*ffe60*/  PRMT R0, R29, 0x7632, R0 ;  /* 0x000076321d007816 */ /* 0x020fe40000000000 */
[----:B------:R-:W-:Y:S01]  /*ffe70*/  ISETP.GE.AND P1, PT, R13, c[0x0][0x17c], PT ;  /* 0x00005f000d007a0c */ /* 0x000fe20003f26270 */
[----:B------:R-:W-:-:S05]  /*ffe80*/  IMAD.WIDE R12, R14, 0x2, R8 ;  /* 0x000000020e0c7825 */ /* 0x000fca00078e0208 */
[----:B------:R0:W-:Y:S01]  /*ffe90*/  @P4 STG.E.U16 [R12.64], R28 ;  /* 0x0000001c0c004986 */ /* 0x0001e2000c101506 */
[----:B------:R-:W-:Y:S01]  /*ffea0*/  ISETP.LT.AND P4, PT, R27, c[0x0][0x178], !P0 ;  /* 0x00005e001b007a0c */ /* 0x000fe20004781270 */
[----:B------:R1:W-:Y:S02]  /*ffeb0*/  @P6 STG.E.U16 [R4.64], R29 ;  /* 0x0000001d04006986 */ /* 0x0003e4000c101506 */
[----:B0-----:R-:W-:-:S04]  /*ffec0*/  IMAD.WIDE R12, R6, 0x2, R2 ;  /* 0x00000002060c7825 */ /* 0x001fc800078e0202 */
[----:B-1----:R-:W-:Y:S01]  /*ffed0*/  IMAD.WIDE R4, R14, 0x2, R20 ;  /* 0x000000020e047825 */ /* 0x002fe200078e0214 */
[----:B------:R-:W4:Y:S03]  /*ffee0*/  LDL.LU R28, [R1+0x59c] ;  /* 0x00059c00011c7983 */ /* 0x000f260000300800 */
[----:B------:R-:W5:Y:S01]  /*ffef0*/  LDL.LU R29, [R1+0x1c] ;  /* 0x00001c00011d7983 */ /* 0x000f620000300800 */
[----:B------:R-:W-:Y:S01]  /*fff00*/  PRMT R14, R7, 0x7632, R14 ;  /* 0x00007632070e7816 */ /* 0x000fe2000000000e */
[----:B------:R0:W-:Y:S01]  /*fff10*/  @P5 STG.E.U16 [R4.64], R7 ;  /* 0x0000000704005986 */ /* 0x0001e2000c101506 */
[----:B------:R-:W-:Y:S02]  /*fff20*/  @P4 STG.E.U16 [R12.64], R18 ;  /* 0x000000120c004986 */ /* 0x000fe4000c101506 */
[----:B------:R1:W-:Y:S01]  /*fff30*/  @P3 STG.E.U16 [R16.64], R22 ;  /* 0x0000001610003986 */ /* 0x0003e2000c101506 */
[----:B0-----:R-:W4:Y:S01]  /*fff40*/  LDL.LU R7, [R1+0x3824] ;  /* 0x0038240001077983 */ /* 0x001f220000300800 */
[----:B-1----:R-:W4:Y:S02]  /*fff50*/  LDL.LU R16, [R1+0x380c] ;  /* 0x00380c0001107983 */ /* 0x002f240000300800 */
[----:B------:R-:W5:Y:S01]  /*fff60*/  LDL.LU R17, [R1+0x3808] ;  /* 0x0038080001117983 */ /* 0x000f620000300800 */
[----:B------:R-:W-:Y:S01]  /*fff70*/  ISETP.LT.AND P6, PT, R26, c[0x0][0x178], !P0 ;  /* 0x00005e001a007a0c */ /* 0x000fe200047c1270 */
[----:B------:R-:W-:Y:S01]  /*fff80*/  ISETP.LT.AND P0, PT, R19, c[0x0][0x178], !P0 ;  /* 0x00005e0013007a0c */ /* 0x000fe20004701270 */
[----:B------:R-:W-:Y:S01]  /*fff90*/  ISETP.LT.AND P3, PT, R27, c[0x0][0x178], !P1 ;  /* 0x00005e001b007a0c */ /* 0x000fe20004f61270 */
[----:B------:R-:W-:Y:S01]  /*fffa0*/  IMAD.WIDE R4, R6, 0x2, R10 ;  /* 0x0000000206047825 */ /* 0x000fe200078e020a */
[----:B------:R-:W-:-:S03]  /*fffb0*/  ISETP.LT.AND P5, PT, R25, c[0x0][0x178], !P1 ;  /* 0x00005e0019007a0c */ /* 0x000fc60004fa1270 */
[----:B------:R-:W-:Y:S01]  /*fffc0*/  IMAD.WIDE R12, R6, 0x2, R20 ;  /* 0x00000002060c7825 */ /* 0x000fe200078e0214 */
[----:B------:R-:W-:Y:S02]  /*fffd0*/  ISETP.LT.AND P4, PT, R26, c[0x0][0x178], !P1 ;  /* 0x00005e001a007a0c */ /* 0x000fe40004f81270 */
[----:B------:R-:W-:Y:S01]  /*fffe0*/  IADD3 R6, R6, c[0x0][0x198], RZ ;  /* 0x0000660006067a10 */ /* 0x000fe20007ffe0ff */
[----:B------:R-:W-:Y:S02]  /*ffff0*/  ISETP.LT.AND P1, PT, R19, c[0x0][0x178], !P1 ;  /* 0x00005e0013007a0c */ /* 0x000fe40004f21270 */
[----:B------:R0:W-:Y:S01]  /*100000*/  @P6 STG.E.U16 [R4.64], R0 ;  /* 0x0000000004006986 */ /* 0x0001e2000c101506 */
[----:B------:R1:W-:Y:S02]  /*100010*/  @P0 STG.E.U16 [R12.64], R14 ;  /* 0x0000000e0c000986 */ /* 0x0003e4000c101506 */
[----:B0-----:R-:W-:-:S04]  /*100020*/  IMAD.WIDE R4, R6, 0x2, R10 ;  /* 0x0000000206047825 */ /* 0x001fc800078e020a */
[C---:B-1----:R-:W-:Y:S01]  /*100030*/  IMAD.WIDE R12, R6.reuse, 0x2, R8 ;  /* 0x00000002060c7825 */ /* 0x042fe200078e0208 */
[----:B------:R-:W-:Y:S02]  /*100040*/  IADD3 R14, R6, c[0x0][0x198], RZ ;  /* 0x00006600060e7a10 */ /* 0x000fe40007ffe0ff */
[----:B--2---:R-:W-:Y:S02]  /*100050*/  PRMT R0, R24, 0x7632, R0 ;  /* 0x0000763218007816 */ /* 0x004fe40000000000 */
[----:B---3--:R-:W-:Y:S02]  /*100060*/  PRMT R22, R23, 0x7632, R22 ;  /* 0x0000763217167816 */ /* 0x008fe40000000016 */
[----:B----4-:R-:W-:Y:S02]  /*100070*/  ISETP.GE.AND P6, PT, R16, c[0x0][0x17c], PT ;  /* 0x00005f0010007a0c */ /* 0x010fe40003fc6270 */
[----:B-----5:R-:W-:Y:S01]  /*100080*/  ISETP.GE.AND P0, PT, R17, c[0x0][0x17c], PT ;  /* 0x00005f0011007a0c */ /* 0x020fe20003f06270 */
[----:B------:R-:W-:-:S05]  /*100090*/  IMAD.WIDE R16, R6, 0x2, R2 ;  /* 0x0000000206107825 */ /* 0x000fca00078e0202 */
[----:B------:R0:W-:Y:S01]  /*1000a0*/  @P3 STG.E.U16 [R16.64], R24 ;  /* 0x0000001810003986 */ /* 0x0001e2000c101506 */
[----:B------:R-:W-:Y:S01]  /*1000b0*/  @P5 STG.E.U16 [R12.64], R23 ;  /* 0x000000170c005986 */ /* 0x000fe2000c101506 */
[----:B------:R-:W-:Y:S01]  /*1000c0*/  ISETP.LT.AND P3, PT, R27, c[0x0][0x178], !P2 ;  /* 0x00005e001b007a0c */ /* 0x000fe20005761270 */
[----:B------:R1:W-:Y:S01]  /*1000d0*/  @P4 STG.E.U16 [R4.64], R28 ;  /* 0x0000001c04004986 */ /* 0x0003e2000c101506 */
[----:B------:R-:W-:Y:S01]  /*1000e0*/  PRMT R18, R28, 0x7632, R18 ;  /* 0x000076321c127816 */ /* 0x000fe20000000012 */
[----:B0-----:R-:W2:Y:S01]  /*1000f0*/  LDL.LU R24, [R1+0x63c] ;  /* 0x00063c0001187983 */ /* 0x001ea20000300800 */
[----:B-1----:R-:W3:Y:S02]  /*100100*/  LDL.LU R28, [R1+0x5dc] ;  /* 0x0005dc00011c7983 */ /* 0x002ee40000300800 */
[----:B------:R-:W-:-:S05]  /*100110*/  IMAD.WIDE R4, R6, 0x2, R20 ;  /* 0x0000000206047825 */ /* 0x000fca00078e0214 */
[----:B------:R0:W-:Y:S01]  /*100120*/  @P1 STG.E.U16 [R4.64], R29 ;  /* 0x0000001d04001986 */ /* 0x0001e2000c101506 */
[----:B------:R-:W-:Y:S01]  /*100130*/  PRMT R6, R29, 0x7632, R6 ;  /* 0x000076321d067816 */ /* 0x000fe20000000006 */
[----:B------:R-:W-:-:S04]  /*100140*/  IMAD.WIDE R12, R14, 0x2, R8 ;  /* 0x000000020e0c7825 */ /* 0x000fc800078e0208 */
[----:B------:R-:W-:-:S04]  /*100150*/  IMAD.WIDE R16, R14, 0x2, R10 ;  /* 0x000000020e107825 */ /* 0x000fc800078e020a */
[C---:B0-----:R-:W-:Y:S01]  /*100160*/  IMAD.WIDE R4, R14.reuse, 0x2, R2 ;  /* 0x000000020e047825 */ /* 0x041fe200078e0202 */
[----:B------:R-:W4:Y:S03]  /*100170*/  LDL.LU R29, [R1+0x3814] ;  /* 0x00381400011d7983 */ /* 0x000f260000300800 */
[----:B------:R-:W5:Y:S01]  /*100180*/  LDL.LU R23, [R1+0x3810] ;  /* 0x0038100001177983 */ /* 0x000f620000300800 */
[----:B------:R0:W-:Y:S02]  /*100190*/  @P3 STG.E.U16 [R4.64], R0 ;  /* 0x0000000004003986 */ /* 0x0001e4000c101506 */
[C---:B0-----:R-:W-:Y:S01]  /*1001a0*/  IADD3 R0, R14.reuse, c[0x0][0x198], RZ ;  /* 0x000066000e007a10 */ /* 0x041fe20007ffe0ff */
[----:B------:R-:W-:Y:S02]  /*1001b0*/  IMAD.WIDE R4, R14, 0x2, R20 ;  /* 0x000000020e047825 */ /* 0x000fe400078e0214 */
[----:B------:R-:W3:Y:S01]  /*1001c0*/  LDL.LU R14, [R1+0x61c] ;  /* 0x00061c00010e7983 */ /* 0x000ee20000300800 */
[----:B------:R-:W-:-:S02]  /*1001d0*/  ISETP.LT.AND P5, PT, R25, c[0x0][0x178], !P2 ;  /* 0x00005e0019007a0c */ /* 0x000fc400057a1270 */
[----:B------:R-:W-:Y:S01]  /*1001e0*/  ISETP.LT.AND P4, PT, R26, c[0x0][0x178], !P2 ;  /* 0x00005e001a007a0c */ /* 0x000fe20005781270 */
[----:B------:R-:W-:Y:S01]  /*1001f0*/  ISETP.LT.AND P2, PT, R19, c[0x0][0x178], !P2 ;  /* 0x00005e0013007a0c */ /* 0x000fe20005741270 */
[----:B------:R-:W-:-:S09]  /*100200*/  ISETP.LT.AND P1, PT, R27, c[0x0][0x178], !P6 ;  /* 0x00005e001b007a0c */ /* 0x000fd20007721270 */
[----:B------:R0:W-:Y:S02]  /*100210*/  @P5 STG.E.U16 [R12.64], R22 ;  /* 0x000000160c005986 */ /* 0x0001e4000c101506 */
[----:B------:R-:W-:Y:S01]  /*100220*/  @P4 STG.E.U16 [R16.64], R18 ;  /* 0x0000001210004986 */ /* 0x000fe2000c101506 */
[----:B------:R-:W-:Y:S02]  /*100230*/  ISETP.LT.AND P4, PT, R25, c[0x0][0x178], !P6 ;  /* 0x00005e0019007a0c */ /* 0x000fe40007781270 */
[----:B------:R-:W-:Y:S01]  /*100240*/  ISETP.LT.AND P5, PT, R26, c[0x0][0x178], !P6 ;  /* 0x00005e001a007a0c */ /* 0x000fe200077a1270 */
[----:B------:R1:W-:Y:S01]  /*100250*/  @P2 STG.E.U16 [R4.64], R6 ;  /* 0x0000000604002986 */ /* 0x0003e2000c101506 */
[----:B0-----:R-:W-:-:S04]  /*100260*/  IMAD.WIDE R12, R0, 0x2, R2 ;  /* 0x00000002000c7825 */ /* 0x001fc800078e0202 */
[----:B-1----:R-:W-:Y:S01]  /*100270*/  IMAD.WIDE R4, R0, 0x2, R8 ;  /* 0x0000000200047825 */ /* 0x002fe200078e0208 */
[----:B------:R-:W-:-:S03]  /*100280*/  ISETP.LT.AND P6, PT, R19, c[0x0][0x178], !P6 ;  /* 0x00005e0013007a0c */ /* 0x000fc600077c1270 */
[----:B------:R-:W-:Y:S01]  /*100290*/  IMAD.WIDE R16, R0, 0x2, R20 ;  /* 0x0000000200107825 */ /* 0x000fe200078e0214 */
[----:B--2---:R0:W-:Y:S01]  /*1002a0*/  @P1 STG.E.U16 [R12.64], R24 ;  /* 0x000000180c001986 */ /* 0x0041e2000c101506 */
[----:B------:R-:W-:Y:S02]  /*1002b0*/  PRMT R6, R24, 0x7632, R6 ;  /* 0x0000763218067816 */ /* 0x000fe40000000006 */
[----:B0-----:R-:W-:Y:S01]  /*1002c0*/  IMAD.WIDE R12, R0, 0x2, R10 ;  /* 0x00000002000c7825 */ /* 0x001fe200078e020a */
[----:B----4-:R-:W-:Y:S02]  /*1002d0*/  ISETP.GE.AND P3, PT, R29, c[0x0][0x17c], PT ;  /* 0x00005f001d007a0c */ /* 0x010fe40003f66270 */
[----:B-----5:R-:W-:Y:S01]  /*1002e0*/  ISETP.GE.AND P2, PT, R23, c[0x0][0x17c], PT ;  /* 0x00005f0017007a0c */ /* 0x020fe20003f46270 */
[----:B------:R-:W2:Y:S01]  /*1002f0*/  LDL.LU R29, [R1+0x67c] ;  /* 0x00067c00011d7983 */ /* 0x000ea20000300800 */
[----:B------:R-:W4:Y:S02]  /*100300*/  LDL.LU R23, [R1+0x66c] ;  /* 0x00066c0001177983 */ /* 0x000f240000300800 */
[----:B------:R-:W5:Y:S01]  /*100310*/  LDL.LU R24, [R1+0x62c] ;  /* 0x00062c0001187983 */ /* 0x000f620000300800 */
[----:B---3--:R-:W-:Y:S01]  /*100320*/  @P4 STG.E.U16 [R4.64], R14 ;  /* 0x0000000e04004986 */ /* 0x008fe2000c101506 */
[----:B------:R0:W-:Y:S02]  /*100330*/  @P5 STG.E.U16 [R12.64], R28 ;  /* 0x0000001c0c005986 */ /* 0x0001e4000c101506 */
[----:B------:R1:W-:Y:S01]  /*100340*/  @P6 STG.E.U16 [R16.64], R7 ;  /* 0x0000000710006986 */ /* 0x0003e2000c101506 */
[----:B0-----:R-:W3:Y:S01]  /*100350*/  LDL.LU R13, [R1+0x3818] ;  /* 0x00381800010d7983 */ /* 0x001ee20000300800 */
[----:B-1----:R-:W-:-:S02]  /*100360*/  PRMT R7, R28, 0x7632, R7 ;  /* 0x000076321c077816 */ /* 0x002fc40000000007 */
[----:B------:R-:W2:Y:S01]  /*100370*/  LDL.LU R28, [R1+0x381c] ;  /* 0x00381c00011c7983 */ /* 0x000ea20000300800 */
[----:B------:R-:W-:Y:S02]  /*100380*/  ISETP.LT.AND P1, PT, R27, c[0x0][0x178], !P0 ;  /* 0x00005e001b007a0c */ /* 0x000fe40004721270 */
[----:B------:R-:W-:Y:S02]  /*100390*/  IADD3 R0, R0, c[0x0][0x198], RZ ;  /* 0x0000660000007a10 */ /* 0x000fe40007ffe0ff */
[----:B------:R-:W-:Y:S02]  /*1003a0*/  ISETP.LT.AND P5, PT, R25, c[0x0][0x178], !P0 ;  /* 0x00005e0019007a0c */ /* 0x000fe400047a1270 */
[----:B------:R-:W-:Y:S01]  /*1003b0*/  ISETP.LT.AND P6, PT, R26, c[0x0][0x178], !P0 ;  /* 0x00005e001a007a0c */ /* 0x000fe200047c1270 */
[----:B------:R-:W-:Y:S01]  /*1003c0*/  IMAD.WIDE R4, R0, 0x2, R2 ;  /* 0x0000000200047825 */ /* 0x000fe200078e0202 */
[----:B------:R-:W-:Y:S02]  /*1003d0*/  ISETP.LT.AND P0, PT, R19, c[0x0][0x178], !P0 ;  /* 0x00005e0013007a0c */ /* 0x000fe40004701270 */
[----:B------:R-:W-:Y:S01]  /*1003e0*/  PRMT R17, R14, 0x7632, R17 ;  /* 0x000076320e117816 */ /* 0x000fe20000000011 */
[----:B------:R-:W-:-:S02]  /*1003f0*/  IADD3 R14, R0, c[0x0][0x198], RZ ;  /* 0x00006600000e7a10 */ /* 0x000fc40007ffe0ff */
[----:B------:R0:W-:Y:S01]  /*100400*/  @P1 STG.E.U16 [R4.64], R6 ;  /* 0x0000000604001986 */ /* 0x0001e2000c101506 */
[----:B------:R-:W-:Y:S02]  /*100410*/  ISETP.LT.AND P1, PT, R27, c[0x0][0x178], !P3 ;  /* 0x00005e001b007a0c */ /* 0x000fe40005f21270 */
[----:B------:R-:W-:Y:S01]  /*100420*/  PRMT R16, R7, 0x7632, R16 ;  /* 0x0000763207107816 */ /* 0x000fe20000000010 */
[----:B0-----:R-:W-:-:S05]  /*100430*/  IMAD.WIDE R4, R0, 0x2, R8 ;  /* 0x0000000200047825 */ /* 0x001fca00078e0208 */
[----:B------:R0:W-:Y:S02]  /*100440*/  @P5 STG.E.U16 [R4.64], R17 ;  /* 0x0000001104005986 */ /* 0x0001e4000c101506 */
[----:B0-----:R-:W-:Y:S01]  /*100450*/  IMAD.WIDE R4, R0, 0x2, R20 ;  /* 0x0000000200047825 */ /* 0x001fe200078e0214 */
[----:B---3--:R-:W-:-:S03]  /*100460*/  ISETP.GE.AND P4, PT, R13, c[0x0][0x17c], PT ;  /* 0x00005f000d007a0c */ /* 0x008fc60003f86270 */
[----:B------:R-:W-:-:S05]  /*100470*/  IMAD.WIDE R12, R0, 0x2, R10 ;  /* 0x00000002000c7825 */ /* 0x000fca00078e020a */
[----:B------:R0:W-:Y:S01]  /*100480*/  @P6 STG.E.U16 [R12.64], R7 ;  /* 0x000000070c006986 */ /* 0x0001e2000c101506 */
[----:B------:R1:W-:Y:S02]  /*100490*/  @P0 STG.E.U16 [R4.64], R16 ;  /* 0x0000001004000986 */ /* 0x0003e4000c101506 */
[----:B0-----:R-:W-:-:S05]  /*1004a0*/  IMAD.WIDE R6, R14, 0x2, R2 ;  /* 0x000000020e067825 */ /* 0x001fca00078e0202 */
[----:B--2---:R0:W-:Y:S01]  /*1004b0*/  @P1 STG.E.U16 [R6.64], R29 ;  /* 0x0000001d06001986 */ /* 0x0041e2000c101506 */
[----:B------:R-:W-:Y:S02]  /*1004c0*/  ISETP.GE.AND P1, PT, R28, c[0x0][0x17c], PT ;  /* 0x00005f001c007a0c */ /* 0x000fe40003f26270 */
[----:B------:R-:W2:Y:S01]  /*1004d0*/  LDL.LU R28, [R1+0x68c] ;  /* 0x00068c00011c7983 */ /* 0x000ea20000300800 */
[----:B------:R-:W-:Y:S02]  /*1004e0*/  ISETP.LT.AND P5, PT, R25, c[0x0][0x178], !P3 ;  /* 0x00005e0019007a0c */ /* 0x000fe40005fa1270 */
[----:B------:R-:W-:Y:S01]  /*1004f0*/  ISETP.LT.AND P6, PT, R26, c[0x0][0x178], !P3 ;  /* 0x00005e001a007a0c */ /* 0x000fe20005fc1270 */
[----:B------:R-:W-:Y:S01]  /*100500*/  ISETP.LT.AND P3, PT, R19, c[0x0][0x178], !P3 ;  /* 0x00005e0013007a0c */ /* 0x000fe20005f61270 */
[----:B------:R-:W-:Y:S01]  /*100510*/  ISETP.LT.AND P0, PT, R27, c[0x0][0x178], !P2 ;  /* 0x00005e001b007a0c */ /* 0x000fe20005701270 */
[C---:B-1----:R-:W-:Y:S01]  /*100520*/  IMAD.WIDE R4, R14.reuse, 0x2, R8 ;  /* 0x000000020e047825 */ /* 0x042fe200078e0208 */
[----:B------:R-:W-:-:S03]  /*100530*/  IADD3 R0, R14, c[0x0][0x198], RZ ;  /* 0x000066000e007a10 */ /* 0x000fc60007ffe0ff */
[----:B------:R-:W-:-:S04]  /*100540*/  IMAD.WIDE R12, R14, 0x2, R20 ;  /* 0x000000020e0c7825 */ /* 0x000fc800078e0214 */
[----:B0-----:R-:W-:Y:S01]  /*100550*/  IMAD.WIDE R6, R14, 0x2, R10 ;  /* 0x000000020e067825 */ /* 0x001fe200078e020a */
[----:B------:R-:W-:-:S03]  /*100560*/  PRMT R18, R29, 0x7632, R18 ;  /* 0x000076321d127816 */ /* 0x000fc60000000012 */
[----:B------:R-:W-:Y:S01]  /*100570*/  IMAD.WIDE R16, R0, 0x2, R2 ;  /* 0x0000000200107825 */ /* 0x000fe200078e0202 */
[----:B------:R-:W-:Y:S01]  /*100580*/  PRMT R22, R15, 0x7632, R22 ;  /* 0x000076320f167816 */ /* 0x000fe20000000016 */
[----:B------:R-:W3:Y:S04]  /*100590*/  LDL.LU R29, [R1+0x64c] ;  /* 0x00064c00011d7983 */ /* 0x000ee80000300800 */
[----:B----4-:R0:W-:Y:S01]  /*1005a0*/  @P5 STG.E.U16 [R4.64], R23 ;  /* 0x0000001704005986 */ /* 0x0101e2000c101506 */
[----:B------:R-:W-:Y:S01]  /*1005b0*/  ISETP.LT.AND P5, PT, R25, c[0x0][0x178], !P2 ;  /* 0x00005e0019007a0c */ /* 0x000fe200057a1270 */
[----:B-----5:R-:W-:Y:S02]  /*1005c0*/  @P6 STG.E.U16 [R6.64], R24 ;  /* 0x0000001806006986 */ /* 0x020fe4000c101506 */
[----:B------:R1:W-:Y:S01]  /*1005d0*/  @P3 STG.E.U16 [R12.64], R15 ;  /* 0x0000000f0c003986 */ /* 0x0003e2000c101506 */
[----:B------:R-:W-:Y:S01]  /*1005e0*/  ISETP.LT.AND P6, PT, R26, c[0x0][0x178], !P2 ;  /* 0x00005e001a007a0c */ /* 0x000fe200057c1270 */
[----:B------:R4:W-:Y:S01]  /*1005f0*/  @P0 STG.E.U16 [R16.64], R18 ;  /* 0x0000001210000986 */ /* 0x0009e2000c101506 */
[----:B------:R-:W-:-:S02]  /*100600*/  ISETP.LT.AND P2, PT, R19, c[0x0][0x178], !P2 ;  /* 0x00005e0013007a0c */ /* 0x000fc40005741270 */
[----:B------:R-:W-:Y:S01]  /*100610*/  ISETP.LT.AND P0, PT, R27, c[0x0][0x178], !P4 ;  /* 0x00005e001b007a0c */ /* 0x000fe20006701270 */
[----:B0-----:R-:W-:Y:S01]  /*100620*/  IMAD.WIDE R4, R0, 0x2, R8 ;  /* 0x0000000200047825 */ /* 0x001fe200078e0208 */
[----:B-1----:R-:W-:-:S03]  /*100630*/  PRMT R13, R23, 0x7632, R13 ;  /* 0x00007632170d7816 */ /* 0x002fc6000000000d */
[----:B------:R-:W-:Y:S01]  /*100640*/  IADD3 R23, R0, c[0x0][0x198], RZ ;  /* 0x0000660000177a10 */ /* 0x000fe20007ffe0ff */
[----:B----4-:R-:W-:Y:S01]  /*100650*/  PRMT R17, R24, 0x7632, R17 ;  /* 0x0000763218117816 */ /* 0x010fe20000000011 */
[----:B------:R-:W-:Y:S01]  /*100660*/  IMAD.WIDE R6, R0, 0x2, R10 ;  /* 0x0000000200067825 */ /* 0x000fe200078e020a */
[----:B------:R0:W-:Y:S03]  /*100670*/  @P5 STG.E.U16 [R4.64], R13 ;  /* 0x0000000d04005986 */ /* 0x0001e6000c101506 */
[----:B------:R-:W-:-:S04]  /*100680*/  IMAD.WIDE R14, R23, 0x2, R2 ;  /* 0x00000002170e7825 */ /* 0x000fc800078e0202 */
[----:B------:R1:W-:Y:S01]  /*100690*/  @P6 STG.E.U16 [R6.64], R17 ;  /* 0x0000001106006986 */ /* 0x0003e2000c101506 */
[----:B------:R-:W-:Y:S02]  /*1006a0*/  ISETP.LT.AND P3, PT, R27, c[0x0][0x178], !P1 ;  /* 0x00005e001b007a0c */ /* 0x000fe40004f61270 */
[C---:B------:R-:W-:Y:S01]  /*1006b0*/  ISETP.LT.AND P5, PT, R25.reuse, c[0x0][0x178], !P1 ;  /* 0x00005e0019007a0c */ /* 0x040fe20004fa1270 */
[----:B------:R-:W4:Y:S01]  /*1006c0*/  LDL.LU R27, [R1+0x5fc] ;  /* 0x0005fc00011b7983 */ /* 0x000f220000300800 */
[----:B0-----:R-:W-:Y:S01]  /*1006d0*/  IMAD.WIDE R12, R0, 0x2, R20 ;  /* 0x00000002000c7825 */ /* 0x001fe200078e0214 */
[----:B------:R-:W-:-:S04]  /*1006e0*/  ISETP.LT.AND P6, PT, R25, c[0x0][0x178], !P4 ;  /* 0x00005e0019007a0c */ /* 0x000fc800067c1270 */
[----:B------:R3:W-:Y:S01]  /*1006f0*/  @P2 STG.E.U16 [R12.64], R22 ;  /* 0x000000160c002986 */ /* 0x0007e2000c101506 */
[C---:B------:R-:W-:Y:S01]  /*100700*/  ISETP.LT.AND P2, PT, R26.reuse, c[0x0][0x178], !P4 ;  /* 0x00005e001a007a0c */ /* 0x040fe20006741270 */
[C---:B------:R-:W-:Y:S02]  /*100710*/  ISETP.LT.AND P4, PT, R19.reuse, c[0x0][0x178], !P4 ;  /* 0x00005e0013007a0c */ /* 0x040fe40006781270 */
[----:B--2---:R0:W-:Y:S01]  /*100720*/  @P0 STG.E.U16 [R14.64], R28 ;  /* 0x0000001c0e000986 */ /* 0x0041e2000c101506 */
[----:B------:R-:W-:Y:S01]  /*100730*/  ISETP.LT.AND P0, PT, R26, c[0x0][0x178], !P1 ;  /* 0x00005e001a007a0c */ /* 0x000fe20004f01270 */
[----:B------:R-:W-:Y:S02]  /*100740*/  ISETP.LT.AND P1, PT, R19, c[0x0][0x178], !P1 ;  /* 0x00005e0013007a0c */ /* 0x000fe40004f21270 */
[----:B------:R-:W2:Y:S01]  /*100750*/  LDL.LU R19, [R1+0x3820] ;  /* 0x0038200001137983 */ /* 0x000ea20000300800 */
[C---:B------:R-:W-:Y:S01]  /*100760*/  IADD3 R25, R23.reuse, c[0x0][0x198], RZ ;  /* 0x0000660017197a10 */ /* 0x040fe20007ffe0ff */
[----:B-1----:R-:W-:-:S04]  /*100770*/  IMAD.WIDE R16, R23, 0x2, R8 ;  /* 0x0000000217107825 */ /* 0x002fc800078e0208 */
[----:B------:R-:W-:-:S04]  /*100780*/  IMAD.WIDE R4, R23, 0x2, R10 ;  /* 0x0000000217047825 */ /* 0x000fc800078e020a */
[----:B------:R-:W-:-:S04]  /*100790*/  IMAD.WIDE R6, R23, 0x2, R20 ;  /* 0x0000000217067825 */ /* 0x000fc800078e0214 */
[----:B------:R-:W-:Y:S01]  /*1007a0*/  IMAD.WIDE R2, R25, 0x2, R2 ;  /* 0x0000000219027825 */ /* 0x000fe200078e0202 */
[----:B------:R-:W-:-:S03]  /*1007b0*/  PRMT R0, R28, 0x7632, R0 ;  /* 0x000076321c007816 */ /* 0x000fc60000000000 */
[----:B------:R-:W-:Y:S01]  /*1007c0*/  IMAD.WIDE R8, R25, 0x2, R8 ;  /* 0x0000000219087825 */ /* 0x000fe200078e0208 */
[----:B---3--:R-:W-:-:S03]  /*1007d0*/  PRMT R12, R29, 0x7632, R12 ;  /* 0x000076321d0c7816 */ /* 0x008fc6000000000c */
[----:B------:R-:W-:Y:S01]  /*1007e0*/  IMAD.WIDE R10, R25, 0x2, R10 ;  /* 0x00000002190a7825 */ /* 0x000fe200078e020a */
[----:B------:R0:W-:Y:S01]  /*1007f0*/  @P6 STG.E.U16 [R16.64], R29 ;  /* 0x0000001d10006986 */ /* 0x0001e2000c101506 */
[----:B----4-:R-:W-:-:S03]  /*100800*/  PRMT R13, R27, 0x7632, R13 ;  /* 0x000076321b0d7816 */ /* 0x010fc6000000000d */
[----:B------:R0:W-:Y:S01]  /*100810*/  @P2 STG.E.U16 [R4.64], R27 ;  /* 0x0000001b04002986 */ /* 0x0001e2000c101506 */
[----:B------:R-:W-:-:S03]  /*100820*/  IMAD.WIDE R20, R25, 0x2, R20 ;  /* 0x0000000219147825 */ /* 0x000fc600078e0214 */
[----:B--2---:R0:W-:Y:S01]  /*100830*/  @P4 STG.E.U16 [R6.64], R19 ;  /* 0x0000001306004986 */ /* 0x0041e2000c101506 */
[----:B------:R0:W-:Y:S02]  /*100840*/  @P3 STG.E.U16 [R2.64], R0 ;  /* 0x0000000002003986 */ /* 0x0001e4000c101506 */
[----:B------:R0:W-:Y:S02]  /*100850*/  @P5 STG.E.U16 [R8.64], R12 ;  /* 0x0000000c08005986 */ /* 0x0001e4000c101506 */
[----:B------:R0:W-:Y:S02]  /*100860*/  @P0 STG.E.U16 [R10.64], R13 ;  /* 0x0000000d0a000986 */ /* 0x0001e4000c101506 */
[----:B------:R-:W-:Y:S05]  /*100870*/  @!P1 EXIT ;  /* 0x000000000000994d */ /* 0x000fea0003800000 */
[----:B0-----:R-:W-:-:S05]  /*100880*/  PRMT R10, R19, 0x7632, R10 ;  /* 0x00007632130a7816 */ /* 0x001fca000000000a */
[----:B------:R-:W-:Y:S01]  /*100890*/  STG.E.U16 [R20.64], R10 ;  /* 0x0000000a14007986 */ /* 0x000fe2000c101506 */
[----:B------:R-:W-:Y:S05]  /*1008a0*/  EXIT ;  /* 0x000000000000794d */ /* 0x000fea0003800000 */
.L_x_4:
[----:B------:R-:W-:-:S00]  /*1008b0*/  BRA `(.L_x_4) ;  /* 0xfffffff000007947 */ /* 0x000fc0000383ffff */
[----:B------:R-:W-:-:S00]  /*1008c0*/  NOP ;  /* 0x0000000000007918 */ /* 0x000fc00000000000 */
        /* <DEDUP_REMOVED lines=11> */
.L_x_5:


//--------------------- .nv.shared.matmul_kernel  --------------------------
	.section	.nv.shared.matmul_kernel,"aw",@nobits
	.sectionflags	@""
	.align	16
